def attn_fwd(
    Q,
    K,
    V,
    Out,
    Lse,
    sm_scale,
    stride_qz,
    stride_qh,
    stride_qm,
    stride_qk,
    stride_kz,
    stride_kh,
    stride_kn,
    stride_kk,
    stride_vz,
    stride_vh,
    stride_vn,
    stride_vk,
    stride_oz,
    stride_oh,
    stride_om,
    stride_ok,
    seqlen_q,
    seqlen_k,
    BLOCK_M: tl.constexpr,
    BLOCK_N: tl.constexpr,
    HEAD_DIM: tl.constexpr,
    CAUSAL: tl.constexpr,
):
    start_m = tl.program_id(0)
    off_hz = tl.program_id(1)
    q_off = off_hz * stride_qh
    k_off = off_hz * stride_kh
    v_off = off_hz * stride_vh
    offs_m = start_m * BLOCK_M + tl.arange(0, BLOCK_M)
    offs_d = tl.arange(0, HEAD_DIM)
    offs_n = tl.arange(0, BLOCK_N)
    q_ptrs = Q + q_off + offs_m[:, None] * stride_qm + offs_d[None, :] * stride_qk
    k_ptrs = K + k_off + offs_d[:, None] * stride_kk + offs_n[None, :] * stride_kn
    v_ptrs = V + v_off + offs_n[:, None] * stride_vn + offs_d[None, :] * stride_vk
    m_i = tl.full([BLOCK_M], float("-inf"), dtype=tl.float32)
    l_i = tl.zeros([BLOCK_M], dtype=tl.float32) + 1.0
    acc = tl.zeros([BLOCK_M, HEAD_DIM], dtype=tl.float32)
    q = tl.load(q_ptrs)
    acc, l_i, m_i = _attn_fwd_inner(
        acc,
        l_i,
        m_i,
        q,
        k_ptrs,
        v_ptrs,
        sm_scale,
        stride_kn,
        stride_vn,
        start_m,
        seqlen_k,
        BLOCK_M,
        BLOCK_N,
        HEAD_DIM,
        CAUSAL,
    )
    acc = acc / l_i[:, None]
    lse = m_i + tl.math.log2(l_i) / 1.4426950408889634
    o_ptrs = (
        Out
        + off_hz * stride_oh
        + offs_m[:, None] * stride_om
        + offs_d[None, :] * stride_ok
    )
    tl.store(o_ptrs, acc.to(Out.dtype.element_ty))
    tl.store(Lse + off_hz * seqlen_q + offs_m, lse)

# config = {"BLOCK_M": 128, "BLOCK_N": 128, "HEAD_DIM": 128, "arch": "sm_100", "causal": true, "dtype": "bf16", "num_stages": 2, "num_warps": 8}
# arch = sm_100


// ===== COMPILED SASS (sm_100a) =====

	.target	sm_100a

	.elftype	@"ET_EXEC"


//--------------------- .note.nv.tkinfo           --------------------------
	.section	.note.nv.tkinfo,"",@"SHT_NOTE"
	.sectionflags	@"SHF_NOTE_NV_TKINFO"
	.tkinfo
        /*0018*/ 	.word	0x00000081
        /*0030*/ 	.string	""
        /*0030*/ 	.string	"ptxas-blackwell"
        /*0030*/ 	.string	"Cuda compilation tools, release 12.9, V12.9.86"
        /*0030*/ 	.string	"Build cuda_12.9.r12.9/compiler.36037853_0"
        /*0030*/ 	.string	"-v  -suppress-debug-info  -lineinfo  -arch sm_100a "



//--------------------- .note.nv.cuver            --------------------------
	.section	.note.nv.cuver,"",@"SHT_NOTE"
	.sectionflags	@"SHF_NOTE_NV_CUVER"
        /*0018*/ 	.short	0x0001
        /*001a*/ 	.short	0x0064
        /*001c*/ 	.short	0x0001
        /*001e*/ 	.short	0x0000
        /*0020*/ 	.short	0x0001
        /*0022*/ 	.short	0x0000


//--------------------- .nv.info                  --------------------------
	.section	.nv.info,"",@"SHT_CUDA_INFO"
	.align	4


	//----- nvinfo : EIATTR_REGCOUNT
	.align		4
        /*0000*/ 	.byte	0x04, 0x2f
        /*0002*/ 	.short	(.L_5 - .L_4)
	.align		4
.L_4:
        /*0004*/ 	.word	index@(attn_fwd)
        /*0008*/ 	.word	0x000000ff


	//----- nvinfo : EIATTR_FRAME_SIZE
	.align		4
.L_5:
        /*000c*/ 	.byte	0x04, 0x11
        /*000e*/ 	.short	(.L_7 - .L_6)
	.align		4
.L_6:
        /*0010*/ 	.word	index@($__internal_2_$__cuda_sm10x_tcgen05_guardrail_trap_unallocated_columns_being_dealloced)
        /*0014*/ 	.word	0x00000240


	//----- nvinfo : EIATTR_FRAME_SIZE
	.align		4
.L_7:
        /*0018*/ 	.byte	0x04, 0x11
        /*001a*/ 	.short	(.L_9 - .L_8)
	.align		4
.L_8:
        /*001c*/ 	.word	index@($__internal_1_$__cuda_sm10x_tcgen05_guardrail_trap_phase_invalid_during_alloc)
        /*0020*/ 	.word	0x00000240


	//----- nvinfo : EIATTR_FRAME_SIZE
	.align		4
.L_9:
        /*0024*/ 	.byte	0x04, 0x11
        /*0026*/ 	.short	(.L_11 - .L_10)
	.align		4
.L_10:
        /*0028*/ 	.word	index@($__internal_0_$__cuda_sm10x_tcgen05_guardrail_trap_col_being_dealloced_not_returned_by_alloc)
        /*002c*/ 	.word	0x00000240


	//----- nvinfo : EIATTR_FRAME_SIZE
	.align		4
.L_11:
        /*0030*/ 	.byte	0x04, 0x11
        /*0032*/ 	.short	(.L_13 - .L_12)
	.align		4
.L_12:
        /*0034*/ 	.word	index@(attn_fwd)
        /*0038*/ 	.word	0x00000240


	//----- nvinfo : EIATTR_MIN_STACK_SIZE
	.align		4
.L_13:
        /*003c*/ 	.byte	0x04, 0x12
        /*003e*/ 	.short	(.L_15 - .L_14)
	.align		4
.L_14:
        /*0040*/ 	.word	index@(attn_fwd)
        /*0044*/ 	.word	0x00000240
.L_15:


//--------------------- .nv.info.attn_fwd         --------------------------
	.section	.nv.info.attn_fwd,"",@"SHT_CUDA_INFO"
	.sectionflags	@""
	.align	4


	//----- nvinfo : EIATTR_CUDA_API_VERSION
	.align		4
        /*0000*/ 	.byte	0x04, 0x37
        /*0002*/ 	.short	(.L_17 - .L_16)
.L_16:
        /*0004*/ 	.word	0x00000081


	//----- nvinfo : EIATTR_KPARAM_INFO
	.align		4
.L_17:
        /*0008*/ 	.byte	0x04, 0x17
        /*000a*/ 	.short	(.L_19 - .L_18)
.L_18:
        /*000c*/ 	.word	0x00000000
        /*0010*/ 	.short	0x0019
        /*0012*/ 	.short	0x0080
        /*0014*/ 	.byte	0x00, 0xf4, 0x21, 0x00


	//----- nvinfo : EIATTR_KPARAM_INFO
	.align		4
.L_19:
        /*0018*/ 	.byte	0x04, 0x17
        /*001a*/ 	.short	(.L_21 - .L_20)
.L_20:
        /*001c*/ 	.word	0x00000000
        /*0020*/ 	.short	0x0018
        /*0022*/ 	.short	0x0078
        /*0024*/ 	.byte	0x00, 0xf4, 0x21, 0x00


	//----- nvinfo : EIATTR_KPARAM_INFO
	.align		4
.L_21:
        /*0028*/ 	.byte	0x04, 0x17
        /*002a*/ 	.short	(.L_23 - .L_22)
.L_22:
        /*002c*/ 	.word	0x00000000
        /*0030*/ 	.short	0x0017
        /*0032*/ 	.short	0x0070
        /*0034*/ 	.byte	0x00, 0xf0, 0x11, 0x00


	//----- nvinfo : EIATTR_KPARAM_INFO
	.align		4
.L_23:
        /*0038*/ 	.byte	0x04, 0x17
        /*003a*/ 	.short	(.L_25 - .L_24)
.L_24:
        /*003c*/ 	.word	0x00000000
        /*0040*/ 	.short	0x0016
        /*0042*/ 	.short	0x006c
        /*0044*/ 	.byte	0x00, 0xf0, 0x11, 0x00


	//----- nvinfo : EIATTR_KPARAM_INFO
	.align		4
.L_25:
        /*0048*/ 	.byte	0x04, 0x17
        /*004a*/ 	.short	(.L_27 - .L_26)
.L_26:
        /*004c*/ 	.word	0x00000000
        /*0050*/ 	.short	0x0015
        /*0052*/ 	.short	0x0068
        /*0054*/ 	.byte	0x00, 0xf0, 0x11, 0x00


	//----- nvinfo : EIATTR_KPARAM_INFO
	.align		4
.L_27:
        /*0058*/ 	.byte	0x04, 0x17
        /*005a*/ 	.short	(.L_29 - .L_28)
.L_28:
        /*005c*/ 	.word	0x00000000
        /*0060*/ 	.short	0x0014
        /*0062*/ 	.short	0x0064
        /*0064*/ 	.byte	0x00, 0xf0, 0x11, 0x00


	//----- nvinfo : EIATTR_KPARAM_INFO
	.align		4
.L_29:
        /*0068*/ 	.byte	0x04, 0x17
        /*006a*/ 	.short	(.L_31 - .L_30)
.L_30:
        /*006c*/ 	.word	0x00000000
        /*0070*/ 	.short	0x0013
        /*0072*/ 	.short	0x0060
        /*0074*/ 	.byte	0x00, 0xf0, 0x11, 0x00


	//----- nvinfo : EIATTR_KPARAM_INFO
	.align		4
.L_31:
        /*0078*/ 	.byte	0x04, 0x17
        /*007a*/ 	.short	(.L_33 - .L_32)
.L_32:
        /*007c*/ 	.word	0x00000000
        /*0080*/ 	.short	0x0012
        /*0082*/ 	.short	0x005c
        /*0084*/ 	.byte	0x00, 0xf0, 0x11, 0x00


	//----- nvinfo : EIATTR_KPARAM_INFO
	.align		4
.L_33:
        /*0088*/ 	.byte	0x04, 0x17
        /*008a*/ 	.short	(.L_35 - .L_34)
.L_34:
        /*008c*/ 	.word	0x00000000
        /*0090*/ 	.short	0x0011
        /*0092*/ 	.short	0x0058
        /*0094*/ 	.byte	0x00, 0xf0, 0x11, 0x00


	//----- nvinfo : EIATTR_KPARAM_INFO
	.align		4
.L_35:
        /*0098*/ 	.byte	0x04, 0x17
        /*009a*/ 	.short	(.L_37 - .L_36)
.L_36:
        /*009c*/ 	.word	0x00000000
        /*00a0*/ 	.short	0x0010
        /*00a2*/ 	.short	0x0054
        /*00a4*/ 	.byte	0x00, 0xf0, 0x11, 0x00


	//----- nvinfo : EIATTR_KPARAM_INFO
	.align		4
.L_37:
        /*00a8*/ 	.byte	0x04, 0x17
        /*00aa*/ 	.short	(.L_39 - .L_38)
.L_38:
        /*00ac*/ 	.word	0x00000000
        /*00b0*/ 	.short	0x000f
        /*00b2*/ 	.short	0x0050
        /*00b4*/ 	.byte	0x00, 0xf0, 0x11, 0x00


	//----- nvinfo : EIATTR_KPARAM_INFO
	.align		4
.L_39:
        /*00b8*/ 	.byte	0x04, 0x17
        /*00ba*/ 	.short	(.L_41 - .L_40)
.L_40:
        /*00bc*/ 	.word	0x00000000
        /*00c0*/ 	.short	0x000e
        /*00c2*/ 	.short	0x004c
        /*00c4*/ 	.byte	0x00, 0xf0, 0x11, 0x00


	//----- nvinfo : EIATTR_KPARAM_INFO
	.align		4
.L_41:
        /*00c8*/ 	.byte	0x04, 0x17
        /*00ca*/ 	.short	(.L_43 - .L_42)
.L_42:
        /*00cc*/ 	.word	0x00000000
        /*00d0*/ 	.short	0x000d
        /*00d2*/ 	.short	0x0048
        /*00d4*/ 	.byte	0x00, 0xf0, 0x11, 0x00


	//----- nvinfo : EIATTR_KPARAM_INFO
	.align		4
.L_43:
        /*00d8*/ 	.byte	0x04, 0x17
        /*00da*/ 	.short	(.L_45 - .L_44)
.L_44:
        /*00dc*/ 	.word	0x00000000
        /*00e0*/ 	.short	0x000c
        /*00e2*/ 	.short	0x0044
        /*00e4*/ 	.byte	0x00, 0xf0, 0x11, 0x00


	//----- nvinfo : EIATTR_KPARAM_INFO
	.align		4
.L_45:
        /*00e8*/ 	.byte	0x04, 0x17
        /*00ea*/ 	.short	(.L_47 - .L_46)
.L_46:
        /*00ec*/ 	.word	0x00000000
        /*00f0*/ 	.short	0x000b
        /*00f2*/ 	.short	0x0040
        /*00f4*/ 	.byte	0x00, 0xf0, 0x11, 0x00


	//----- nvinfo : EIATTR_KPARAM_INFO
	.align		4
.L_47:
        /*00f8*/ 	.byte	0x04, 0x17
        /*00fa*/ 	.short	(.L_49 - .L_48)
.L_48:
        /*00fc*/ 	.word	0x00000000
        /*0100*/ 	.short	0x000a
        /*0102*/ 	.short	0x003c
        /*0104*/ 	.byte	0x00, 0xf0, 0x11, 0x00


	//----- nvinfo : EIATTR_KPARAM_INFO
	.align		4
.L_49:
        /*0108*/ 	.byte	0x04, 0x17
        /*010a*/ 	.short	(.L_51 - .L_50)
.L_50:
        /*010c*/ 	.word	0x00000000
        /*0110*/ 	.short	0x0009
        /*0112*/ 	.short	0x0038
        /*0114*/ 	.byte	0x00, 0xf0, 0x11, 0x00


	//----- nvinfo : EIATTR_KPARAM_INFO
	.align		4
.L_51:
        /*0118*/ 	.byte	0x04, 0x17
        /*011a*/ 	.short	(.L_53 - .L_52)
.L_52:
        /*011c*/ 	.word	0x00000000
        /*0120*/ 	.short	0x0008
        /*0122*/ 	.short	0x0034
        /*0124*/ 	.byte	0x00, 0xf0, 0x11, 0x00


	//----- nvinfo : EIATTR_KPARAM_INFO
	.align		4
.L_53:
        /*0128*/ 	.byte	0x04, 0x17
        /*012a*/ 	.short	(.L_55 - .L_54)
.L_54:
        /*012c*/ 	.word	0x00000000
        /*0130*/ 	.short	0x0007
        /*0132*/ 	.short	0x0030
        /*0134*/ 	.byte	0x00, 0xf0, 0x11, 0x00


	//----- nvinfo : EIATTR_KPARAM_INFO
	.align		4
.L_55:
        /*0138*/ 	.byte	0x04, 0x17
        /*013a*/ 	.short	(.L_57 - .L_56)
.L_56:
        /*013c*/ 	.word	0x00000000
        /*0140*/ 	.short	0x0006
        /*0142*/ 	.short	0x002c
        /*0144*/ 	.byte	0x00, 0xf0, 0x11, 0x00


	//----- nvinfo : EIATTR_KPARAM_INFO
	.align		4
.L_57:
        /*0148*/ 	.byte	0x04, 0x17
        /*014a*/ 	.short	(.L_59 - .L_58)
.L_58:
        /*014c*/ 	.word	0x00000000
        /*0150*/ 	.short	0x0005
        /*0152*/ 	.short	0x0028
        /*0154*/ 	.byte	0x00, 0xf0, 0x11, 0x00


	//----- nvinfo : EIATTR_KPARAM_INFO
	.align		4
.L_59:
        /*0158*/ 	.byte	0x04, 0x17
        /*015a*/ 	.short	(.L_61 - .L_60)
.L_60:
        /*015c*/ 	.word	0x00000000
        /*0160*/ 	.short	0x0004
        /*0162*/ 	.short	0x0020
        /*0164*/ 	.byte	0x00, 0xf4, 0x21, 0x00


	//----- nvinfo : EIATTR_KPARAM_INFO
	.align		4
.L_61:
        /*0168*/ 	.byte	0x04, 0x17
        /*016a*/ 	.short	(.L_63 - .L_62)
.L_62:
        /*016c*/ 	.word	0x00000000
        /*0170*/ 	.short	0x0003
        /*0172*/ 	.short	0x0018
        /*0174*/ 	.byte	0x00, 0xf4, 0x21, 0x00


	//----- nvinfo : EIATTR_KPARAM_INFO
	.align		4
.L_63:
        /*0178*/ 	.byte	0x04, 0x17
        /*017a*/ 	.short	(.L_65 - .L_64)
.L_64:
        /*017c*/ 	.word	0x00000000
        /*0180*/ 	.short	0x0002
        /*0182*/ 	.short	0x0010
        /*0184*/ 	.byte	0x00, 0xf4, 0x21, 0x00


	//----- nvinfo : EIATTR_KPARAM_INFO
	.align		4
.L_65:
        /*0188*/ 	.byte	0x04, 0x17
        /*018a*/ 	.short	(.L_67 - .L_66)
.L_66:
        /*018c*/ 	.word	0x00000000
        /*0190*/ 	.short	0x0001
        /*0192*/ 	.short	0x0008
        /*0194*/ 	.byte	0x00, 0xf4, 0x21, 0x00


	//----- nvinfo : EIATTR_KPARAM_INFO
	.align		4
.L_67:
        /*0198*/ 	.byte	0x04, 0x17
        /*019a*/ 	.short	(.L_69 - .L_68)
.L_68:
        /*019c*/ 	.word	0x00000000
        /*01a0*/ 	.short	0x0000
        /*01a2*/ 	.short	0x0000
        /*01a4*/ 	.byte	0x00, 0xf4, 0x21, 0x00


	//----- nvinfo : EIATTR_AT_ENTRY_FRAGMENTS
	.align		4
.L_69:
        /*01a8*/ 	.byte	0x04, 0x4f
        /*01aa*/ 	.short	(.L_71 - .L_70)


	//   ....[0]....
.L_70:
        /*01ac*/ 	.word	0x00000004


	//----- nvinfo : EIATTR_RESERVED_SMEM_USED
	.align		4
.L_71:
        /*01b0*/ 	.byte	0x01, 0x41
	.zero		2


	//----- nvinfo : EIATTR_SPARSE_MMA_MASK
	.align		4
        /*01b4*/ 	.byte	0x03, 0x50
        /*01b6*/ 	.short	0x0000


	//----- nvinfo : EIATTR_TCGEN05_1CTA_USED
	.align		4
        /*01b8*/ 	.byte	0x01, 0x51
	.zero		2


	//----- nvinfo : EIATTR_MAXREG_COUNT
	.align		4
        /*01bc*/ 	.byte	0x03, 0x1b
        /*01be*/ 	.short	0x00ff


	//----- nvinfo : EIATTR_NUM_BARRIERS
	.align		4
        /*01c0*/ 	.byte	0x02, 0x4c
        /*01c2*/ 	.byte	0x01
	.zero		1


	//----- nvinfo : EIATTR_ANNOTATIONS
	.align		4
        /*01c4*/ 	.byte	0x04, 0x55
        /*01c6*/ 	.short	(.L_73 - .L_72)


	//   ....[0]....
.L_72:
        /*01c8*/ 	.word	0x00000001
        /*01cc*/ 	.byte	0x10, 0x1d, 0x00, 0x00, 0x01, 0x00, 0x00, 0x00, 0x40, 0x1d, 0x00, 0x00, 0x01, 0x00, 0x00, 0x00
        /* <DEDUP_REMOVED lines=82> */
        /*06fc*/ 	.byte	0xc0, 0xcc, 0x00, 0x00, 0x01, 0x00, 0x00, 0x00, 0xf0, 0xf2, 0x00, 0x00


	//----- nvinfo : EIATTR_INT_WARP_WIDE_INSTR_OFFSETS
	.align		4
.L_73:
        /*0708*/ 	.byte	0x04, 0x31
        /*070a*/ 	.short	(.L_75 - .L_74)


	//   ....[0]....
.L_74:
        /*070c*/ 	.word	0x00002780


	//   ....[1]....
        /*0710*/ 	.word	0x000027a0


	//   ....[2]....
        /*0714*/ 	.word	0x00003480


	//   ....[3]....
        /*0718*/ 	.word	0x000034e0


	//   ....[4]....
        /*071c*/ 	.word	0x0000a0f0


	//   ....[5]....
        /*0720*/ 	.word	0x00011c80


	//   ....[6]....
        /*0724*/ 	.word	0x00011cd0


	//----- nvinfo : EIATTR_COOP_GROUP_MASK_REGIDS
	.align		4
.L_75:
        /*0728*/ 	.byte	0x04, 0x29
        /*072a*/ 	.short	(.L_77 - .L_76)


	//   ....[0]....
.L_76:
        /*072c*/ 	.word	0xffffffff


	//   ....[1]....
        /*0730*/ 	.word	0xffffffff


	//   ....[2]....
        /*0734*/ 	.word	0xffffffff


	//   ....[3]....
        /*0738*/ 	.word	0xffffffff


	//   ....[4]....
        /*073c*/ 	.word	0xffffffff


	//   ....[5]....
        /*0740*/ 	.word	0xffffffff


	//   ....[6]....
        /*0744*/ 	.word	0xffffffff


	//   ....[7]....
        /*0748*/ 	.word	0xffffffff


	//----- nvinfo : EIATTR_COOP_GROUP_INSTR_OFFSETS
	.align		4
.L_77:
        /*074c*/ 	.byte	0x04, 0x28
        /*074e*/ 	.short	(.L_79 - .L_78)


	//   ....[0]....
.L_78:
        /*0750*/ 	.word	0x00000070


	//   ....[1]....
        /*0754*/ 	.word	0x00000330


	//   ....[2]....
        /*0758*/ 	.word	0x000053c0


	//   ....[3]....
        /*075c*/ 	.word	0x00007350


	//   ....[4]....
        /*0760*/ 	.word	0x0000ca90


	//   ....[5]....
        /*0764*/ 	.word	0x0000dbe0


	//   ....[6]....
        /*0768*/ 	.word	0x00011b10


	//   ....[7]....
        /*076c*/ 	.word	0x00011d80


	//----- nvinfo : EIATTR_VRC_CTA_INIT_COUNT
	.align		4
.L_79:
        /*0770*/ 	.byte	0x02, 0x4a
        /*0772*/ 	.byte	0x80
	.zero		1


	//----- nvinfo : EIATTR_MBARRIER_INSTR_OFFSETS
	.align		4
        /*0774*/ 	.byte	0x04, 0x39
        /*0776*/ 	.short	(.L_81 - .L_80)


	//   ....[0]....
.L_80:
        /*0778*/ 	.word	0x00003030
        /*077c*/ 	.word	0x000000ff
        /*0780*/ 	.word	0x00000000
        /*0784*/ 	.short	0x0100
        /*0786*/ 	.byte	0x3b
	.zero		1


	//   ....[1]....
        /*0788*/ 	.word	0x000034d0
        /*078c*/ 	.word	0x000000ff
        /*0790*/ 	.word	0x00020008
        /*0794*/ 	.short	0x0100
        /*0796*/ 	.byte	0x38
	.zero		1


	//   ....[2]....
        /*0798*/ 	.word	0x00003920
        /*079c*/ 	.word	0x000000ff
        /*07a0*/ 	.word	0x00010000
        /*07a4*/ 	.short	0x0100
        /*07a6*/ 	.byte	0x38
	.zero		1


	//   ....[3]....
        /*07a8*/ 	.word	0x00003cd0
        /*07ac*/ 	.word	0x000000ff
        /*07b0*/ 	.word	0x00010000
        /*07b4*/ 	.short	0x010a
        /*07b6*/ 	.byte	0x38
	.zero		1


	//   ....[4]....
        /*07b8*/ 	.word	0x00006d90
        /*07bc*/ 	.word	0x000000ff
        /*07c0*/ 	.word	0x00010000
        /*07c4*/ 	.short	0x0108
        /*07c6*/ 	.byte	0x38
	.zero		1


	//   ....[5]....
        /*07c8*/ 	.word	0x0000a2a0
        /*07cc*/ 	.word	0x000000ff
        /*07d0*/ 	.word	0x00020010
        /*07d4*/ 	.short	0x0100
        /*07d6*/ 	.byte	0x38
	.zero		1


	//   ....[6]....
        /*07d8*/ 	.word	0x0000a6d0
        /*07dc*/ 	.word	0x000000ff
        /*07e0*/ 	.word	0x00020010
        /*07e4*/ 	.short	0x010a
        /*07e6*/ 	.byte	0x38
	.zero		1


	//   ....[7]....
        /*07e8*/ 	.word	0x0000c190
        /*07ec*/ 	.word	0x000000ff
        /*07f0*/ 	.word	0x00020010
        /*07f4*/ 	.short	0x0108
        /*07f6*/ 	.byte	0x38
	.zero		1


	//   ....[8]....
        /*07f8*/ 	.word	0x0000dad0
        /*07fc*/ 	.word	0x000000ff
        /*0800*/ 	.word	0x00000000
        /*0804*/ 	.short	0x010a
        /*0806*/ 	.byte	0x3b
	.zero		1


	//   ....[9]....
        /*0808*/ 	.word	0x0000f3e0
        /*080c*/ 	.word	0x000000ff
        /*0810*/ 	.word	0x00000000
        /*0814*/ 	.short	0x010a
        /*0816*/ 	.byte	0x3b
	.zero		1


	//   ....[10]....
        /*0818*/ 	.word	0x0000f530
        /*081c*/ 	.word	0x000000ff
        /*0820*/ 	.word	0x00020000
        /*0824*/ 	.short	0x0108
        /*0826*/ 	.byte	0x38
	.zero		1


	//   ....[11]....
        /*0828*/ 	.word	0x0000f590
        /*082c*/ 	.word	0x000000ff
        /*0830*/ 	.word	0x00020008
        /*0834*/ 	.short	0x0108
        /*0836*/ 	.byte	0x38
	.zero		1


	//   ....[12]....
        /*0838*/ 	.word	0x00011da0
        /*083c*/ 	.word	0x000000ff
        /*0840*/ 	.word	0x00010000
        /*0844*/ 	.short	0x010a
        /*0846*/ 	.byte	0x38
	.zero		1


	//   ....[13]....
        /*0848*/ 	.word	0x00011dd0
        /*084c*/ 	.word	0x000000ff
        /*0850*/ 	.word	0x00020010
        /*0854*/ 	.short	0x010a
        /*0856*/ 	.byte	0x38
	.zero		1


	//   ....[14]....
        /*0858*/ 	.word	0x00011e10
        /*085c*/ 	.word	0x000000ff
        /*0860*/ 	.word	0x00000000
        /*0864*/ 	.short	0x010a
        /*0866*/ 	.byte	0x3b
	.zero		1


	//   ....[15]....
        /*0868*/ 	.word	0x00011e40
        /*086c*/ 	.word	0x000000ff
        /*0870*/ 	.word	0x00000000
        /*0874*/ 	.short	0x010a
        /*0876*/ 	.byte	0x3b
	.zero		1


	//----- nvinfo : EIATTR_NUM_MBARRIERS
	.align		4
.L_81:
        /*0878*/ 	.byte	0x03, 0x38
        /*087a*/ 	.short	0xffff


	//----- nvinfo : EIATTR_EXIT_INSTR_OFFSETS
	.align		4
        /*087c*/ 	.byte	0x04, 0x1c
        /*087e*/ 	.short	(.L_83 - .L_82)


	//   ....[0]....
.L_82:
        /*0880*/ 	.word	0x00011d90


	//----- nvinfo : EIATTR_REQNTID
	.align		4
.L_83:
        /*0884*/ 	.byte	0x04, 0x10
        /*0886*/ 	.short	(.L_85 - .L_84)
.L_84:
        /*0888*/ 	.word	0x00000100
        /*088c*/ 	.word	0x00000001
        /*0890*/ 	.word	0x00000001


	//----- nvinfo : EIATTR_CRS_STACK_SIZE
	.align		4
.L_85:
        /*0894*/ 	.byte	0x04, 0x1e
        /*0896*/ 	.short	(.L_87 - .L_86)
.L_86:
        /*0898*/ 	.word	0x00000000


	//----- nvinfo : EIATTR_CBANK_PARAM_SIZE
	.align		4
.L_87:
        /*089c*/ 	.byte	0x03, 0x19
        /*089e*/ 	.short	0x0088


	//----- nvinfo : EIATTR_PARAM_CBANK
	.align		4
        /*08a0*/ 	.byte	0x04, 0x0a
        /*08a2*/ 	.short	(.L_89 - .L_88)
	.align		4
.L_88:
        /*08a4*/ 	.word	index@(.nv.constant0.attn_fwd)
        /*08a8*/ 	.short	0x0380
        /*08aa*/ 	.short	0x0088


	//----- nvinfo : EIATTR_SW_WAR
	.align		4
.L_89:
        /*08ac*/ 	.byte	0x04, 0x36
        /*08ae*/ 	.short	(.L_91 - .L_90)
.L_90:
        /*08b0*/ 	.word	0x00000008
.L_91:


//--------------------- .nv.compat                --------------------------
	.section	.nv.compat,"",@"SHT_CUDA_COMPAT_INFO"
	.align	4
        /*0000*/ 	.byte	0x02, 0x02, 0x02, 0x00, 0x02, 0x05, 0x05, 0x00, 0x02, 0x03, 0x00, 0x00, 0x02, 0x06, 0x01, 0x00


//--------------------- .nv.callgraph             --------------------------
	.section	.nv.callgraph,"",@"SHT_CUDA_CALLGRAPH"
	.align	4
	.sectionentsize	8
	.align		4
        /*0000*/ 	.word	0x00000000
	.align		4
        /*0004*/ 	.word	0xffffffff
	.align		4
        /*0008*/ 	.word	0x00000000
	.align		4
        /*000c*/ 	.word	0xfffffffe
	.align		4
        /*0010*/ 	.word	0x00000000
	.align		4
        /*0014*/ 	.word	0xfffffffd
	.align		4
        /*0018*/ 	.word	0x00000000
	.align		4
        /*001c*/ 	.word	0xfffffffc


//--------------------- .nv.constant4             --------------------------
	.section	.nv.constant4,"a",@progbits
	.align	8
	.align		8
.nv.constant4:
        /*0000*/ 	.dword	_$_str


//--------------------- .text.attn_fwd            --------------------------
	.section	.text.attn_fwd,"ax",@progbits
	.align	128
        .global         attn_fwd
        .type           attn_fwd,@function
        .size           attn_fwd,(.L_x_28 - attn_fwd)
        .other          attn_fwd,@"STO_CUDA_ENTRY STV_DEFAULT"
attn_fwd:
.text.attn_fwd:
[----:B------:R-:W0:Y:S01]  /*0000*/  LDC R1, c[0x0][0x37c] ;  /* 0x0000df00ff017b82 */ /* 0x000e220000000800 */
[----:B------:R-:W1:Y:S01]  /*0010*/  S2R R0, SR_TID.X ;  /* 0x0000000000007919 */ /* 0x000e620000002100 */
[----:B0-----:R-:W-:Y:S01]  /*0020*/  VIADD R1, R1, 0xfffffdc0 ;  /* 0xfffffdc001017836 */ /* 0x001fe20000000000 */
[----:B-1----:R-:W-:-:S13]  /*0030*/  ISETP.GE.U32.AND P0, PT, R0, 0x20, PT ;  /* 0x000000200000780c */ /* 0x002fda0003f06070 */
[----:B------:R-:W-:Y:S02]  /*0040*/  VOTEU.ANY UP1, P0 ;  /* 0x0000000000ff7886 */ /* 0x000fe40000020100 */
[----:B------:R-:W-:Y:S05]  /*0050*/  BRA.U UP1, `(.L_x_0) ;  /* 0x0000000101b87547 */ /* 0x000fea000b800000 */
[----:B------:R-:W0:Y:S01]  /*0060*/  S2UR UR6, SR_CgaCtaId ;  /* 0x00000000000679c3 */ /* 0x000e220000008800 */
[----:B------:R-:W-:Y:S01]  /*0070*/  NOP ;  /* 0x0000000000007918 */ /* 0x000fe20000000000 */
[----:B------:R-:W-:Y:S02]  /*0080*/  UMOV UR4, 0x40 ;  /* 0x0000004000047882 */ /* 0x000fe40000000000 */
[----:B0-----:R-:W-:-:S09]  /*0090*/  ULEA UR4, UR6, UR4, 0x18 ;  /* 0x0000000406047291 */ /* 0x001fd2000f8ec0ff */
[----:B------:R-:W0:Y:S01]  /*00a0*/  LDS.U8 R0, [UR4] ;  /* 0x00000004ff007984 */ /* 0x000e220008000000 */
[----:B------:R-:W-:Y:S02]  /*00b0*/  UMOV UR4, 0x400 ;  /* 0x0000040000047882 */ /* 0x000fe40000000000 */
[----:B------:R-:W-:Y:S01]  /*00c0*/  ULEA UR4, UR6, UR4, 0x18 ;  /* 0x0000000406047291 */ /* 0x000fe2000f8ec0ff */
[----:B0-----:R-:W-:-:S13]  /*00d0*/  ISETP.NE.AND P0, PT, R0, RZ, PT ;  /* 0x000000ff0000720c */ /* 0x001fda0003f05270 */
[----:B------:R-:W-:Y:S05]  /*00e0*/  @P0 BRA `(.L_x_1) ;  /* 0x00000000007c0947 */ /* 0x000fea0003800000 */
[----:B------:R-:W-:-:S13]  /*00f0*/  ELECT P0, URZ, PT ;  /* 0x0000000000ff782f */ /* 0x000fda0003800000 */
[----:B------:R-:W-:Y:S05]  /*0100*/  @!P0 BRA `(.L_x_2) ;  /* 0x0000000000848947 */ /* 0x000fea0003800000 */
[----:B------:R-:W-:Y:S01]  /*0110*/  UMOV UR5, 0x10 ;  /* 0x0000001000057882 */ /* 0x000fe20000000000 */
[----:B------:R-:W-:Y:S02]  /*0120*/  IMAD.MOV.U32 R4, RZ, RZ, 0x1 ;  /* 0x00000001ff047424 */ /* 0x000fe400078e00ff */
[----:B------:R-:W-:Y:S02]  /*0130*/  IMAD.MOV.U32 R5, RZ, RZ, 0xffff ;  /* 0x0000ffffff057424 */ /* 0x000fe400078e00ff */
[----:B------:R-:W-:Y:S04]  /*0140*/  DEPBAR.LE SB0, 0x36 ;  /* 0x00008d800000791a */ /* 0x000fe80000000000 */
[----:B------:R-:W0:Y:S02]  /*0150*/  UTCATOMSWS.FIND_AND_SET.ALIGN UP0, UR5, UR5 ;  /* 0x00000005000575e3 */ /* 0x000e240008000800 */
[----:B0-----:R-:W-:-:S04]  /*0160*/  PLOP3.LUT P0, PT, PT, PT, UP0, 0x80, 0x8 ;  /* 0x000000000008781c */ /* 0x001fc80003f0f008 */
[----:B------:R-:W-:-:S04]  /*0170*/  SEL R0, RZ, 0xffffffff, !P0 ;  /* 0xffffffffff007807 */ /* 0x000fc80004000000 */
[----:B------:R-:W-:Y:S01]  /*0180*/  ISETP.NE.AND P0, PT, R0, RZ, PT ;  /* 0x000000ff0000720c */ /* 0x000fe20003f05270 */
[----:B------:R-:W-:-:S12]  /*0190*/  IMAD.U32 R0, RZ, RZ, UR5 ;  /* 0x00000005ff007e24 */ /* 0x000fd8000f8e00ff */
[----:B------:R-:W-:Y:S05]  /*01a0*/  @P0 BRA `(.L_x_3) ;  /* 0x0000000000240947 */ /* 0x000fea0003800000 */
.L_x_4:
[----:B------:R-:W-:Y:S05]  /*01b0*/  NANOSLEEP 0x64 ;  /* 0x000000640000795d */ /* 0x000fea0003800000 */
[----:B------:R-:W-:-:S05]  /*01c0*/  UMOV UR5, 0x10 ;  /* 0x0000001000057882 */ /* 0x000fca0000000000 */
[----:B------:R-:W-:Y:S04]  /*01d0*/  DEPBAR.LE SB0, 0x36 ;  /* 0x00008d800000791a */ /* 0x000fe80000000000 */
[----:B------:R-:W0:Y:S02]  /*01e0*/  UTCATOMSWS.FIND_AND_SET.ALIGN UP0, UR5, UR5 ;  /* 0x00000005000575e3 */ /* 0x000e240008000800 */
[----:B0-----:R-:W-:-:S04]  /*01f0*/  PLOP3.LUT P0, PT, PT, PT, UP0, 0x80, 0x8 ;  /* 0x000000000008781c */ /* 0x001fc80003f0f008 */
[----:B------:R-:W-:-:S04]  /*0200*/  SEL R0, RZ, 0xffffffff, !P0 ;  /* 0xffffffffff007807 */ /* 0x000fc80004000000 */
[----:B------:R-:W-:Y:S01]  /*0210*/  ISETP.NE.AND P0, PT, R0, RZ, PT ;  /* 0x000000ff0000720c */ /* 0x000fe20003f05270 */
[----:B------:R-:W-:-:S12]  /*0220*/  IMAD.U32 R0, RZ, RZ, UR5 ;  /* 0x00000005ff007e24 */ /* 0x000fd8000f8e00ff */
[----:B------:R-:W-:Y:S05]  /*0230*/  @!P0 BRA `(.L_x_4) ;  /* 0xfffffffc00dc8947 */ /* 0x000fea000383ffff */
.L_x_3:
[C---:B------:R-:W-:Y:S01]  /*0240*/  VIADD R3, R0.reuse, 0x10 ;  /* 0x0000001000037836 */ /* 0x040fe20000000000 */
[----:B------:R-:W-:Y:S01]  /*0250*/  UMOV UR5, 0x50 ;  /* 0x0000005000057882 */ /* 0x000fe20000000000 */
[----:B------:R-:W-:Y:S01]  /*0260*/  SHF.L.U32 R2, R5, R0, RZ ;  /* 0x0000000005027219 */ /* 0x000fe200000006ff */
[----:B------:R-:W-:Y:S01]  /*0270*/  ULEA UR5, UR6, UR5, 0x18 ;  /* 0x0000000506057291 */ /* 0x000fe2000f8ec0ff */
[----:B------:R-:W-:Y:S01]  /*0280*/  IMAD.SHL.U32 R0, R0, 0x20, RZ ;  /* 0x0000002000007824 */ /* 0x000fe200078e00ff */
[----:B------:R-:W-:-:S04]  /*0290*/  SHF.L.U32 R3, R4, R3, RZ ;  /* 0x0000000304037219 */ /* 0x000fc800000006ff */
[----:B------:R-:W-:-:S05]  /*02a0*/  LOP3.LUT R2, R3, R2, RZ, 0xfc, !PT ;  /* 0x0000000203027212 */ /* 0x000fca00078efcff */
[----:B------:R0:W-:Y:S04]  /*02b0*/  ATOMS.OR RZ, [UR5], R2 ;  /* 0x00000002ffff798c */ /* 0x0001e8000b000005 */
[----:B------:R0:W-:Y:S01]  /*02c0*/  STS [UR4], R0 ;  /* 0x00000000ff007988 */ /* 0x0001e20008000804 */
[----:B------:R-:W-:Y:S05]  /*02d0*/  BRA `(.L_x_2) ;  /* 0x0000000000107947 */ /* 0x000fea0003800000 */
.L_x_1:
[----:B------:R-:W-:Y:S01]  /*02e0*/  IMAD.MOV.U32 R0, RZ, RZ, -0x1 ;  /* 0xffffffffff007424 */ /* 0x000fe200078e00ff */
[----:B------:R-:W-:-:S04]  /*02f0*/  MOV R2, 0x320 ;  /* 0x0000032000027802 */ /* 0x000fc80000000f00 */
[----:B------:R0:W-:Y:S03]  /*0300*/  STS [UR4], R0 ;  /* 0x00000000ff007988 */ /* 0x0001e60008000804 */
[----:B0-----:R-:W-:Y:S05]  /*0310*/  CALL.REL.NOINC `($__internal_1_$__cuda_sm10x_tcgen05_guardrail_trap_phase_invalid_during_alloc) ;  /* 0x0000011800e07944 */ /* 0x001fea0003c00000 */
.L_x_2:
[----:B------:R-:W-:Y:S05]  /*0320*/  WARPSYNC.ALL ;  /* 0x0000000000007948 */ /* 0x000fea0003800000 */
[----:B------:R-:W-:Y:S01]  /*0330*/  NOP ;  /* 0x0000000000007918 */ /* 0x000fe20000000000 */
.L_x_0:
[----:B------:R-:W1:Y:S01]  /*0340*/  S2UR UR7, SR_CTAID.X ;  /* 0x00000000000779c3 */ /* 0x000e620000002500 */
[----:B------:R-:W2:Y:S01]  /*0350*/  S2R R82, SR_TID.X ;  /* 0x0000000000527919 */ /* 0x000ea20000002100 */
[----:B------:R-:W3:Y:S01]  /*0360*/  LDCU.64 UR4, c[0x0][0x3b0] ;  /* 0x00007600ff0477ac */ /* 0x000ee20008000a00 */
[----:B------:R-:W-:-:S05]  /*0370*/  UMOV UR56, 0x400 ;  /* 0x0000040000387882 */ /* 0x000fca0000000000 */
[----:B------:R-:W4:Y:S08]  /*0380*/  LDC R51, c[0x0][0x3b8] ;  /* 0x0000ee00ff337b82 */ /* 0x000f300000000800 */
[----:B------:R-:W3:Y:S01]  /*0390*/  S2UR UR10, SR_CTAID.Y ;  /* 0x00000000000a79c3 */ /* 0x000ee20000002600 */
[----:B-1----:R-:W-:-:S07]  /*03a0*/  USHF.L.U32 UR7, UR7, 0x7, URZ ;  /* 0x0000000707077899 */ /* 0x002fce00080006ff */
[----:B------:R-:W1:Y:S01]  /*03b0*/  S2UR UR6, SR_CgaCtaId ;  /* 0x00000000000679c3 */ /* 0x000e620000008800 */
[----:B0-----:R-:W-:-:S07]  /*03c0*/  IMAD.U32 R0, RZ, RZ, UR7 ;  /* 0x00000007ff007e24 */ /* 0x001fce000f8e00ff */
[----:B------:R-:W0:Y:S01]  /*03d0*/  LDC.64 R48, c[0x0][0x380] ;  /* 0x0000e000ff307b82 */ /* 0x000e220000000a00 */
[--C-:B--2---:R-:W-:Y:S02]  /*03e0*/  SHF.R.U32.HI R102, RZ, 0x7, R82.reuse ;  /* 0x00000007ff667819 */ /* 0x104fe40000011652 */
[----:B------:R-:W-:Y:S02]  /*03f0*/  LOP3.LUT R2, R0, 0x7f, R82, 0xf8, !PT ;  /* 0x0000007f00027812 */ /* 0x000fe400078ef852 */
[----:B------:R-:W-:Y:S01]  /*0400*/  SGXT.U32 R102, R102, 0x1 ;  /* 0x000000016666781a */ /* 0x000fe20000000000 */
[----:B---3--:R-:W-:Y:S02]  /*0410*/  UIMAD UR4, UR10, UR4, URZ ;  /* 0x000000040a0472a4 */ /* 0x008fe4000f8e02ff */
[----:B------:R-:W-:Y:S01]  /*0420*/  IMAD R0, R2, UR5, RZ ;  /* 0x0000000502007c24 */ /* 0x000fe2000f8e02ff */
[----:B------:R-:W2:Y:S01]  /*0430*/  LDC.64 R120, c[0x0][0x388] ;  /* 0x0000e200ff787b82 */ /* 0x000ea20000000a00 */
[----:B----4-:R-:W-:Y:S01]  /*0440*/  IMAD R2, R102, R51, RZ ;  /* 0x0000003366027224 */ /* 0x010fe200078e02ff */
[----:B------:R-:W-:Y:S01]  /*0450*/  USHF.L.U32 UR8, UR4, 0x1, URZ ;  /* 0x0000000104087899 */ /* 0x000fe200080006ff */
[----:B------:R-:W-:Y:S01]  /*0460*/  IMAD.SHL.U32 R3, R0, 0x2, RZ ;  /* 0x0000000200037824 */ /* 0x000fe200078e00ff */
[----:B------:R-:W-:Y:S01]  /*0470*/  UIMAD.WIDE UR4, UR4, 0x2, URZ ;  /* 0x00000002040478a5 */ /* 0x000fe2000f8e02ff */
[----:B------:R-:W-:Y:S01]  /*0480*/  IMAD R4, R51, 0x2, R2 ;  /* 0x0000000233047824 */ /* 0x000fe200078e0202 */
[----:B-1----:R-:W-:-:S02]  /*0490*/  ULEA UR56, UR6, UR56, 0x18 ;  /* 0x0000003806387291 */ /* 0x002fc4000f8ec0ff */
[----:B------:R-:W-:Y:S01]  /*04a0*/  BAR.SYNC.DEFER_BLOCKING 0x0 ;  /* 0x0000000000007b1d */ /* 0x000fe20000010000 */
[----:B------:R-:W-:Y:S02]  /*04b0*/  IMAD R16, R51, 0x2, R4 ;  /* 0x0000000233107824 */ /* 0x000fe400078e0204 */
[----:B------:R-:W-:Y:S01]  /*04c0*/  IMAD.HI R0, R0, 0x2, RZ ;  /* 0x0000000200007827 */ /* 0x000fe200078e02ff */
[----:B0-----:R-:W-:-:S03]  /*04d0*/  IADD3 R48, P0, P1, R3, UR8, R48 ;  /* 0x0000000803307c10 */ /* 0x001fc6000f91e030 */
[C---:B------:R-:W-:Y:S01]  /*04e0*/  IMAD R18, R51.reuse, 0x2, R16 ;  /* 0x0000000233127824 */ /* 0x040fe200078e0210 */
[----:B------:R-:W0:Y:S01]  /*04f0*/  LDCU.64 UR8, c[0x0][0x358] ;  /* 0x00006b00ff0877ac */ /* 0x000e220008000a00 */
[----:B------:R-:W-:Y:S02]  /*0500*/  IADD3.X R3, PT, PT, R0, UR5, R49, P0, P1 ;  /* 0x0000000500037c10 */ /* 0x000fe400087e2431 */
[----:B------:R-:W-:Y:S01]  /*0510*/  IMAD R12, R51, 0x2, R18 ;  /* 0x00000002330c7824 */ /* 0x000fe200078e0212 */
[CC--:B------:R-:W-:Y:S01]  /*0520*/  LEA R6, P0, R2.reuse, R48.reuse, 0x1 ;  /* 0x0000003002067211 */ /* 0x0c0fe200078008ff */
[----:B------:R-:W1:Y:S03]  /*0530*/  LDCU UR4, c[0x0][0x3c8] ;  /* 0x00007900ff0477ac */ /* 0x000e660008000800 */
[----:B------:R-:W-:Y:S02]  /*0540*/  LEA.HI.X.SX32 R7, R2, R3, 0x1, P0 ;  /* 0x0000000302077211 */ /* 0x000fe400000f0eff */
[----:B------:R-:W-:-:S02]  /*0550*/  LEA R14, P1, R12, R48, 0x1 ;  /* 0x000000300c0e7211 */ /* 0x000fc400078208ff */
[-C--:B------:R-:W-:Y:S01]  /*0560*/  LEA R8, P0, R4, R48.reuse, 0x1 ;  /* 0x0000003004087211 */ /* 0x080fe200078008ff */
[----:B------:R-:W3:Y:S01]  /*0570*/  LDS R78, [UR56] ;  /* 0x00000038ff4e7984 */ /* 0x000ee20008000800 */
[-C--:B------:R-:W-:Y:S01]  /*0580*/  LEA.HI.X.SX32 R15, R12, R3.reuse, 0x1, P1 ;  /* 0x000000030c0f7211 */ /* 0x080fe200008f0eff */
[----:B------:R-:W-:Y:S01]  /*0590*/  BAR.SYNC.DEFER_BLOCKING 0x0 ;  /* 0x0000000000007b1d */ /* 0x000fe20000010000 */
[-C--:B------:R-:W-:Y:S01]  /*05a0*/  LEA.HI.X.SX32 R9, R4, R3.reuse, 0x1, P0 ;  /* 0x0000000304097211 */ /* 0x080fe200000f0eff */
[----:B------:R-:W-:Y:S01]  /*05b0*/  IMAD R20, R51, 0x2, R12 ;  /* 0x0000000233147824 */ /* 0x000fe200078e020c */
[-C--:B------:R-:W-:Y:S02]  /*05c0*/  LEA R10, P1, R16, R48.reuse, 0x1 ;  /* 0x00000030100a7211 */ /* 0x080fe400078208ff */
[----:B------:R-:W-:Y:S02]  /*05d0*/  LEA R12, P0, R18, R48, 0x1 ;  /* 0x00000030120c7211 */ /* 0x000fe400078008ff */
[----:B------:R-:W-:-:S02]  /*05e0*/  LEA.HI.X.SX32 R11, R16, R3, 0x1, P1 ;  /* 0x00000003100b7211 */ /* 0x000fc400008f0eff */
[----:B------:R-:W-:Y:S01]  /*05f0*/  LEA.HI.X.SX32 R13, R18, R3, 0x1, P0 ;  /* 0x00000003120d7211 */ /* 0x000fe200000f0eff */
[----:B------:R-:W-:Y:S01]  /*0600*/  IMAD R22, R51, 0x2, R20 ;  /* 0x0000000233167824 */ /* 0x000fe200078e0214 */
[----:B------:R-:W-:-:S04]  /*0610*/  LEA R16, P0, R20, R48, 0x1 ;  /* 0x0000003014107211 */ /* 0x000fc800078008ff */
[----:B------:R-:W-:Y:S01]  /*0620*/  LEA.HI.X.SX32 R17, R20, R3, 0x1, P0 ;  /* 0x0000000314117211 */ /* 0x000fe200000f0eff */
[----:B------:R-:W-:-:S04]  /*0630*/  IMAD R20, R51, 0x2, R22 ;  /* 0x0000000233147824 */ /* 0x000fc800078e0216 */
[----:B------:R-:W-:Y:S01]  /*0640*/  IMAD R24, R51, 0x2, R20 ;  /* 0x0000000233187824 */ /* 0x000fe200078e0214 */
[CC--:B------:R-:W-:Y:S01]  /*0650*/  LEA R18, P1, R20.reuse, R48.reuse, 0x1 ;  /* 0x0000003014127211 */ /* 0x0c0fe200078208ff */
[----:B0-----:R0:W5:Y:S03]  /*0660*/  LDG.E.U16 R2, desc[UR8][R14.64] ;  /* 0x000000080e027981 */ /* 0x001166000c1e1500 */
[----:B------:R-:W-:Y:S01]  /*0670*/  LEA.HI.X.SX32 R19, R20, R3, 0x1, P1 ;  /* 0x0000000314137211 */ /* 0x000fe200008f0eff */
[----:B------:R4:W5:Y:S04]  /*0680*/  LDG.E.U16 R5, desc[UR8][R10.64] ;  /* 0x000000080a057981 */ /* 0x000968000c1e1500 */
[----:B------:R-:W5:Y:S01]  /*0690*/  LDG.E.U16 R0, desc[UR8][R6.64] ;  /* 0x0000000806007981 */ /* 0x000f62000c1e1500 */
[----:B0-----:R-:W-:-:S03]  /*06a0*/  LEA R14, P0, R22, R48, 0x1 ;  /* 0x00000030160e7211 */ /* 0x001fc600078008ff */
[----:B------:R-:W5:Y:S01]  /*06b0*/  LDG.E.U16 R4, desc[UR8][R8.64] ;  /* 0x0000000808047981 */ /* 0x000f62000c1e1500 */
[----:B----4-:R-:W-:Y:S01]  /*06c0*/  IMAD R10, R51, 0x2, R24 ;  /* 0x00000002330a7824 */ /* 0x010fe200078e0218 */
[-C--:B------:R-:W-:Y:S02]  /*06d0*/  LEA.HI.X.SX32 R15, R22, R3.reuse, 0x1, P0 ;  /* 0x00000003160f7211 */ /* 0x080fe400000f0eff */
[CC--:B------:R-:W-:Y:S01]  /*06e0*/  LEA R20, P0, R24.reuse, R48.reuse, 0x1 ;  /* 0x0000003018147211 */ /* 0x0c0fe200078008ff */
[----:B------:R0:W5:Y:S03]  /*06f0*/  LDG.E.U16 R6, desc[UR8][R12.64] ;  /* 0x000000080c067981 */ /* 0x000166000c1e1500 */
[----:B------:R-:W-:Y:S01]  /*0700*/  LEA.HI.X.SX32 R21, R24, R3, 0x1, P0 ;  /* 0x0000000318157211 */ /* 0x000fe200000f0eff */
[----:B------:R4:W5:Y:S01]  /*0710*/  LDG.E.U16 R7, desc[UR8][R16.64] ;  /* 0x0000000810077981 */ /* 0x000962000c1e1500 */
[----:B------:R-:W-:-:S03]  /*0720*/  LEA R22, P0, R10, R48, 0x1 ;  /* 0x000000300a167211 */ /* 0x000fc600078008ff */
[----:B------:R1:W5:Y:S01]  /*0730*/  LDG.E.U16 R9, desc[UR8][R14.64] ;  /* 0x000000080e097981 */ /* 0x000362000c1e1500 */
[----:B0-----:R-:W-:-:S03]  /*0740*/  IMAD R12, R51, 0x2, R10 ;  /* 0x00000002330c7824 */ /* 0x001fc600078e020a */
[----:B------:R0:W5:Y:S01]  /*0750*/  LDG.E.U16 R8, desc[UR8][R18.64] ;  /* 0x0000000812087981 */ /* 0x000162000c1e1500 */
[C---:B------:R-:W-:Y:S01]  /*0760*/  IMAD R26, R51.reuse, 0x2, R12 ;  /* 0x00000002331a7824 */ /* 0x040fe200078e020c */
[-C--:B------:R-:W-:Y:S02]  /*0770*/  LEA.HI.X.SX32 R23, R10, R3.reuse, 0x1, P0 ;  /* 0x000000030a177211 */ /* 0x080fe400000f0eff */
[-C--:B----4-:R-:W-:Y:S01]  /*0780*/  LEA R16, P0, R12, R48.reuse, 0x1 ;  /* 0x000000300c107211 */ /* 0x090fe200078008ff */
[C---:B------:R-:W-:Y:S01]  /*0790*/  IMAD R28, R51.reuse, 0x2, R26 ;  /* 0x00000002331c7824 */ /* 0x040fe200078e021a */
[-C--:B------:R-:W-:Y:S01]  /*07a0*/  LEA R24, P1, R26, R48.reuse, 0x1 ;  /* 0x000000301a187211 */ /* 0x080fe200078208ff */
[----:B------:R4:W5:Y:S01]  /*07b0*/  LDG.E.U16 R10, desc[UR8][R20.64] ;  /* 0x00000008140a7981 */ /* 0x000962000c1e1500 */
[-C--:B------:R-:W-:Y:S02]  /*07c0*/  LEA.HI.X.SX32 R17, R12, R3.reuse, 0x1, P0 ;  /* 0x000000030c117211 */ /* 0x080fe400000f0eff */
[-C--:B------:R-:W-:Y:S01]  /*07d0*/  LEA.HI.X.SX32 R25, R26, R3.reuse, 0x1, P1 ;  /* 0x000000031a197211 */ /* 0x080fe200008f0eff */
[C---:B-1----:R-:W-:Y:S01]  /*07e0*/  IMAD R14, R51.reuse, 0x2, R28 ;  /* 0x00000002330e7824 */ /* 0x042fe200078e021c */
[CC--:B------:R-:W-:Y:S01]  /*07f0*/  LEA R26, P0, R28.reuse, R48.reuse, 0x1 ;  /* 0x000000301c1a7211 */ /* 0x0c0fe200078008ff */
[----:B------:R1:W5:Y:S03]  /*0800*/  LDG.E.U16 R11, desc[UR8][R22.64] ;  /* 0x00000008160b7981 */ /* 0x000366000c1e1500 */
[-C--:B------:R-:W-:Y:S01]  /*0810*/  LEA.HI.X.SX32 R27, R28, R3.reuse, 0x1, P0 ;  /* 0x000000031c1b7211 */ /* 0x080fe200000f0eff */
[C---:B------:R-:W-:Y:S01]  /*0820*/  IMAD R28, R51.reuse, 0x2, R14 ;  /* 0x00000002331c7824 */ /* 0x040fe200078e020e */
[CC--:B0-----:R-:W-:Y:S01]  /*0830*/  LEA R18, P0, R14.reuse, R48.reuse, 0x1 ;  /* 0x000000300e127211 */ /* 0x0c1fe200078008ff */
[----:B------:R0:W5:Y:S02]  /*0840*/  LDG.E.U16 R12, desc[UR8][R24.64] ;  /* 0x00000008180c7981 */ /* 0x000164000c1e1500 */
[C---:B------:R-:W-:Y:S01]  /*0850*/  IMAD R30, R51.reuse, 0x2, R28 ;  /* 0x00000002331e7824 */ /* 0x040fe200078e021c */
[-C--:B------:R-:W-:Y:S01]  /*0860*/  LEA.HI.X.SX32 R19, R14, R3.reuse, 0x1, P0 ;  /* 0x000000030e137211 */ /* 0x080fe200000f0eff */
[----:B------:R-:W5:Y:S01]  /*0870*/  LDG.E.U16 R13, desc[UR8][R16.64] ;  /* 0x00000008100d7981 */ /* 0x000f62000c1e1500 */
[-C--:B----4-:R-:W-:Y:S01]  /*0880*/  LEA R20, P0, R28, R48.reuse, 0x1 ;  /* 0x000000301c147211 */ /* 0x090fe200078008ff */
[----:B------:R-:W-:Y:S01]  /*0890*/  IMAD R32, R51, 0x2, R30 ;  /* 0x0000000233207824 */ /* 0x000fe200078e021e */
[----:B-1----:R-:W-:Y:S01]  /*08a0*/  LEA R22, P1, R30, R48, 0x1 ;  /* 0x000000301e167211 */ /* 0x002fe200078208ff */
[----:B------:R1:W5:Y:S01]  /*08b0*/  LDG.E.U16 R14, desc[UR8][R26.64] ;  /* 0x000000081a0e7981 */ /* 0x000362000c1e1500 */
[----:B------:R-:W-:-:S02]  /*08c0*/  LEA.HI.X.SX32 R21, R28, R3, 0x1, P0 ;  /* 0x000000031c157211 */ /* 0x000fc400000f0eff */
[-C--:B------:R-:W-:Y:S01]  /*08d0*/  LEA.HI.X.SX32 R23, R30, R3.reuse, 0x1, P1 ;  /* 0x000000031e177211 */ /* 0x080fe200008f0eff */
[C---:B------:R-:W-:Y:S01]  /*08e0*/  IMAD R30, R51.reuse, 0x2, R32 ;  /* 0x00000002331e7824 */ /* 0x040fe200078e0220 */
[CC--:B------:R-:W-:Y:S01]  /*08f0*/  LEA R28, P0, R32.reuse, R48.reuse, 0x1 ;  /* 0x00000030201c7211 */ /* 0x0c0fe200078008ff */
[----:B------:R-:W5:Y:S03]  /*0900*/  LDG.E.U16 R15, desc[UR8][R18.64] ;  /* 0x00000008120f7981 */ /* 0x000f66000c1e1500 */
[-C--:B------:R-:W-:Y:S01]  /*0910*/  LEA.HI.X.SX32 R29, R32, R3.reuse, 0x1, P0 ;  /* 0x00000003201d7211 */ /* 0x080fe200000f0eff */
[C---:B------:R-:W-:Y:S01]  /*0920*/  IMAD R32, R51.reuse, 0x2, R30 ;  /* 0x0000000233207824 */ /* 0x040fe200078e021e */
[CC--:B0-----:R-:W-:Y:S01]  /*0930*/  LEA R24, P0, R30.reuse, R48.reuse, 0x1 ;  /* 0x000000301e187211 */ /* 0x0c1fe200078008ff */
[----:B------:R0:W5:Y:S02]  /*0940*/  LDG.E.U16 R16, desc[UR8][R22.64] ;  /* 0x0000000816107981 */ /* 0x000164000c1e1500 */
[C---:B------:R-:W-:Y:S01]  /*0950*/  IMAD R34, R51.reuse, 0x2, R32 ;  /* 0x0000000233227824 */ /* 0x040fe200078e0220 */
[-C--:B------:R-:W-:Y:S01]  /*0960*/  LEA.HI.X.SX32 R25, R30, R3.reuse, 0x1, P0 ;  /* 0x000000031e197211 */ /* 0x080fe200000f0eff */
[----:B------:R4:W5:Y:S01]  /*0970*/  LDG.E.U16 R18, desc[UR8][R28.64] ;  /* 0x000000081c127981 */ /* 0x000962000c1e1500 */
[-C--:B-1----:R-:W-:Y:S01]  /*0980*/  LEA R26, P0, R32, R48.reuse, 0x1 ;  /* 0x00000030201a7211 */ /* 0x082fe200078008ff */
[C---:B------:R-:W-:Y:S01]  /*0990*/  IMAD R36, R51.reuse, 0x2, R34 ;  /* 0x0000000233247824 */ /* 0x040fe200078e0222 */
[-C--:B------:R-:W-:Y:S01]  /*09a0*/  LEA R30, P1, R34, R48.reuse, 0x1 ;  /* 0x00000030221e7211 */ /* 0x080fe200078208ff */
[----:B------:R1:W5:Y:S01]  /*09b0*/  LDG.E.U16 R19, desc[UR8][R24.64] ;  /* 0x0000000818137981 */ /* 0x000362000c1e1500 */
[-C--:B------:R-:W-:Y:S01]  /*09c0*/  LEA.HI.X.SX32 R27, R32, R3.reuse, 0x1, P0 ;  /* 0x00000003201b7211 */ /* 0x080fe200000f0eff */
[C---:B0-----:R-:W-:Y:S01]  /*09d0*/  IMAD R22, R51.reuse, 0x2, R36 ;  /* 0x0000000233167824 */ /* 0x041fe200078e0224 */
[C---:B------:R-:W-:Y:S01]  /*09e0*/  LEA R32, P0, R36.reuse, R48, 0x1 ;  /* 0x0000003024207211 */ /* 0x040fe200078008ff */
[----:B------:R-:W5:Y:S02]  /*09f0*/  LDG.E.U16 R17, desc[UR8][R20.64] ;  /* 0x0000000814117981 */ /* 0x000f64000c1e1500 */
[----:B------:R-:W-:Y:S01]  /*0a00*/  IMAD R38, R51, 0x2, R22 ;  /* 0x0000000233267824 */ /* 0x000fe200078e0216 */
[----:B------:R-:W-:-:S02]  /*0a10*/  LEA.HI.X.SX32 R33, R36, R3, 0x1, P0 ;  /* 0x0000000324217211 */ /* 0x000fc400000f0eff */
[-C--:B----4-:R-:W-:Y:S01]  /*0a20*/  LEA R28, P0, R22, R48.reuse, 0x1 ;  /* 0x00000030161c7211 */ /* 0x090fe200078008ff */
[C---:B------:R-:W-:Y:S01]  /*0a30*/  IMAD R40, R51.reuse, 0x2, R38 ;  /* 0x0000000233287824 */ /* 0x040fe200078e0226 */
[-C--:B------:R-:W-:Y:S02]  /*0a40*/  LEA.HI.X.SX32 R31, R34, R3.reuse, 0x1, P1 ;  /* 0x00000003221f7211 */ /* 0x080fe400008f0eff */
[-C--:B------:R-:W-:Y:S01]  /*0a50*/  LEA.HI.X.SX32 R29, R22, R3.reuse, 0x1, P0 ;  /* 0x00000003161d7211 */ /* 0x080fe200000f0eff */
[----:B-1----:R-:W-:Y:S01]  /*0a60*/  IMAD R24, R51, 0x2, R40 ;  /* 0x0000000233187824 */ /* 0x002fe200078e0228 */
[CC--:B------:R-:W-:Y:S01]  /*0a70*/  LEA R34, P0, R38.reuse, R48.reuse, 0x1 ;  /* 0x0000003026227211 */ /* 0x0c0fe200078008ff */
[----:B------:R0:W5:Y:S03]  /*0a80*/  LDG.E.U16 R21, desc[UR8][R26.64] ;  /* 0x000000081a157981 */ /* 0x000166000c1e1500 */
[----:B------:R-:W-:Y:S01]  /*0a90*/  LEA.HI.X.SX32 R35, R38, R3, 0x1, P0 ;  /* 0x0000000326237211 */ /* 0x000fe200000f0eff */
[----:B------:R1:W5:Y:S01]  /*0aa0*/  LDG.E.U16 R20, desc[UR8][R30.64] ;  /* 0x000000081e147981 */ /* 0x000362000c1e1500 */
[----:B------:R-:W-:-:S02]  /*0ab0*/  LEA R38, P0, R24, R48, 0x1 ;  /* 0x0000003018267211 */ /* 0x000fc400078008ff */
[-C--:B------:R-:W-:Y:S01]  /*0ac0*/  LEA R36, P1, R40, R48.reuse, 0x1 ;  /* 0x0000003028247211 */ /* 0x080fe200078208ff */
[----:B------:R4:W5:Y:S01]  /*0ad0*/  LDG.E.U16 R22, desc[UR8][R32.64] ;  /* 0x0000000820167981 */ /* 0x000962000c1e1500 */
[C---:B0-----:R-:W-:Y:S01]  /*0ae0*/  IMAD R26, R51.reuse, 0x2, R24 ;  /* 0x00000002331a7824 */ /* 0x041fe200078e0218 */
[-C--:B------:R-:W-:Y:S02]  /*0af0*/  LEA.HI.X.SX32 R39, R24, R3.reuse, 0x1, P0 ;  /* 0x0000000318277211 */ /* 0x080fe400000f0eff */
[----:B------:R0:W5:Y:S01]  /*0b00*/  LDG.E.U16 R23, desc[UR8][R28.64] ;  /* 0x000000081c177981 */ /* 0x000162000c1e1500 */
[C---:B------:R-:W-:Y:S01]  /*0b10*/  IMAD R42, R51.reuse, 0x2, R26 ;  /* 0x00000002332a7824 */ /* 0x040fe200078e021a */
[C---:B-1----:R-:W-:Y:S02]  /*0b20*/  LEA R30, P0, R26.reuse, R48, 0x1 ;  /* 0x000000301a1e7211 */ /* 0x042fe400078008ff */
[----:B------:R1:W5:Y:S01]  /*0b30*/  LDG.E.U16 R25, desc[UR8][R34.64] ;  /* 0x0000000822197981 */ /* 0x000362000c1e1500 */
[----:B------:R-:W-:Y:S01]  /*0b40*/  IMAD R44, R51, 0x2, R42 ;  /* 0x00000002332c7824 */ /* 0x000fe200078e022a */
[----:B------:R-:W-:-:S02]  /*0b50*/  LEA.HI.X.SX32 R31, R26, R3, 0x1, P0 ;  /* 0x000000031a1f7211 */ /* 0x000fc400000f0eff */
[-C--:B----4-:R-:W-:Y:S01]  /*0b60*/  LEA R32, P0, R42, R48.reuse, 0x1 ;  /* 0x000000302a207211 */ /* 0x090fe200078008ff */
[C---:B0-----:R-:W-:Y:S01]  /*0b70*/  IMAD R28, R51.reuse, 0x2, R44 ;  /* 0x00000002331c7824 */ /* 0x041fe200078e022c */
[-C--:B------:R-:W-:Y:S01]  /*0b80*/  LEA.HI.X.SX32 R37, R40, R3.reuse, 0x1, P1 ;  /* 0x0000000328257211 */ /* 0x080fe200008f0eff */
[----:B------:R-:W5:Y:S01]  /*0b90*/  LDG.E.U16 R26, desc[UR8][R38.64] ;  /* 0x00000008261a7981 */ /* 0x000f62000c1e1500 */
[-C--:B------:R-:W-:Y:S02]  /*0ba0*/  LEA R40, P1, R44, R48.reuse, 0x1 ;  /* 0x000000302c287211 */ /* 0x080fe400078208ff */
[-C--:B------:R-:W-:Y:S01]  /*0bb0*/  LEA.HI.X.SX32 R33, R42, R3.reuse, 0x1, P0 ;  /* 0x000000032a217211 */ /* 0x080fe200000f0eff */
[C---:B------:R-:W-:Y:S01]  /*0bc0*/  IMAD R42, R51.reuse, 0x2, R28 ;  /* 0x00000002332a7824 */ /* 0x040fe200078e021c */
[----:B-1----:R-:W-:Y:S01]  /*0bd0*/  LEA R34, P0, R28, R48, 0x1 ;  /* 0x000000301c227211 */ /* 0x002fe200078008ff */
[----:B------:R0:W5:Y:S01]  /*0be0*/  LDG.E.U16 R24, desc[UR8][R36.64] ;  /* 0x0000000824187981 */ /* 0x000162000c1e1500 */
[-C--:B------:R-:W-:Y:S01]  /*0bf0*/  LEA.HI.X.SX32 R41, R44, R3.reuse, 0x1, P1 ;  /* 0x000000032c297211 */ /* 0x080fe200008f0eff */
[C---:B------:R-:W-:Y:S01]  /*0c00*/  IMAD R44, R51.reuse, 0x2, R42 ;  /* 0x00000002332c7824 */ /* 0x040fe200078e022a */
[----:B------:R-:W-:Y:S01]  /*0c10*/  LEA.HI.X.SX32 R35, R28, R3, 0x1, P0 ;  /* 0x000000031c237211 */ /* 0x000fe200000f0eff */
[----:B------:R-:W5:Y:S02]  /*0c20*/  LDG.E.U16 R27, desc[UR8][R30.64] ;  /* 0x000000081e1b7981 */ /* 0x000f64000c1e1500 */
[----:B------:R-:W-:-:S02]  /*0c30*/  IMAD R46, R51, 0x2, R44 ;  /* 0x00000002332e7824 */ /* 0x000fc400078e022c */
[----:B------:R1:W5:Y:S01]  /*0c40*/  LDG.E.U16 R28, desc[UR8][R40.64] ;  /* 0x00000008281c7981 */ /* 0x000362000c1e1500 */
[CC--:B0-----:R-:W-:Y:S01]  /*0c50*/  LEA R36, P0, R42.reuse, R48.reuse, 0x1 ;  /* 0x000000302a247211 */ /* 0x0c1fe200078008ff */
[C---:B------:R-:W-:Y:S02]  /*0c60*/  IMAD R50, R51.reuse, 0x2, R46 ;  /* 0x0000000233327824 */ /* 0x040fe400078e022e */
[----:B------:R-:W5:Y:S01]  /*0c70*/  LDG.E.U16 R29, desc[UR8][R32.64] ;  /* 0x00000008201d7981 */ /* 0x000f62000c1e1500 */
[-C--:B------:R-:W-:Y:S02]  /*0c80*/  LEA.HI.X.SX32 R37, R42, R3.reuse, 0x1, P0 ;  /* 0x000000032a257211 */ /* 0x080fe400000f0eff */
[-C--:B------:R-:W-:Y:S01]  /*0c90*/  LEA R38, P0, R44, R48.reuse, 0x1 ;  /* 0x000000302c267211 */ /* 0x080fe200078008ff */
[----:B------:R-:W5:Y:S01]  /*0ca0*/  LDG.E.U16 R30, desc[UR8][R34.64] ;  /* 0x00000008221e7981 */ /* 0x000f62000c1e1500 */
[-C--:B------:R-:W-:Y:S02]  /*0cb0*/  LEA R42, P1, R46, R48.reuse, 0x1 ;  /* 0x000000302e2a7211 */ /* 0x080fe400078208ff */
[-C--:B------:R-:W-:Y:S01]  /*0cc0*/  LEA.HI.X.SX32 R39, R44, R3.reuse, 0x1, P0 ;  /* 0x000000032c277211 */ /* 0x080fe200000f0eff */
[----:B------:R0:W5:Y:S01]  /*0cd0*/  LDG.E.U16 R31, desc[UR8][R36.64] ;  /* 0x00000008241f7981 */ /* 0x000162000c1e1500 */
[-C--:B------:R-:W-:Y:S01]  /*0ce0*/  LEA.HI.X.SX32 R43, R46, R3.reuse, 0x1, P1 ;  /* 0x000000032e2b7211 */ /* 0x080fe200008f0eff */
[C---:B------:R-:W-:Y:S01]  /*0cf0*/  IMAD R46, R51.reuse, 0x2, R50 ;  /* 0x00000002332e7824 */ /* 0x040fe200078e0232 */
[CC--:B------:R-:W-:Y:S01]  /*0d00*/  LEA R44, P0, R50.reuse, R48.reuse, 0x1 ;  /* 0x00000030322c7211 */ /* 0x0c0fe200078008ff */
[----:B------:R4:W5:Y:S03]  /*0d10*/  LDG.E.U16 R33, desc[UR8][R38.64] ;  /* 0x0000000826217981 */ /* 0x000966000c1e1500 */
[-C--:B------:R-:W-:Y:S01]  /*0d20*/  LEA.HI.X.SX32 R45, R50, R3.reuse, 0x1, P0 ;  /* 0x00000003322d7211 */ /* 0x080fe200000f0eff */
[C---:B------:R-:W-:Y:S01]  /*0d30*/  IMAD R50, R51.reuse, 0x2, R46 ;  /* 0x0000000233327824 */ /* 0x040fe200078e022e */
[CC--:B-1----:R-:W-:Y:S01]  /*0d40*/  LEA R40, P0, R46.reuse, R48.reuse, 0x1 ;  /* 0x000000302e287211 */ /* 0x0c2fe200078008ff */
[----:B------:R1:W5:Y:S02]  /*0d50*/  LDG.E.U16 R32, desc[UR8][R42.64] ;  /* 0x000000082a207981 */ /* 0x000364000c1e1500 */
[C---:B------:R-:W-:Y:S01]  /*0d60*/  IMAD R54, R51.reuse, 0x2, R50 ;  /* 0x0000000233367824 */ /* 0x040fe200078e0232 */
[-C--:B------:R-:W-:Y:S01]  /*0d70*/  LEA.HI.X.SX32 R41, R46, R3.reuse, 0x1, P0 ;  /* 0x000000032e297211 */ /* 0x080fe200000f0eff */
[----:B------:R-:W5:Y:S01]  /*0d80*/  LDG.E.U16 R34, desc[UR8][R44.64] ;  /* 0x000000082c227981 */ /* 0x000f62000c1e1500 */
[-C--:B------:R-:W-:Y:S01]  /*0d90*/  LEA R46, P0, R50, R48.reuse, 0x1 ;  /* 0x00000030322e7211 */ /* 0x080fe200078008ff */
[C---:B0-----:R-:W-:Y:S01]  /*0da0*/  IMAD R36, R51.reuse, 0x2, R54 ;  /* 0x0000000233247824 */ /* 0x041fe200078e0236 */
[----:B------:R-:W-:Y:S01]  /*0db0*/  LEA R52, P1, R54, R48, 0x1 ;  /* 0x0000003036347211 */ /* 0x000fe200078208ff */
[----:B------:R0:W5:Y:S01]  /*0dc0*/  LDG.E.U16 R35, desc[UR8][R40.64] ;  /* 0x0000000828237981 */ /* 0x000162000c1e1500 */
[-C--:B------:R-:W-:Y:S01]  /*0dd0*/  LEA.HI.X.SX32 R47, R50, R3.reuse, 0x1, P0 ;  /* 0x00000003322f7211 */ /* 0x080fe200000f0eff */
[----:B----4-:R-:W-:Y:S01]  /*0de0*/  IMAD R38, R51, 0x2, R36 ;  /* 0x0000000233267824 */ /* 0x010fe200078e0224 */
[----:B------:R-:W-:-:S02]  /*0df0*/  LEA.HI.X.SX32 R53, R54, R3, 0x1, P1 ;  /* 0x0000000336357211 */ /* 0x000fc400008f0eff */
[CC--:B------:R-:W-:Y:S01]  /*0e00*/  LEA R54, P0, R36.reuse, R48.reuse, 0x1 ;  /* 0x0000003024367211 */ /* 0x0c0fe200078008ff */
[C---:B------:R-:W-:Y:S01]  /*0e10*/  IMAD R50, R51.reuse, 0x2, R38 ;  /* 0x0000000233327824 */ /* 0x040fe200078e0226 */
[----:B------:R4:W5:Y:S02]  /*0e20*/  LDG.E.U16 R37, desc[UR8][R46.64] ;  /* 0x000000082e257981 */ /* 0x000964000c1e1500 */
[-C--:B------:R-:W-:Y:S01]  /*0e30*/  LEA.HI.X.SX32 R55, R36, R3.reuse, 0x1, P0 ;  /* 0x0000000324377211 */ /* 0x080fe200000f0eff */
[C---:B------:R-:W-:Y:S01]  /*0e40*/  IMAD R58, R51.reuse, 0x2, R50 ;  /* 0x00000002333a7824 */ /* 0x040fe200078e0232 */
[C---:B-1----:R-:W-:Y:S01]  /*0e50*/  LEA R42, P0, R38.reuse, R48, 0x1 ;  /* 0x00000030262a7211 */ /* 0x042fe200078008ff */
[----:B------:R1:W5:Y:S02]  /*0e60*/  LDG.E.U16 R36, desc[UR8][R52.64] ;  /* 0x0000000834247981 */ /* 0x000364000c1e1500 */
[----:B0-----:R-:W-:Y:S01]  /*0e70*/  IMAD R40, R51, 0x2, R58 ;  /* 0x0000000233287824 */ /* 0x001fe200078e023a */
[----:B------:R-:W-:-:S02]  /*0e80*/  LEA.HI.X.SX32 R43, R38, R3, 0x1, P0 ;  /* 0x00000003262b7211 */ /* 0x000fc400000f0eff */
[CC--:B------:R-:W-:Y:S01]  /*0e90*/  LEA R44, P0, R50.reuse, R48.reuse, 0x1 ;  /* 0x00000030322c7211 */ /* 0x0c0fe200078008ff */
[----:B------:R0:W5:Y:S03]  /*0ea0*/  LDG.E.U16 R38, desc[UR8][R54.64] ;  /* 0x0000000836267981 */ /* 0x000166000c1e1500 */
[-C--:B------:R-:W-:Y:S01]  /*0eb0*/  LEA.HI.X.SX32 R45, R50, R3.reuse, 0x1, P0 ;  /* 0x00000003322d7211 */ /* 0x080fe200000f0eff */
[C---:B------:R-:W-:Y:S01]  /*0ec0*/  IMAD R50, R51.reuse, 0x2, R40 ;  /* 0x0000000233327824 */ /* 0x040fe200078e0228 */
[CC--:B----4-:R-:W-:Y:S01]  /*0ed0*/  LEA R46, P0, R40.reuse, R48.reuse, 0x1 ;  /* 0x00000030282e7211 */ /* 0x0d0fe200078008ff */
[----:B------:R-:W5:Y:S03]  /*0ee0*/  LDG.E.U16 R39, desc[UR8][R42.64] ;  /* 0x000000082a277981 */ /* 0x000f66000c1e1500 */
[----:B------:R-:W-:Y:S01]  /*0ef0*/  LEA.HI.X.SX32 R47, R40, R3, 0x1, P0 ;  /* 0x00000003282f7211 */ /* 0x000fe200000f0eff */
[----:B------:R-:W-:Y:S01]  /*0f00*/  IMAD R60, R51, 0x2, R50 ;  /* 0x00000002333c7824 */ /* 0x000fe200078e0232 */
[-C--:B-1----:R-:W-:Y:S01]  /*0f10*/  LEA R52, P0, R50, R48.reuse, 0x1 ;  /* 0x0000003032347211 */ /* 0x082fe200078008ff */
[----:B------:R-:W5:Y:S01]  /*0f20*/  LDG.E.U16 R41, desc[UR8][R44.64] ;  /* 0x000000082c297981 */ /* 0x000f62000c1e1500 */
[----:B------:R-:W-:-:S02]  /*0f30*/  LEA R56, P1, R58, R48, 0x1 ;  /* 0x000000303a387211 */ /* 0x000fc400078208ff */
[-C--:B------:R-:W-:Y:S01]  /*0f40*/  LEA.HI.X.SX32 R53, R50, R3.reuse, 0x1, P0 ;  /* 0x0000000332357211 */ /* 0x080fe200000f0eff */
[C---:B------:R-:W-:Y:S01]  /*0f50*/  IMAD R50, R51.reuse, 0x2, R60 ;  /* 0x0000000233327824 */ /* 0x040fe200078e023c */
[-C--:B------:R-:W-:Y:S01]  /*0f60*/  LEA.HI.X.SX32 R57, R58, R3.reuse, 0x1, P1 ;  /* 0x000000033a397211 */ /* 0x080fe200008f0eff */
[----:B------:R-:W5:Y:S01]  /*0f70*/  LDG.E.U16 R42, desc[UR8][R46.64] ;  /* 0x000000082e2a7981 */ /* 0x000f62000c1e1500 */
[-C--:B0-----:R-:W-:Y:S01]  /*0f80*/  LEA R54, P0, R60, R48.reuse, 0x1 ;  /* 0x000000303c367211 */ /* 0x081fe200078008ff */
[C---:B------:R-:W-:Y:S01]  /*0f90*/  IMAD R62, R51.reuse, 0x2, R50 ;  /* 0x00000002333e7824 */ /* 0x040fe200078e0232 */
[-C--:B------:R-:W-:Y:S01]  /*0fa0*/  LEA R58, P1, R50, R48.reuse, 0x1 ;  /* 0x00000030323a7211 */ /* 0x080fe200078208ff */
[----:B------:R0:W5:Y:S01]  /*0fb0*/  LDG.E.U16 R40, desc[UR8][R56.64] ;  /* 0x0000000838287981 */ /* 0x000162000c1e1500 */
[-C--:B------:R-:W-:Y:S02]  /*0fc0*/  LEA.HI.X.SX32 R55, R60, R3.reuse, 0x1, P0 ;  /* 0x000000033c377211 */ /* 0x080fe400000f0eff */
[-C--:B------:R-:W-:Y:S01]  /*0fd0*/  LEA.HI.X.SX32 R59, R50, R3.reuse, 0x1, P1 ;  /* 0x00000003323b7211 */ /* 0x080fe200008f0eff */
[C---:B------:R-:W-:Y:S01]  /*0fe0*/  IMAD R50, R51.reuse, 0x2, R62 ;  /* 0x0000000233327824 */ /* 0x040fe200078e023e */
[CC--:B------:R-:W-:Y:S01]  /*0ff0*/  LEA R60, P0, R62.reuse, R48.reuse, 0x1 ;  /* 0x000000303e3c7211 */ /* 0x0c0fe200078008ff */
[----:B------:R1:W5:Y:S03]  /*1000*/  LDG.E.U16 R43, desc[UR8][R52.64] ;  /* 0x00000008342b7981 */ /* 0x000366000c1e1500 */
[-C--:B------:R-:W-:Y:S01]  /*1010*/  LEA.HI.X.SX32 R61, R62, R3.reuse, 0x1, P0 ;  /* 0x000000033e3d7211 */ /* 0x080fe200000f0eff */
[C---:B------:R-:W-:Y:S01]  /*1020*/  IMAD R66, R51.reuse, 0x2, R50 ;  /* 0x0000000233427824 */ /* 0x040fe200078e0232 */
[CC--:B0-----:R-:W-:Y:S01]  /*1030*/  LEA R56, P0, R50.reuse, R48.reuse, 0x1 ;  /* 0x0000003032387211 */ /* 0x0c1fe200078008ff */
[----:B------:R0:W5:Y:S03]  /*1040*/  LDG.E.U16 R45, desc[UR8][R54.64] ;  /* 0x00000008362d7981 */ /* 0x000166000c1e1500 */
[-C--:B------:R-:W-:Y:S01]  /*1050*/  LEA.HI.X.SX32 R57, R50, R3.reuse, 0x1, P0 ;  /* 0x0000000332397211 */ /* 0x080fe200000f0eff */
[C---:B------:R-:W-:Y:S01]  /*1060*/  IMAD R50, R51.reuse, 0x2, R66 ;  /* 0x0000000233327824 */ /* 0x040fe200078e0242 */
[CC--:B------:R-:W-:Y:S01]  /*1070*/  LEA R62, P0, R66.reuse, R48.reuse, 0x1 ;  /* 0x00000030423e7211 */ /* 0x0c0fe200078008ff */
[----:B------:R4:W5:Y:S02]  /*1080*/  LDG.E.U16 R44, desc[UR8][R58.64] ;  /* 0x000000083a2c7981 */ /* 0x000964000c1e1500 */
[C---:B-1----:R-:W-:Y:S01]  /*1090*/  IMAD R52, R51.reuse, 0x2, R50 ;  /* 0x0000000233347824 */ /* 0x042fe200078e0232 */
[-C--:B------:R-:W-:Y:S01]  /*10a0*/  LEA.HI.X.SX32 R63, R66, R3.reuse, 0x1, P0 ;  /* 0x00000003423f7211 */ /* 0x080fe200000f0eff */
[----:B------:R1:W5:Y:S02]  /*10b0*/  LDG.E.U16 R46, desc[UR8][R60.64] ;  /* 0x000000083c2e7981 */ /* 0x000364000c1e1500 */
[C---:B0-----:R-:W-:Y:S01]  /*10c0*/  IMAD R54, R51.reuse, 0x2, R52 ;  /* 0x0000000233367824 */ /* 0x041fe200078e0234 */
[CC--:B------:R-:W-:Y:S01]  /*10d0*/  LEA R66, P0, R52.reuse, R48.reuse, 0x1 ;  /* 0x0000003034427211 */ /* 0x0c0fe200078008ff */
[----:B------:R0:W5:Y:S03]  /*10e0*/  LDG.E.U16 R47, desc[UR8][R56.64] ;  /* 0x00000008382f7981 */ /* 0x000166000c1e1500 */
[-C--:B------:R-:W-:Y:S01]  /*10f0*/  LEA.HI.X.SX32 R67, R52, R3.reuse, 0x1, P0 ;  /* 0x0000000334437211 */ /* 0x080fe200000f0eff */
[C---:B------:R-:W-:Y:S01]  /*1100*/  IMAD R70, R51.reuse, 0x2, R54 ;  /* 0x0000000233467824 */ /* 0x040fe200078e0236 */
[CC--:B----4-:R-:W-:Y:S01]  /*1110*/  LEA R58, P0, R54.reuse, R48.reuse, 0x1 ;  /* 0x00000030363a7211 */ /* 0x0d0fe200078008ff */
[----:B------:R4:W5:Y:S03]  /*1120*/  LDG.E.U16 R49, desc[UR8][R62.64] ;  /* 0x000000083e317981 */ /* 0x000966000c1e1500 */
[-C--:B------:R-:W-:Y:S01]  /*1130*/  LEA.HI.X.SX32 R59, R54, R3.reuse, 0x1, P0 ;  /* 0x00000003363b7211 */ /* 0x080fe200000f0eff */
[C---:B------:R-:W-:Y:S01]  /*1140*/  IMAD R54, R51.reuse, 0x2, R70 ;  /* 0x0000000233367824 */ /* 0x040fe200078e0246 */
[-C--:B-1----:R-:W-:Y:S01]  /*1150*/  LEA R60, P0, R70, R48.reuse, 0x1 ;  /* 0x00000030463c7211 */ /* 0x082fe200078008ff */
[----:B------:R-:W5:Y:S01]  /*1160*/  LDG.E.U16 R52, desc[UR8][R66.64] ;  /* 0x0000000842347981 */ /* 0x000f62000c1e1500 */
[-C--:B------:R-:W-:Y:S01]  /*1170*/  LEA R64, P1, R50, R48.reuse, 0x1 ;  /* 0x0000003032407211 */ /* 0x080fe200078208ff */
[C---:B0-----:R-:W-:Y:S01]  /*1180*/  IMAD R56, R51.reuse, 0x2, R54 ;  /* 0x0000000233387824 */ /* 0x041fe200078e0236 */
[-C--:B------:R-:W-:Y:S01]  /*1190*/  LEA.HI.X.SX32 R61, R70, R3.reuse, 0x1, P0 ;  /* 0x00000003463d7211 */ /* 0x080fe200000f0eff */
[----:B------:R-:W5:Y:S01]  /*11a0*/  LDG.E.U16 R53, desc[UR8][R58.64] ;  /* 0x000000083a357981 */ /* 0x000f62000c1e1500 */
[-C--:B------:R-:W-:Y:S01]  /*11b0*/  LEA.HI.X.SX32 R65, R50, R3.reuse, 0x1, P1 ;  /* 0x0000000332417211 */ /* 0x080fe200008f0eff */
[C---:B------:R-:W-:Y:S01]  /*11c0*/  IMAD R70, R51.reuse, 0x2, R56 ;  /* 0x0000000233467824 */ /* 0x040fe200078e0238 */
[CC--:B----4-:R-:W-:Y:S01]  /*11d0*/  LEA R62, P0, R56.reuse, R48.reuse, 0x1 ;  /* 0x00000030383e7211 */ /* 0x0d0fe200078008ff */
[----:B------:R-:W5:Y:S02]  /*11e0*/  LDG.E.U16 R55, desc[UR8][R60.64] ;  /* 0x000000083c377981 */ /* 0x000f64000c1e1500 */
[C---:B------:R-:W-:Y:S01]  /*11f0*/  IMAD R72, R51.reuse, 0x2, R70 ;  /* 0x0000000233487824 */ /* 0x040fe200078e0246 */
[----:B------:R-:W-:Y:S01]  /*1200*/  LEA.HI.X.SX32 R63, R56, R3, 0x1, P0 ;  /* 0x00000003383f7211 */ /* 0x000fe200000f0eff */
[----:B------:R0:W5:Y:S02]  /*1210*/  LDG.E.U16 R50, desc[UR8][R64.64] ;  /* 0x0000000840327981 */ /* 0x000164000c1e1500 */
[C---:B------:R-:W-:Y:S01]  /*1220*/  IMAD R74, R51.reuse, 0x2, R72 ;  /* 0x00000002334a7824 */ /* 0x040fe200078e0248 */
[-C--:B------:R-:W-:Y:S01]  /*1230*/  LEA R68, P1, R54, R48.reuse, 0x1 ;  /* 0x0000003036447211 */ /* 0x080fe200078208ff */
[----:B------:R-:W5:Y:S01]  /*1240*/  LDG.E.U16 R56, desc[UR8][R62.64] ;  /* 0x000000083e387981 */ /* 0x000f62000c1e1500 */
[----:B0-----:R-:W-:Y:S01]  /*1250*/  LEA R64, P0, R70, R48, 0x1 ;  /* 0x0000003046407211 */ /* 0x001fe200078008ff */
[----:B------:R-:W-:-:S03]  /*1260*/  IMAD R58, R51, 0x2, R74 ;  /* 0x00000002333a7824 */ /* 0x000fc600078e024a */
[-C--:B------:R-:W-:Y:S02]  /*1270*/  LEA.HI.X.SX32 R65, R70, R3.reuse, 0x1, P0 ;  /* 0x0000000346417211 */ /* 0x080fe400000f0eff */
[-C--:B------:R-:W-:Y:S01]  /*1280*/  LEA R66, P0, R72, R48.reuse, 0x1 ;  /* 0x0000003048427211 */ /* 0x080fe200078008ff */
[C---:B------:R-:W-:Y:S01]  /*1290*/  IMAD R60, R51.reuse, 0x2, R58 ;  /* 0x00000002333c7824 */ /* 0x040fe200078e023a */
[-C--:B------:R-:W-:Y:S01]  /*12a0*/  LEA.HI.X.SX32 R69, R54, R3.reuse, 0x1, P1 ;  /* 0x0000000336457211 */ /* 0x080fe200008f0eff */
[----:B------:R-:W5:Y:S01]  /*12b0*/  LDG.E.U16 R57, desc[UR8][R64.64] ;  /* 0x0000000840397981 */ /* 0x000f62000c1e1500 */
[-C--:B------:R-:W-:Y:S02]  /*12c0*/  LEA.HI.X.SX32 R67, R72, R3.reuse, 0x1, P0 ;  /* 0x0000000348437211 */ /* 0x080fe400000f0eff */
[CC--:B------:R-:W-:Y:S01]  /*12d0*/  LEA R72, P0, R58.reuse, R48.reuse, 0x1 ;  /* 0x000000303a487211 */ /* 0x0c0fe200078008ff */
[----:B------:R0:W5:Y:S03]  /*12e0*/  LDG.E.U16 R54, desc[UR8][R68.64] ;  /* 0x0000000844367981 */ /* 0x000166000c1e1500 */
[----:B------:R-:W-:Y:S01]  /*12f0*/  LEA.HI.X.SX32 R73, R58, R3, 0x1, P0 ;  /* 0x000000033a497211 */ /* 0x000fe200000f0eff */
[----:B------:R-:W-:Y:S01]  /*1300*/  IMAD R76, R51, 0x2, R60 ;  /* 0x00000002334c7824 */ /* 0x000fe200078e023c */
[-C--:B------:R-:W-:Y:S01]  /*1310*/  LEA R70, P1, R74, R48.reuse, 0x1 ;  /* 0x000000304a467211 */ /* 0x080fe200078208ff */
[----:B------:R-:W5:Y:S01]  /*1320*/  LDG.E.U16 R59, desc[UR8][R66.64] ;  /* 0x00000008423b7981 */ /* 0x000f62000c1e1500 */
[----:B0-----:R-:W-:-:S04]  /*1330*/  LEA R68, P0, R60, R48, 0x1 ;  /* 0x000000303c447211 */ /* 0x001fc800078008ff */
[-C--:B------:R-:W-:Y:S01]  /*1340*/  LEA.HI.X.SX32 R69, R60, R3.reuse, 0x1, P0 ;  /* 0x000000033c457211 */ /* 0x080fe200000f0eff */
[C---:B------:R-:W-:Y:S01]  /*1350*/  IMAD R80, R51.reuse, 0x2, R76 ;  /* 0x0000000233507824 */ /* 0x040fe200078e024c */
[-C--:B------:R-:W-:Y:S01]  /*1360*/  LEA.HI.X.SX32 R71, R74, R3.reuse, 0x1, P1 ;  /* 0x000000034a477211 */ /* 0x080fe200008f0eff */
[----:B------:R-:W5:Y:S04]  /*1370*/  LDG.E.U16 R60, desc[UR8][R72.64] ;  /* 0x00000008483c7981 */ /* 0x000f68000c1e1500 */
[----:B------:R0:W5:Y:S01]  /*1380*/  LDG.E.U16 R61, desc[UR8][R68.64] ;  /* 0x00000008443d7981 */ /* 0x000162000c1e1500 */
[-C--:B------:R-:W-:Y:S01]  /*1390*/  LEA R62, P0, R76, R48.reuse, 0x1 ;  /* 0x000000304c3e7211 */ /* 0x080fe200078008ff */
[C---:B------:R-:W-:Y:S01]  /*13a0*/  IMAD R64, R51.reuse, 0x2, R80 ;  /* 0x0000000233407824 */ /* 0x040fe200078e0250 */
[----:B------:R-:W-:Y:S01]  /*13b0*/  LEA R74, P1, R80, R48, 0x1 ;  /* 0x00000030504a7211 */ /* 0x000fe200078208ff */
[----:B------:R-:W5:Y:S01]  /*13c0*/  LDG.E.U16 R58, desc[UR8][R70.64] ;  /* 0x00000008463a7981 */ /* 0x000f62000c1e1500 */
[----:B0-----:R-:W0:Y:S01]  /*13d0*/  LDC.64 R68, c[0x0][0x3c0] ;  /* 0x0000f000ff447b82 */ /* 0x001e220000000a00 */
[-C--:B------:R-:W-:Y:S01]  /*13e0*/  LEA.HI.X.SX32 R63, R76, R3.reuse, 0x1, P0 ;  /* 0x000000034c3f7211 */ /* 0x080fe200000f0eff */
[----:B------:R-:W-:Y:S01]  /*13f0*/  IMAD R76, R51, 0x2, R64 ;  /* 0x00000002334c7824 */ /* 0x000fe200078e0240 */
[----:B------:R-:W-:-:S02]  /*1400*/  LEA.HI.X.SX32 R75, R80, R3, 0x1, P1 ;  /* 0x00000003504b7211 */ /* 0x000fc400008f0eff */
[C---:B------:R-:W-:Y:S01]  /*1410*/  LEA R66, P0, R64.reuse, R48, 0x1 ;  /* 0x0000003040427211 */ /* 0x040fe200078008ff */
[C---:B------:R-:W-:Y:S01]  /*1420*/  IMAD R80, R51.reuse, 0x2, R76 ;  /* 0x0000000233507824 */ /* 0x040fe200078e024c */
[----:B------:R-:W5:Y:S02]  /*1430*/  LDG.E.U16 R63, desc[UR8][R62.64] ;  /* 0x000000083e3f7981 */ /* 0x000f64000c1e1500 */
[----:B------:R-:W-:Y:S01]  /*1440*/  LEA.HI.X.SX32 R67, R64, R3, 0x1, P0 ;  /* 0x0000000340437211 */ /* 0x000fe200000f0eff */
[----:B------:R-:W-:Y:S02]  /*1450*/  IMAD R64, R51, 0x2, R80 ;  /* 0x0000000233407824 */ /* 0x000fe400078e0250 */
[----:B------:R0:W5:Y:S02]  /*1460*/  LDG.E.U16 R51, desc[UR8][R74.64] ;  /* 0x000000084a337981 */ /* 0x000164000c1e1500 */
[----:B0-----:R-:W-:-:S04]  /*1470*/  IMAD R75, R102, R69, RZ ;  /* 0x00000045664b7224 */ /* 0x001fc800078e02ff */
[----:B------:R-:W-:-:S04]  /*1480*/  IMAD R79, R69, 0x2, R75 ;  /* 0x00000002454f7824 */ /* 0x000fc800078e024b */
[----:B------:R-:W-:-:S04]  /*1490*/  IMAD R81, R69, 0x2, R79 ;  /* 0x0000000245517824 */ /* 0x000fc800078e024f */
[----:B------:R-:W-:Y:S01]  /*14a0*/  IMAD R83, R69, 0x2, R81 ;  /* 0x0000000245537824 */ /* 0x000fe200078e0251 */
[----:B------:R-:W-:-:S03]  /*14b0*/  LEA R70, P0, R76, R48, 0x1 ;  /* 0x000000304c467211 */ /* 0x000fc600078008ff */
[----:B------:R-:W-:Y:S01]  /*14c0*/  IMAD R85, R69, 0x2, R83 ;  /* 0x0000000245557824 */ /* 0x000fe200078e0253 */
[----:B------:R-:W-:-:S03]  /*14d0*/  LEA R72, P1, R80, R48, 0x1 ;  /* 0x0000003050487211 */ /* 0x000fc600078208ff */
[----:B------:R-:W-:Y:S01]  /*14e0*/  IMAD R87, R69, 0x2, R85 ;  /* 0x0000000245577824 */ /* 0x000fe200078e0255 */
[----:B------:R-:W-:-:S03]  /*14f0*/  LEA.HI.X.SX32 R71, R76, R3, 0x1, P0 ;  /* 0x000000034c477211 */ /* 0x000fc600000f0eff */
[C---:B------:R-:W-:Y:S01]  /*1500*/  IMAD R89, R69.reuse, 0x2, R87 ;  /* 0x0000000245597824 */ /* 0x040fe200078e0257 */
[----:B------:R-:W-:Y:S01]  /*1510*/  LEA R76, P0, R64, R48, 0x1 ;  /* 0x00000030404c7211 */ /* 0x000fe200078008ff */
[----:B------:R0:W5:Y:S01]  /*1520*/  LDG.E.U16 R62, desc[UR8][R70.64] ;  /* 0x00000008463e7981 */ /* 0x000162000c1e1500 */
[-C--:B------:R-:W-:Y:S02]  /*1530*/  LEA.HI.X.SX32 R73, R80, R3.reuse, 0x1, P1 ;  /* 0x0000000350497211 */ /* 0x080fe400008f0eff */
[----:B------:R-:W-:Y:S01]  /*1540*/  LEA.HI.X.SX32 R77, R64, R3, 0x1, P0 ;  /* 0x00000003404d7211 */ /* 0x000fe200000f0eff */
[----:B------:R-:W5:Y:S04]  /*1550*/  LDG.E.U16 R48, desc[UR8][R66.64] ;  /* 0x0000000842307981 */ /* 0x000f68000c1e1500 */
[----:B------:R1:W5:Y:S01]  /*1560*/  LDG.E.U16 R65, desc[UR8][R72.64] ;  /* 0x0000000848417981 */ /* 0x000362000c1e1500 */
[----:B0-----:R-:W-:-:S03]  /*1570*/  IMAD R71, R69, 0x2, R89 ;  /* 0x0000000245477824 */ /* 0x001fc600078e0259 */
[----:B------:R0:W5:Y:S01]  /*1580*/  LDG.E.U16 R64, desc[UR8][R76.64] ;  /* 0x000000084c407981 */ /* 0x000162000c1e1500 */
[----:B-1----:R-:W-:-:S04]  /*1590*/  IMAD R73, R69, 0x2, R71 ;  /* 0x0000000245497824 */ /* 0x002fc800078e0247 */
[----:B0-----:R-:W-:-:S04]  /*15a0*/  IMAD R77, R69, 0x2, R73 ;  /* 0x00000002454d7824 */ /* 0x001fc800078e0249 */
[----:B------:R-:W-:-:S04]  /*15b0*/  IMAD R91, R69, 0x2, R77 ;  /* 0x00000002455b7824 */ /* 0x000fc800078e024d */
[----:B------:R-:W-:-:S04]  /*15c0*/  IMAD R93, R69, 0x2, R91 ;  /* 0x00000002455d7824 */ /* 0x000fc800078e025b */
[----:B------:R-:W-:-:S04]  /*15d0*/  IMAD R95, R69, 0x2, R93 ;  /* 0x00000002455f7824 */ /* 0x000fc800078e025d */
[----:B------:R-:W-:-:S04]  /*15e0*/  IMAD R97, R69, 0x2, R95 ;  /* 0x0000000245617824 */ /* 0x000fc800078e025f */
[----:B------:R-:W-:-:S04]  /*15f0*/  IMAD R99, R69, 0x2, R97 ;  /* 0x0000000245637824 */ /* 0x000fc800078e0261 */
[----:B------:R-:W-:-:S04]  /*1600*/  IMAD R101, R69, 0x2, R99 ;  /* 0x0000000245657824 */ /* 0x000fc800078e0263 */
[----:B------:R-:W-:-:S04]  /*1610*/  IMAD R105, R69, 0x2, R101 ;  /* 0x0000000245697824 */ /* 0x000fc800078e0265 */
[C---:B------:R-:W-:Y:S01]  /*1620*/  IMAD R107, R69.reuse, 0x2, R105 ;  /* 0x00000002456b7824 */ /* 0x040fe200078e0269 */
[--C-:B------:R-:W-:Y:S02]  /*1630*/  SHF.R.S32.HI R3, RZ, 0x7, R82.reuse ;  /* 0x00000007ff037819 */ /* 0x100fe40000011452 */
[----:B------:R-:W-:Y:S01]  /*1640*/  SHF.R.U32.HI R66, RZ, 0x5, R82 ;  /* 0x00000005ff427819 */ /* 0x000fe20000011652 */
[----:B------:R-:W-:Y:S01]  /*1650*/  IMAD R109, R69, 0x2, R107 ;  /* 0x00000002456d7824 */ /* 0x000fe200078e026b */
[----:B------:R-:W-:Y:S02]  /*1660*/  LOP3.LUT R103, R82, 0x7f, RZ, 0xc0, !PT ;  /* 0x0000007f52677812 */ /* 0x000fe400078ec0ff */
[----:B------:R-:W-:Y:S01]  /*1670*/  SGXT R3, R3, 0x1 ;  /* 0x000000010303781a */ /* 0x000fe20000000200 */
[----:B------:R-:W-:Y:S01]  /*1680*/  IMAD R111, R69, 0x2, R109 ;  /* 0x00000002456f7824 */ /* 0x000fe200078e026d */
[----:B------:R-:W-:Y:S01]  /*1690*/  R2UR UR44, R66 ;  /* 0x00000000422c72ca */ /* 0x000fe200000e0000 */
[----:B------:R-:W-:-:S02]  /*16a0*/  IMAD R66, R103, UR4, RZ ;  /* 0x0000000467427c24 */ /* 0x000fc4000f8e02ff */
[----:B------:R-:W-:Y:S01]  /*16b0*/  IMAD R68, R68, UR10, RZ ;  /* 0x0000000a44447c24 */ /* 0x000fe2000f8e02ff */
[----:B------:R-:W-:Y:S01]  /*16c0*/  LOP3.LUT R70, R3, 0x90, RZ, 0xc0, !PT ;  /* 0x0000009003467812 */ /* 0x000fe200078ec0ff */
[----:B------:R-:W-:Y:S02]  /*16d0*/  IMAD.SHL.U32 R67, R82, 0x2, RZ ;  /* 0x0000000252437824 */ /* 0x000fe400078e00ff */
[C---:B------:R-:W-:Y:S02]  /*16e0*/  IMAD R113, R69.reuse, 0x2, R111 ;  /* 0x0000000245717824 */ /* 0x040fe400078e026f */
[----:B------:R-:W-:Y:S02]  /*16f0*/  IMAD.SHL.U32 R240, R66, 0x2, RZ ;  /* 0x0000000242f07824 */ /* 0x000fe400078e00ff */
[----:B------:R-:W-:Y:S01]  /*1700*/  IMAD.SHL.U32 R3, R68, 0x2, RZ ;  /* 0x0000000244037824 */ /* 0x000fe200078e00ff */
[----:B------:R-:W-:Y:S01]  /*1710*/  LOP3.LUT R119, R70, 0x7e, R67, 0x78, !PT ;  /* 0x0000007e46777812 */ /* 0x000fe200078e7843 */
[----:B------:R-:W-:-:S02]  /*1720*/  IMAD R115, R69, 0x2, R113 ;  /* 0x0000000245737824 */ /* 0x000fc400078e0271 */
[----:B------:R-:W-:Y:S01]  /*1730*/  IMAD.HI R67, R66, 0x2, RZ ;  /* 0x0000000242437827 */ /* 0x000fe200078e02ff */
[----:B--2---:R-:W-:-:S03]  /*1740*/  IADD3 R240, P0, P1, R240, R120, R3 ;  /* 0x00000078f0f07210 */ /* 0x004fc6000791e003 */
[----:B------:R-:W-:-:S04]  /*1750*/  IMAD.HI R66, R68, 0x2, RZ ;  /* 0x0000000244427827 */ /* 0x000fc800078e02ff */
[----:B------:R-:W-:Y:S01]  /*1760*/  IMAD R117, R69, 0x2, R115 ;  /* 0x0000000245757824 */ /* 0x000fe200078e0273 */
[----:B------:R-:W-:Y:S01]  /*1770*/  IADD3.X R66, PT, PT, R67, R121, R66, P0, P1 ;  /* 0x0000007943427210 */ /* 0x000fe200007e2442 */
[----:B------:R-:W-:Y:S02]  /*1780*/  IMAD.SHL.U32 R70, R82, 0x100, RZ ;  /* 0x0000010052467824 */ /* 0x000fe400078e00ff */
[----:B------:R-:W-:Y:S01]  /*1790*/  IMAD R67, R69, 0x2, R117 ;  /* 0x0000000245437824 */ /* 0x000fe200078e0275 */
[-C--:B------:R-:W-:Y:S02]  /*17a0*/  LEA R236, P0, R75, R240.reuse, 0x1 ;  /* 0x000000f04bec7211 */ /* 0x080fe400078008ff */
[----:B------:R-:W-:Y:S01]  /*17b0*/  LOP3.LUT R3, R119, 0x4000, R70, 0xf8, !PT ;  /* 0x0000400077037812 */ /* 0x000fe200078ef846 */
[----:B------:R-:W-:Y:S01]  /*17c0*/  IMAD R119, R69, 0x2, R67 ;  /* 0x0000000245777824 */ /* 0x000fe200078e0243 */
[----:B------:R-:W-:Y:S02]  /*17d0*/  LEA R206, P1, R79, R240, 0x1 ;  /* 0x000000f04fce7211 */ /* 0x000fe400078208ff */
[----:B------:R-:W-:Y:S01]  /*17e0*/  LEA.HI.X.SX32 R237, R75, R66, 0x1, P0 ;  /* 0x000000424bed7211 */ /* 0x000fe200000f0eff */
[----:B------:R-:W-:Y:S01]  /*17f0*/  IMAD R75, R69, 0x2, R119 ;  /* 0x00000002454b7824 */ /* 0x000fe200078e0277 */
[----:B------:R-:W-:-:S02]  /*1800*/  LEA R176, P2, R81, R240, 0x1 ;  /* 0x000000f051b07211 */ /* 0x000fc400078408ff */
[----:B------:R-:W-:Y:S01]  /*1810*/  LEA.HI.X.SX32 R207, R79, R66, 0x1, P1 ;  /* 0x000000424fcf7211 */ /* 0x000fe200008f0eff */
[----:B------:R-:W-:Y:S01]  /*1820*/  IMAD R79, R69, 0x2, R75 ;  /* 0x00000002454f7824 */ /* 0x000fe200078e024b */
[----:B------:R-:W-:Y:S02]  /*1830*/  LEA R234, P1, R85, R240, 0x1 ;  /* 0x000000f055ea7211 */ /* 0x000fe400078208ff */
[----:B------:R-:W-:Y:S01]  /*1840*/  LEA.HI.X.SX32 R177, R81, R66, 0x1, P2 ;  /* 0x0000004251b17211 */ /* 0x000fe200010f0eff */
[----:B------:R-:W-:Y:S01]  /*1850*/  IMAD R81, R69, 0x2, R79 ;  /* 0x0000000245517824 */ /* 0x000fe200078e024f */
[-C--:B------:R-:W-:Y:S02]  /*1860*/  LEA R148, P0, R83, R240.reuse, 0x1 ;  /* 0x000000f053947211 */ /* 0x080fe400078008ff */
[----:B------:R-:W-:Y:S02]  /*1870*/  LEA R204, P2, R87, R240, 0x1 ;  /* 0x000000f057cc7211 */ /* 0x000fe400078408ff */
[----:B------:R-:W-:-:S02]  /*1880*/  LEA.HI.X.SX32 R235, R85, R66, 0x1, P1 ;  /* 0x0000004255eb7211 */ /* 0x000fc400008f0eff */
[----:B------:R-:W-:Y:S01]  /*1890*/  LEA.HI.X.SX32 R149, R83, R66, 0x1, P0 ;  /* 0x0000004253957211 */ /* 0x000fe200000f0eff */
[----:B------:R-:W-:Y:S01]  /*18a0*/  IMAD R83, R69, 0x2, R81 ;  /* 0x0000000245537824 */ /* 0x000fe200078e0251 */
[----:B------:R-:W-:Y:S02]  /*18b0*/  LEA R146, P1, R71, R240, 0x1 ;  /* 0x000000f047927211 */ /* 0x000fe400078208ff */
[----:B------:R-:W-:Y:S02]  /*18c0*/  LEA.HI.X.SX32 R205, R87, R66, 0x1, P2 ;  /* 0x0000004257cd7211 */ /* 0x000fe400010f0eff */
[-C--:B------:R-:W-:Y:S02]  /*18d0*/  LEA R174, P0, R89, R240.reuse, 0x1 ;  /* 0x000000f059ae7211 */ /* 0x080fe400078008ff */
[----:B------:R-:W-:Y:S02]  /*18e0*/  LEA R232, P2, R73, R240, 0x1 ;  /* 0x000000f049e87211 */ /* 0x000fe400078408ff */
[-C--:B------:R-:W-:Y:S01]  /*18f0*/  LEA.HI.X.SX32 R147, R71, R66.reuse, 0x1, P1 ;  /* 0x0000004247937211 */ /* 0x080fe200008f0eff */
[----:B------:R-:W-:Y:S01]  /*1900*/  IMAD R71, R69, 0x2, R83 ;  /* 0x0000000245477824 */ /* 0x000fe200078e0253 */
[----:B------:R-:W-:-:S02]  /*1910*/  LEA.HI.X.SX32 R175, R89, R66, 0x1, P0 ;  /* 0x0000004259af7211 */ /* 0x000fc400000f0eff */
[----:B------:R-:W-:Y:S01]  /*1920*/  LEA.HI.X.SX32 R233, R73, R66, 0x1, P2 ;  /* 0x0000004249e97211 */ /* 0x000fe200010f0eff */
[----:B------:R-:W-:Y:S01]  /*1930*/  IMAD R73, R69, 0x2, R71 ;  /* 0x0000000245497824 */ /* 0x000fe200078e0247 */
[----:B------:R-:W-:-:S04]  /*1940*/  LEA R202, P0, R77, R240, 0x1 ;  /* 0x000000f04dca7211 */ /* 0x000fc800078008ff */
[----:B------:R-:W-:Y:S01]  /*1950*/  LEA.HI.X.SX32 R203, R77, R66, 0x1, P0 ;  /* 0x000000424dcb7211 */ /* 0x000fe200000f0eff */
[----:B------:R-:W-:Y:S01]  /*1960*/  IMAD R77, R69, 0x2, R73 ;  /* 0x00000002454d7824 */ /* 0x000fe200078e0249 */
[----:B------:R-:W-:-:S03]  /*1970*/  LEA R144, P2, R93, R240, 0x1 ;  /* 0x000000f05d907211 */ /* 0x000fc600078408ff */
[----:B------:R-:W-:Y:S01]  /*1980*/  IMAD R85, R69, 0x2, R77 ;  /* 0x0000000245557824 */ /* 0x000fe200078e024d */
[----:B------:R-:W-:-:S03]  /*1990*/  LEA R172, P1, R91, R240, 0x1 ;  /* 0x000000f05bac7211 */ /* 0x000fc600078208ff */
[----:B------:R-:W-:Y:S01]  /*19a0*/  IMAD R87, R69, 0x2, R85 ;  /* 0x0000000245577824 */ /* 0x000fe200078e0255 */
[----:B------:R-:W-:Y:S02]  /*19b0*/  LEA.HI.X.SX32 R145, R93, R66, 0x1, P2 ;  /* 0x000000425d917211 */ /* 0x000fe400010f0eff */
[----:B------:R-:W-:Y:S01]  /*19c0*/  LEA R170, P2, R99, R240, 0x1 ;  /* 0x000000f063aa7211 */ /* 0x000fe200078408ff */
[----:B------:R-:W-:Y:S01]  /*19d0*/  IMAD R89, R69, 0x2, R87 ;  /* 0x0000000245597824 */ /* 0x000fe200078e0257 */
[----:B------:R-:W-:Y:S02]  /*19e0*/  LEA.HI.X.SX32 R173, R91, R66, 0x1, P1 ;  /* 0x000000425bad7211 */ /* 0x000fe400008f0eff */
[----:B------:R-:W-:Y:S01]  /*19f0*/  LEA R200, P1, R97, R240, 0x1 ;  /* 0x000000f061c87211 */ /* 0x000fe200078208ff */
[----:B------:R-:W-:Y:S01]  /*1a00*/  IMAD R91, R69, 0x2, R89 ;  /* 0x00000002455b7824 */ /* 0x000fe200078e0259 */
[----:B------:R-:W-:Y:S02]  /*1a10*/  LEA.HI.X.SX32 R171, R99, R66, 0x1, P2 ;  /* 0x0000004263ab7211 */ /* 0x000fe400010f0eff */
[-C--:B------:R-:W-:Y:S01]  /*1a20*/  LEA R198, P2, R107, R240.reuse, 0x1 ;  /* 0x000000f06bc67211 */ /* 0x080fe200078408ff */
[----:B------:R-:W-:Y:S01]  /*1a30*/  IMAD R93, R69, 0x2, R91 ;  /* 0x00000002455d7824 */ /* 0x000fe200078e025b */
[----:B------:R-:W-:-:S02]  /*1a40*/  LEA R230, P0, R95, R240, 0x1 ;  /* 0x000000f05fe67211 */ /* 0x000fc400078008ff */
[----:B------:R-:W-:Y:S02]  /*1a50*/  LEA.HI.X.SX32 R201, R97, R66, 0x1, P1 ;  /* 0x0000004261c97211 */ /* 0x000fe400008f0eff */
[----:B------:R-:W-:Y:S02]  /*1a60*/  LEA R228, P1, R105, R240, 0x1 ;  /* 0x000000f069e47211 */ /* 0x000fe400078208ff */
[----:B------:R-:W-:Y:S02]  /*1a70*/  LEA.HI.X.SX32 R199, R107, R66, 0x1, P2 ;  /* 0x000000426bc77211 */ /* 0x000fe400010f0eff */
[----:B------:R-:W-:Y:S02]  /*1a80*/  LEA R226, P2, R113, R240, 0x1 ;  /* 0x000000f071e27211 */ /* 0x000fe400078408ff */
[-C--:B------:R-:W-:Y:S01]  /*1a90*/  LEA.HI.X.SX32 R231, R95, R66.reuse, 0x1, P0 ;  /* 0x000000425fe77211 */ /* 0x080fe200000f0eff */
[----:B------:R-:W-:Y:S01]  /*1aa0*/  IMAD R95, R69, 0x2, R93 ;  /* 0x00000002455f7824 */ /* 0x000fe200078e025d */
[----:B------:R-:W-:-:S02]  /*1ab0*/  LEA.HI.X.SX32 R229, R105, R66, 0x1, P1 ;  /* 0x0000004269e57211 */ /* 0x000fc400008f0eff */
[-C--:B------:R-:W-:Y:S02]  /*1ac0*/  LEA R140, P1, R111, R240.reuse, 0x1 ;  /* 0x000000f06f8c7211 */ /* 0x080fe400078208ff */
[----:B------:R-:W-:Y:S02]  /*1ad0*/  LEA R142, P0, R101, R240, 0x1 ;  /* 0x000000f0658e7211 */ /* 0x000fe400078008ff */
[----:B------:R-:W-:Y:S01]  /*1ae0*/  LEA.HI.X.SX32 R227, R113, R66, 0x1, P2 ;  /* 0x0000004271e37211 */ /* 0x000fe200010f0eff */
[----:B------:R-:W-:Y:S01]  /*1af0*/  IMAD R97, R69, 0x2, R95 ;  /* 0x0000000245617824 */ /* 0x000fe200078e025f */
[----:B------:R-:W-:Y:S02]  /*1b00*/  LEA R138, P2, R67, R240, 0x1 ;  /* 0x000000f0438a7211 */ /* 0x000fe400078408ff */
[-C--:B------:R-:W-:Y:S02]  /*1b10*/  LEA.HI.X.SX32 R141, R111, R66.reuse, 0x1, P1 ;  /* 0x000000426f8d7211 */ /* 0x080fe400008f0eff */
[----:B------:R-:W-:-:S02]  /*1b20*/  LEA.HI.X.SX32 R143, R101, R66, 0x1, P0 ;  /* 0x00000042658f7211 */ /* 0x000fc400000f0eff */
[-C--:B------:R-:W-:Y:S02]  /*1b30*/  LEA R166, P1, R117, R240.reuse, 0x1 ;  /* 0x000000f075a67211 */ /* 0x080fe400078208ff */
[----:B------:R-:W-:Y:S02]  /*1b40*/  LEA R168, P0, R109, R240, 0x1 ;  /* 0x000000f06da87211 */ /* 0x000fe400078008ff */
[-C--:B------:R-:W-:Y:S01]  /*1b50*/  LEA.HI.X.SX32 R139, R67, R66.reuse, 0x1, P2 ;  /* 0x00000042438b7211 */ /* 0x080fe200010f0eff */
[----:B------:R-:W-:Y:S01]  /*1b60*/  IMAD R67, R69, 0x2, R97 ;  /* 0x0000000245437824 */ /* 0x000fe200078e0261 */
[-C--:B------:R-:W-:Y:S02]  /*1b70*/  LEA.HI.X.SX32 R167, R117, R66.reuse, 0x1, P1 ;  /* 0x0000004275a77211 */ /* 0x080fe400008f0eff */
[----:B------:R-:W-:Y:S01]  /*1b80*/  LEA.HI.X.SX32 R169, R109, R66, 0x1, P0 ;  /* 0x000000426da97211 */ /* 0x000fe200000f0eff */
[----:B------:R-:W-:Y:S01]  /*1b90*/  IMAD R99, R69, 0x2, R67 ;  /* 0x0000000245637824 */ /* 0x000fe200078e0243 */
[----:B------:R-:W-:-:S02]  /*1ba0*/  LEA R194, P1, R75, R240, 0x1 ;  /* 0x000000f04bc27211 */ /* 0x000fc400078208ff */
[-C--:B------:R-:W-:Y:S02]  /*1bb0*/  LEA R196, P0, R115, R240.reuse, 0x1 ;  /* 0x000000f073c47211 */ /* 0x080fe400078008ff */
[----:B------:R-:W-:Y:S02]  /*1bc0*/  LEA R164, P2, R79, R240, 0x1 ;  /* 0x000000f04fa47211 */ /* 0x000fe400078408ff */
[-C--:B------:R-:W-:Y:S01]  /*1bd0*/  LEA.HI.X.SX32 R195, R75, R66.reuse, 0x1, P1 ;  /* 0x000000424bc37211 */ /* 0x080fe200008f0eff */
[----:B------:R-:W-:Y:S01]  /*1be0*/  IMAD R75, R69, 0x2, R99 ;  /* 0x00000002454b7824 */ /* 0x000fe200078e0263 */
[----:B------:R-:W-:Y:S02]  /*1bf0*/  LEA.HI.X.SX32 R197, R115, R66, 0x1, P0 ;  /* 0x0000004273c57211 */ /* 0x000fe400000f0eff */
[----:B------:R-:W-:Y:S02]  /*1c00*/  LEA R224, P0, R119, R240, 0x1 ;  /* 0x000000f077e07211 */ /* 0x000fe400078008ff */
[----:B------:R-:W-:Y:S01]  /*1c10*/  LEA.HI.X.SX32 R165, R79, R66, 0x1, P2 ;  /* 0x000000424fa57211 */ /* 0x000fe200010f0eff */
[----:B------:R-:W-:Y:S01]  /*1c20*/  IMAD R79, R69, 0x2, R75 ;  /* 0x00000002454f7824 */ /* 0x000fe200078e024b */
[----:B------:R-:W-:-:S02]  /*1c30*/  LEA R192, P2, R71, R240, 0x1 ;  /* 0x000000f047c07211 */ /* 0x000fc400078408ff */
[----:B------:R-:W-:Y:S02]  /*1c40*/  LEA.HI.X.SX32 R225, R119, R66, 0x1, P0 ;  /* 0x0000004277e17211 */ /* 0x000fe400000f0eff */
[----:B------:R-:W-:Y:S02]  /*1c50*/  LEA R136, P0, R81, R240, 0x1 ;  /* 0x000000f051887211 */ /* 0x000fe400078008ff */
[----:B------:R-:W-:Y:S01]  /*1c60*/  LEA.HI.X.SX32 R193, R71, R66, 0x1, P2 ;  /* 0x0000004247c17211 */ /* 0x000fe200010f0eff */
[----:B------:R-:W-:Y:S01]  /*1c70*/  IMAD R71, R69, 0x2, R79 ;  /* 0x0000000245477824 */ /* 0x000fe200078e024f */
[----:B------:R-:W-:Y:S02]  /*1c80*/  LEA R222, P1, R83, R240, 0x1 ;  /* 0x000000f053de7211 */ /* 0x000fe400078208ff */
[----:B------:R-:W-:Y:S01]  /*1c90*/  LEA.HI.X.SX32 R137, R81, R66, 0x1, P0 ;  /* 0x0000004251897211 */ /* 0x000fe200000f0eff */
[----:B------:R-:W-:Y:S01]  /*1ca0*/  IMAD R81, R69, 0x2, R71 ;  /* 0x0000000245517824 */ /* 0x000fe200078e0247 */
[----:B------:R-:W-:-:S02]  /*1cb0*/  LEA R162, P0, R73, R240, 0x1 ;  /* 0x000000f049a27211 */ /* 0x000fc400078008ff */
[----:B------:R-:W-:Y:S02]  /*1cc0*/  LEA.HI.X.SX32 R223, R83, R66, 0x1, P1 ;  /* 0x0000004253df7211 */ /* 0x000fe400008f0eff */
[----:B------:R-:W-:Y:S02]  /*1cd0*/  LEA R134, P1, R77, R240, 0x1 ;  /* 0x000000f04d867211 */ /* 0x000fe400078208ff */
[-C--:B------:R-:W-:Y:S01]  /*1ce0*/  LEA.HI.X.SX32 R163, R73, R66.reuse, 0x1, P0 ;  /* 0x0000004249a37211 */ /* 0x080fe200000f0eff */
[----:B------:R-:W-:Y:S01]  /*1cf0*/  IMAD R73, R69, 0x2, R81 ;  /* 0x0000000245497824 */ /* 0x000fe200078e0251 */
[----:B------:R-:W-:Y:S01]  /*1d00*/  LEA.HI.X.SX32 R135, R77, R66, 0x1, P1 ;  /* 0x000000424d877211 */ /* 0x000fe200008f0eff */
[----:B------:R0:W-:Y:S02]  /*1d10*/  STL.64 [R1+0x1c8], R236 ;  /* 0x0001c8ec01007387 */ /* 0x0001e40000100a00 */
[----:B------:R-:W-:Y:S01]  /*1d20*/  IMAD R77, R69, 0x2, R73 ;  /* 0x00000002454d7824 */ /* 0x000fe200078e0249 */
[-C--:B------:R-:W-:Y:S01]  /*1d30*/  LEA R220, P2, R85, R240.reuse, 0x1 ;  /* 0x000000f055dc7211 */ /* 0x080fe200078408ff */
[----:B------:R0:W-:Y:S01]  /*1d40*/  STL.64 [R1+0x1c0], R206 ;  /* 0x0001c0ce01007387 */ /* 0x0001e20000100a00 */
[----:B------:R-:W-:Y:S01]  /*1d50*/  LEA R190, P0, R87, R240, 0x1 ;  /* 0x000000f057be7211 */ /* 0x000fe200078008ff */
[----:B------:R-:W-:-:S02]  /*1d60*/  IMAD R83, R69, 0x2, R77 ;  /* 0x0000000245537824 */ /* 0x000fc400078e024d */
[----:B------:R0:W-:Y:S01]  /*1d70*/  STL.64 [R1+0x1b8], R176 ;  /* 0x0001b8b001007387 */ /* 0x0001e20000100a00 */
[----:B------:R-:W-:-:S03]  /*1d80*/  LEA.HI.X.SX32 R221, R85, R66, 0x1, P2 ;  /* 0x0000004255dd7211 */ /* 0x000fc600010f0eff */
[----:B------:R0:W-:Y:S01]  /*1d90*/  STL.64 [R1+0x1b0], R148 ;  /* 0x0001b09401007387 */ /* 0x0001e20000100a00 */
[----:B------:R-:W-:-:S03]  /*1da0*/  LEA R160, P1, R89, R240, 0x1 ;  /* 0x000000f059a07211 */ /* 0x000fc600078208ff */
[----:B------:R0:W-:Y:S01]  /*1db0*/  STL.64 [R1+0x1a8], R234 ;  /* 0x0001a8ea01007387 */ /* 0x0001e20000100a00 */
[----:B------:R-:W-:-:S03]  /*1dc0*/  IMAD R85, R69, 0x2, R83 ;  /* 0x0000000245557824 */ /* 0x000fc600078e0253 */
[----:B------:R0:W-:Y:S01]  /*1dd0*/  STL.64 [R1+0x1a0], R204 ;  /* 0x0001a0cc01007387 */ /* 0x0001e20000100a00 */
[----:B------:R-:W-:-:S03]  /*1de0*/  LEA R132, P2, R91, R240, 0x1 ;  /* 0x000000f05b847211 */ /* 0x000fc600078408ff */
[----:B------:R0:W-:Y:S01]  /*1df0*/  STL.64 [R1+0x198], R174 ;  /* 0x000198ae01007387 */ /* 0x0001e20000100a00 */
[----:B------:R-:W-:-:S03]  /*1e00*/  LEA.HI.X.SX32 R191, R87, R66, 0x1, P0 ;  /* 0x0000004257bf7211 */ /* 0x000fc600000f0eff */
[----:B------:R0:W-:Y:S01]  /*1e10*/  STL.64 [R1+0x188], R232 ;  /* 0x000188e801007387 */ /* 0x0001e20000100a00 */
[----:B------:R-:W-:-:S03]  /*1e20*/  LEA R218, P0, R93, R240, 0x1 ;  /* 0x000000f05dda7211 */ /* 0x000fc600078008ff */
[----:B------:R0:W-:Y:S01]  /*1e30*/  STL.64 [R1+0x190], R146 ;  /* 0x0001909201007387 */ /* 0x0001e20000100a00 */
[-C--:B------:R-:W-:Y:S01]  /*1e40*/  LEA.HI.X.SX32 R161, R89, R66.reuse, 0x1, P1 ;  /* 0x0000004259a17211 */ /* 0x080fe200008f0eff */
[----:B------:R-:W-:Y:S02]  /*1e50*/  IMAD R87, R69, 0x2, R85 ;  /* 0x0000000245577824 */ /* 0x000fe400078e0255 */
[----:B------:R0:W-:Y:S01]  /*1e60*/  STL.64 [R1+0x180], R202 ;  /* 0x000180ca01007387 */ /* 0x0001e20000100a00 */
[----:B------:R-:W-:-:S03]  /*1e70*/  LEA.HI.X.SX32 R133, R91, R66, 0x1, P2 ;  /* 0x000000425b857211 */ /* 0x000fc600010f0eff */
[----:B------:R0:W-:Y:S01]  /*1e80*/  STL.64 [R1+0x178], R172 ;  /* 0x000178ac01007387 */ /* 0x0001e20000100a00 */
[----:B------:R-:W-:-:S03]  /*1e90*/  LEA R188, P1, R95, R240, 0x1 ;  /* 0x000000f05fbc7211 */ /* 0x000fc600078208ff */
[----:B------:R0:W-:Y:S01]  /*1ea0*/  STL.64 [R1+0x170], R144 ;  /* 0x0001709001007387 */ /* 0x0001e20000100a00 */
[----:B------:R-:W-:Y:S02]  /*1eb0*/  LEA R158, P2, R97, R240, 0x1 ;  /* 0x000000f0619e7211 */ /* 0x000fe400078408ff */
[----:B------:R-:W-:Y:S01]  /*1ec0*/  LEA.HI.X.SX32 R219, R93, R66, 0x1, P0 ;  /* 0x000000425ddb7211 */ /* 0x000fe200000f0eff */
[----:B------:R0:W-:Y:S01]  /*1ed0*/  STL.64 [R1+0x168], R230 ;  /* 0x000168e601007387 */ /* 0x0001e20000100a00 */
[----:B------:R-:W-:Y:S01]  /*1ee0*/  LEA R130, P0, R67, R240, 0x1 ;  /* 0x000000f043827211 */ /* 0x000fe200078008ff */
[----:B------:R-:W-:Y:S02]  /*1ef0*/  IMAD R89, R69, 0x2, R87 ;  /* 0x0000000245597824 */ /* 0x000fe400078e0257 */
[----:B------:R0:W-:Y:S01]  /*1f00*/  STL.64 [R1+0x160], R200 ;  /* 0x000160c801007387 */ /* 0x0001e20000100a00 */
[----:B------:R-:W-:-:S03]  /*1f10*/  LEA.HI.X.SX32 R189, R95, R66, 0x1, P1 ;  /* 0x000000425fbd7211 */ /* 0x000fc600008f0eff */
        /* <DEDUP_REMOVED lines=8> */
[----:B------:R-:W-:-:S03]  /*1fa0*/  IMAD R67, R69, 0x2, R89 ;  /* 0x0000000245437824 */ /* 0x000fc600078e0259 */
[----:B------:R0:W-:Y:S01]  /*1fb0*/  STL.64 [R1+0x138], R168 ;  /* 0x000138a801007387 */ /* 0x0001e20000100a00 */
[----:B------:R-:W-:-:S03]  /*1fc0*/  LEA.HI.X.SX32 R217, R99, R66, 0x1, P1 ;  /* 0x0000004263d97211 */ /* 0x000fc600008f0eff */
[----:B------:R0:W-:Y:S01]  /*1fd0*/  STL.64 [R1+0x128], R226 ;  /* 0x000128e201007387 */ /* 0x0001e20000100a00 */
[----:B------:R-:W-:-:S03]  /*1fe0*/  LEA.HI.X.SX32 R187, R75, R66, 0x1, P2 ;  /* 0x000000424bbb7211 */ /* 0x000fc600010f0eff */
[----:B------:R0:W-:Y:S01]  /*1ff0*/  STL.64 [R1+0x130], R140 ;  /* 0x0001308c01007387 */ /* 0x0001e20000100a00 */
[-C--:B------:R-:W-:Y:S01]  /*2000*/  LEA R128, P1, R71, R240.reuse, 0x1 ;  /* 0x000000f047807211 */ /* 0x080fe200078208ff */
[----:B------:R-:W-:Y:S02]  /*2010*/  IMAD R75, R69, 0x2, R67 ;  /* 0x00000002454b7824 */ /* 0x000fe400078e0243 */
[----:B------:R0:W-:Y:S01]  /*2020*/  STL.64 [R1+0x120], R196 ;  /* 0x000120c401007387 */ /* 0x0001e20000100a00 */
[----:B------:R-:W-:-:S03]  /*2030*/  LEA R156, P0, R79, R240, 0x1 ;  /* 0x000000f04f9c7211 */ /* 0x000fc600078008ff */
[----:B------:R0:W-:Y:S01]  /*2040*/  STL.64 [R1+0x118], R166 ;  /* 0x000118a601007387 */ /* 0x0001e20000100a00 */
[----:B------:R-:W-:-:S03]  /*2050*/  LEA R214, P2, R81, R240, 0x1 ;  /* 0x000000f051d67211 */ /* 0x000fc600078408ff */
[----:B------:R0:W-:Y:S01]  /*2060*/  STL.64 [R1+0x110], R138 ;  /* 0x0001108a01007387 */ /* 0x0001e20000100a00 */
[----:B------:R-:W-:-:S03]  /*2070*/  LEA.HI.X.SX32 R129, R71, R66, 0x1, P1 ;  /* 0x0000004247817211 */ /* 0x000fc600008f0eff */
[----:B------:R0:W-:Y:S01]  /*2080*/  STL.64 [R1+0x108], R224 ;  /* 0x000108e001007387 */ /* 0x0001e20000100a00 */
[----:B------:R-:W-:Y:S01]  /*2090*/  LEA.HI.X.SX32 R157, R79, R66, 0x1, P0 ;  /* 0x000000424f9d7211 */ /* 0x000fe200000f0eff */
[----:B------:R-:W-:Y:S02]  /*20a0*/  IMAD R71, R69, 0x2, R75 ;  /* 0x0000000245477824 */ /* 0x000fe400078e024b */
[----:B------:R0:W-:Y:S01]  /*20b0*/  STL.64 [R1+0x100], R194 ;  /* 0x000100c201007387 */ /* 0x0001e20000100a00 */
[----:B------:R-:W-:-:S03]  /*20c0*/  LEA R184, P0, R73, R240, 0x1 ;  /* 0x000000f049b87211 */ /* 0x000fc600078008ff */
        /* <DEDUP_REMOVED lines=32> */
[----:B------:R-:W-:Y:S01]  /*22d0*/  LEA R210, P1, R75, R240, 0x1 ;  /* 0x000000f04bd27211 */ /* 0x000fe200078208ff */
[----:B------:R-:W-:Y:S01]  /*22e0*/  IMAD R81, R69, 0x2, R77 ;  /* 0x0000000245517824 */ /* 0x000fe200078e024d */
[----:B------:R-:W-:Y:S01]  /*22f0*/  LEA.HI.X.SX32 R125, R67, R66, 0x1, P0 ;  /* 0x00000042437d7211 */ /* 0x000fe200000f0eff */
[----:B------:R0:W-:Y:S01]  /*2300*/  STL.64 [R1+0x80], R186 ;  /* 0x000080ba01007387 */ /* 0x0001e20000100a00 */
[----:B------:R-:W-:-:S03]  /*2310*/  LEA R150, P0, R79, R240, 0x1 ;  /* 0x000000f04f967211 */ /* 0x000fc600078008ff */
        /* <DEDUP_REMOVED lines=17> */
[----:B------:R-:W-:Y:S01]  /*2430*/  IMAD R67, R69, 0x2, R83 ;  /* 0x0000000245437824 */ /* 0x000fe200078e0253 */
[----:B------:R-:W-:Y:S02]  /*2440*/  LEA.HI.X.SX32 R179, R81, R66, 0x1, P0 ;  /* 0x0000004251b37211 */ /* 0x000fe400000f0eff */
[----:B------:R0:W-:Y:S04]  /*2450*/  STL.64 [R1+0x38], R152 ;  /* 0x0000389801007387 */ /* 0x0001e80000100a00 */
[----:B------:R0:W-:Y:S04]  /*2460*/  STL.64 [R1+0x30], R124 ;  /* 0x0000307c01007387 */ /* 0x0001e80000100a00 */
[----:B------:R0:W-:Y:S01]  /*2470*/  STL.64 [R1+0x28], R210 ;  /* 0x000028d201007387 */ /* 0x0001e20000100a00 */
[----:B------:R-:W-:-:S03]  /*2480*/  IMAD R71, R69, 0x2, R67 ;  /* 0x0000000245477824 */ /* 0x000fc600078e0243 */
[----:B------:R0:W-:Y:S04]  /*2490*/  STL.64 [R1+0x20], R180 ;  /* 0x000020b401007387 */ /* 0x0001e80000100a00 */
[----:B------:R0:W-:Y:S04]  /*24a0*/  STL.64 [R1+0x18], R150 ;  /* 0x0000189601007387 */ /* 0x0001e80000100a00 */
[----:B------:R0:W-:Y:S04]  /*24b0*/  STL.64 [R1+0x8], R208 ;  /* 0x000008d001007387 */ /* 0x0001e80000100a00 */
[----:B------:R0:W-:Y:S01]  /*24c0*/  STL.64 [R1+0x10], R122 ;  /* 0x0000107a01007387 */ /* 0x0001e20000100a00 */
[----:B------:R-:W-:-:S03]  /*24d0*/  IMAD R73, R69, 0x2, R71 ;  /* 0x0000000245497824 */ /* 0x000fc600078e0247 */
[----:B------:R0:W-:Y:S01]  /*24e0*/  STL.64 [R1], R178 ;  /* 0x000000b201007387 */ /* 0x0001e20000100a00 */
[-C--:B------:R-:W-:Y:S01]  /*24f0*/  LEA R248, P2, R67, R240.reuse, 0x1 ;  /* 0x000000f043f87211 */ /* 0x080fe200078408ff */
[----:B------:R-:W-:Y:S01]  /*2500*/  IMAD R75, R69, 0x2, R73 ;  /* 0x00000002454b7824 */ /* 0x000fe200078e0249 */
[----:B------:R-:W-:Y:S02]  /*2510*/  LEA R250, P1, R83, R240, 0x1 ;  /* 0x000000f053fa7211 */ /* 0x000fe400078208ff */
[-C--:B------:R-:W-:Y:S01]  /*2520*/  LEA.HI.X.SX32 R249, R67, R66.reuse, 0x1, P2 ;  /* 0x0000004243f97211 */ /* 0x080fe200010f0eff */
[----:B------:R-:W-:Y:S01]  /*2530*/  IMAD R67, R69, 0x2, R75 ;  /* 0x0000000245437824 */ /* 0x000fe200078e024b */
[----:B---3--:R-:W-:Y:S02]  /*2540*/  R2UR UR57, R78 ;  /* 0x000000004e3972ca */ /* 0x008fe400000e0000 */
[----:B------:R-:W-:Y:S02]  /*2550*/  LEA.HI.X.SX32 R251, R83, R66, 0x1, P1 ;  /* 0x0000004253fb7211 */ /* 0x000fe400008f0eff */
[----:B------:R-:W-:-:S02]  /*2560*/  LEA R246, P0, R71, R240, 0x1 ;  /* 0x000000f047f67211 */ /* 0x000fc400078008ff */
[-C--:B------:R-:W-:Y:S02]  /*2570*/  LEA R244, P1, R73, R240.reuse, 0x1 ;  /* 0x000000f049f47211 */ /* 0x080fe400078208ff */
[-C--:B------:R-:W-:Y:S02]  /*2580*/  LEA R242, P2, R75, R240.reuse, 0x1 ;  /* 0x000000f04bf27211 */ /* 0x080fe400078408ff */
[----:B------:R-:W-:Y:S02]  /*2590*/  LEA R240, P3, R67, R240, 0x1 ;  /* 0x000000f043f07211 */ /* 0x000fe400078608ff */
[-C--:B------:R-:W-:Y:S02]  /*25a0*/  LEA.HI.X.SX32 R247, R71, R66.reuse, 0x1, P0 ;  /* 0x0000004247f77211 */ /* 0x080fe400000f0eff */
[-C--:B------:R-:W-:Y:S02]  /*25b0*/  LEA.HI.X.SX32 R245, R73, R66.reuse, 0x1, P1 ;  /* 0x0000004249f57211 */ /* 0x080fe400008f0eff */
[----:B------:R-:W-:-:S02]  /*25c0*/  LEA.HI.X.SX32 R243, R75, R66, 0x1, P2 ;  /* 0x000000424bf37211 */ /* 0x000fc400010f0eff */
[----:B------:R-:W-:Y:S01]  /*25d0*/  LEA.HI.X.SX32 R241, R67, R66, 0x1, P3 ;  /* 0x0000004243f17211 */ /* 0x000fe200018f0eff */
[----:B0-----:R-:W-:Y:S06]  /*25e0*/  BRA.U UP1, `(.L_x_5) ;  /* 0x0000000101187547 */ /* 0x001fec000b800000 */
[----:B------:R-:W-:Y:S01]  /*25f0*/  ELECT P0, URZ, PT ;  /* 0x0000000000ff782f */ /* 0x000fe20003800000 */
[----:B------:R-:W-:Y:S01]  /*2600*/  IMAD.MOV.U32 R66, RZ, RZ, 0x1 ;  /* 0x00000001ff427424 */ /* 0x000fe200078e00ff */
[----:B------:R-:W-:Y:S01]  /*2610*/  UMOV UR4, 0x40 ;  /* 0x0000004000047882 */ /* 0x000fe20000000000 */
[----:B------:R-:W-:Y:S01]  /*2620*/  UVIRTCOUNT.DEALLOC.SMPOOL 0x80 ;  /* 0x000000800000784c */ /* 0x000fe20000000000 */
[----:B------:R-:W-:-:S09]  /*2630*/  ULEA UR4, UR6, UR4, 0x18 ;  /* 0x0000000406047291 */ /* 0x000fd2000f8ec0ff */
[----:B------:R0:W-:Y:S03]  /*2640*/  @P0 STS.U8 [UR4], R66 ;  /* 0x00000042ff000988 */ /* 0x0001e60008000004 */
.L_x_5:
[C---:B------:R-:W-:Y:S01]  /*2650*/  LOP3.LUT R68, R3.reuse, 0x20, RZ, 0x3c, !PT ;  /* 0x0000002003447812 */ /* 0x040fe200078e3cff */
[----:B-----5:R-:W-:Y:S01]  /*2660*/  STS.U16 [R3+UR56], R0 ;  /* 0x0000000003007988 */ /* 0x020fe20008000438 */
[C---:B------:R-:W-:Y:S01]  /*2670*/  LOP3.LUT R252, R3.reuse, 0x40, RZ, 0x3c, !PT ;  /* 0x0000004003fc7812 */ /* 0x040fe200078e3cff */
[----:B------:R-:W-:Y:S01]  /*2680*/  USHF.L.U32 UR13, UR44, 0x15, URZ ;  /* 0x000000152c0d7899 */ /* 0x000fe200080006ff */
[----:B------:R-:W-:Y:S01]  /*2690*/  LOP3.LUT R67, R3, 0x60, RZ, 0x3c, !PT ;  /* 0x0000006003437812 */ /* 0x000fe200078e3cff */
[----:B------:R1:W-:Y:S01]  /*26a0*/  STS.U16 [R3+UR56+0x400], R2 ;  /* 0x0004000203007988 */ /* 0x0003e20008000438 */
[----:B------:R-:W-:Y:S01]  /*26b0*/  ULOP3.LUT UR45, UR44, 0x4, URZ, 0xc0, !UPT ;  /* 0x000000042c2d7892 */ /* 0x000fe2000f8ec0ff */
[----:B------:R-:W-:Y:S01]  /*26c0*/  LOP3.LUT P2, RZ, R82, 0xff, RZ, 0xc0, !PT ;  /* 0x000000ff52ff7812 */ /* 0x000fe2000784c0ff */
[----:B------:R-:W-:Y:S01]  /*26d0*/  ULOP3.LUT UR13, UR13, 0x600000, URZ, 0xc0, !UPT ;  /* 0x006000000d0d7892 */ /* 0x000fe2000f8ec0ff */
[----:B------:R2:W-:Y:S01]  /*26e0*/  STS.U16 [R3+UR56+0x800], R10 ;  /* 0x0008000a03007988 */ /* 0x0005e20008000438 */
[----:B------:R-:W-:Y:S01]  /*26f0*/  UMOV UR4, 0x1 ;  /* 0x0000000100047882 */ /* 0x000fe20000000000 */
[----:B------:R-:W-:-:S02]  /*2700*/  UIADD3 UR59, UPT, UPT, UR56, 0x20000, URZ ;  /* 0x00020000383b7890 */ /* 0x000fc4000fffe0ff */
[----:B------:R3:W-:Y:S01]  /*2710*/  STS.U16 [R3+UR56+0xc00], R14 ;  /* 0x000c000e03007988 */ /* 0x0007e20008000438 */
[----:B------:R-:W-:Y:S01]  /*2720*/  UIADD3 UR58, UPT, UPT, UR57, UR13, URZ ;  /* 0x0000000d393a7290 */ /* 0x000fe2000fffe0ff */
[----:B-1----:R-:W-:Y:S01]  /*2730*/  PRMT R2, RZ, 0x7610, R2 ;  /* 0x00007610ff027816 */ /* 0x002fe20000000002 */
[----:B------:R-:W-:Y:S01]  /*2740*/  UIADD3 UR5, UPT, UPT, UR7, 0x80, URZ ;  /* 0x0000008007057890 */ /* 0x000fe2000fffe0ff */
[----:B------:R1:W-:Y:S01]  /*2750*/  STS.U16 [R3+UR56+0x1000], R18 ;  /* 0x0010001203007988 */ /* 0x0003e20008000438 */
[----:B------:R-:W-:Y:S01]  /*2760*/  ULEA UR58, UR45, UR58, 0x4 ;  /* 0x0000003a2d3a7291 */ /* 0x000fe2000f8e20ff */
[----:B--2---:R-:W-:Y:S01]  /*2770*/  PRMT R10, RZ, 0x7610, R10 ;  /* 0x00007610ff0a7816 */ /* 0x004fe2000000000a */
[----:B------:R-:W-:Y:S01]  /*2780*/  VOTEU.ALL UP2, P2 ;  /* 0x0000000000ff7886 */ /* 0x000fe20001040000 */
[----:B------:R2:W-:Y:S01]  /*2790*/  STS.U16 [R3+UR56+0x1400], R22 ;  /* 0x0014001603007988 */ /* 0x0005e20008000438 */
[----:B------:R-:W-:Y:S01]  /*27a0*/  VOTEU.ALL UP0, P2 ;  /* 0x0000000000ff7886 */ /* 0x000fe20001000000 */
[----:B------:R-:W-:Y:S01]  /*27b0*/  ISETP.LT.AND P0, PT, RZ, UR5, PT ;  /* 0x00000005ff007c0c */ /* 0x000fe2000bf01270 */
[----:B------:R-:W-:Y:S01]  /*27c0*/  IMAD.U32 R70, RZ, RZ, UR5 ;  /* 0x00000005ff467e24 */ /* 0x000fe2000f8e00ff */
[----:B------:R4:W-:Y:S01]  /*27d0*/  STS.U16 [R3+UR56+0x1800], R26 ;  /* 0x0018001a03007988 */ /* 0x0009e20008000438 */
[----:B------:R-:W-:-:S04]  /*27e0*/  @!UP2 UIADD3 UR10, UPT, UPT, -UR4, 0x100000, URZ ;  /* 0x00100000040aa890 */ /* 0x000fc8000fffe1ff */
[----:B------:R-:W-:Y:S02]  /*27f0*/  @!UP2 USHF.L.U32 UR11, UR10, 0xb, URZ ;  /* 0x0000000b0a0ba899 */ /* 0x000fe400080006ff */
[----:B------:R-:W-:Y:S01]  /*2800*/  @!UP2 USHF.L.U32 UR10, UR10, 0x1, URZ ;  /* 0x000000010a0aa899 */ /* 0x000fe200080006ff */
[----:B---3--:R-:W-:Y:S01]  /*2810*/  PRMT R14, RZ, 0x7610, R14 ;  /* 0x00007610ff0e7816 */ /* 0x008fe2000000000e */
[----:B------:R3:W-:Y:S01]  /*2820*/  STS.U16 [R3+UR56+0x1c00], R30 ;  /* 0x001c001e03007988 */ /* 0x0007e20008000438 */
[----:B-1----:R-:W-:Y:S02]  /*2830*/  PRMT R18, RZ, 0x7610, R18 ;  /* 0x00007610ff127816 */ /* 0x002fe40000000012 */
[----:B--2---:R-:W-:Y:S01]  /*2840*/  PRMT R22, RZ, 0x7610, R22 ;  /* 0x00007610ff167816 */ /* 0x004fe20000000016 */
[----:B------:R1:W-:Y:S04]  /*2850*/  STS.U16 [R3+UR56+0x2000], R34 ;  /* 0x0020002203007988 */ /* 0x0003e80008000438 */
[----:B------:R2:W-:Y:S01]  /*2860*/  STS.U16 [R3+UR56+0x2400], R38 ;  /* 0x0024002603007988 */ /* 0x0005e20008000438 */
[----:B----4-:R-:W-:-:S02]  /*2870*/  PRMT R26, RZ, 0x7610, R26 ;  /* 0x00007610ff1a7816 */ /* 0x010fc4000000001a */
[----:B---3--:R-:W-:Y:S01]  /*2880*/  PRMT R30, RZ, 0x7610, R30 ;  /* 0x00007610ff1e7816 */ /* 0x008fe2000000001e */
[----:B------:R3:W-:Y:S04]  /*2890*/  STS.U16 [R3+UR56+0x2800], R42 ;  /* 0x0028002a03007988 */ /* 0x0007e80008000438 */
[----:B------:R4:W-:Y:S01]  /*28a0*/  STS.U16 [R3+UR56+0x2c00], R46 ;  /* 0x002c002e03007988 */ /* 0x0009e20008000438 */
[----:B-1----:R-:W-:Y:S02]  /*28b0*/  PRMT R34, RZ, 0x7610, R34 ;  /* 0x00007610ff227816 */ /* 0x002fe40000000022 */
[----:B--2---:R-:W-:Y:S01]  /*28c0*/  PRMT R38, RZ, 0x7610, R38 ;  /* 0x00007610ff267816 */ /* 0x004fe20000000026 */
[----:B------:R1:W-:Y:S04]  /*28d0*/  STS.U16 [R3+UR56+0x3000], R52 ;  /* 0x0030003403007988 */ /* 0x0003e80008000438 */
[----:B------:R2:W-:Y:S01]  /*28e0*/  STS.U16 [R3+UR56+0x3400], R56 ;  /* 0x0034003803007988 */ /* 0x0005e20008000438 */
[----:B---3--:R-:W-:-:S02]  /*28f0*/  PRMT R42, RZ, 0x7610, R42 ;  /* 0x00007610ff2a7816 */ /* 0x008fc4000000002a */
[----:B----4-:R-:W-:Y:S01]  /*2900*/  PRMT R46, RZ, 0x7610, R46 ;  /* 0x00007610ff2e7816 */ /* 0x010fe2000000002e */
[----:B------:R3:W-:Y:S04]  /*2910*/  STS.U16 [R3+UR56+0x3800], R60 ;  /* 0x0038003c03007988 */ /* 0x0007e80008000438 */
[----:B------:R4:W-:Y:S01]  /*2920*/  STS.U16 [R3+UR56+0x3c00], R48 ;  /* 0x003c003003007988 */ /* 0x0009e20008000438 */
[----:B-1----:R-:W-:Y:S02]  /*2930*/  PRMT R52, RZ, 0x7610, R52 ;  /* 0x00007610ff347816 */ /* 0x002fe40000000034 */
[----:B--2---:R-:W-:Y:S01]  /*2940*/  PRMT R56, RZ, 0x7610, R56 ;  /* 0x00007610ff387816 */ /* 0x004fe20000000038 */
[----:B------:R1:W-:Y:S01]  /*2950*/  STS.U16 [R68+UR56+0x100], R4 ;  /* 0x0001000444007988 */ /* 0x0003e20008000438 */
[----:B0-----:R-:W-:-:S02]  /*2960*/  PRMT R66, RZ, 0x7610, R66 ;  /* 0x00007610ff427816 */ /* 0x001fc40000000042 */
[----:B---3--:R-:W-:Y:S01]  /*2970*/  PRMT R60, RZ, 0x7610, R60 ;  /* 0x00007610ff3c7816 */ /* 0x008fe2000000003c */
[----:B------:R0:W-:Y:S01]  /*2980*/  STS.U16 [R68+UR56+0x500], R7 ;  /* 0x0005000744007988 */ /* 0x0001e20008000438 */
[----:B------:R-:W-:Y:S01]  /*2990*/  UIADD3 UR60, UPT, UPT, UR57, 0x80, URZ ;  /* 0x00000080393c7890 */ /* 0x000fe2000fffe0ff */
[----:B----4-:R-:W-:Y:S02]  /*29a0*/  PRMT R48, RZ, 0x7610, R48 ;  /* 0x00007610ff307816 */ /* 0x010fe40000000030 */
[----:B------:R2:W-:Y:S01]  /*29b0*/  STS.U16 [R68+UR56+0x900], R11 ;  /* 0x0009000b44007988 */ /* 0x0005e20008000438 */
[----:B------:R-:W-:Y:S02]  /*29c0*/  LOP3.LUT R0, R0, 0xfdffffff, RZ, 0xc0, !PT ;  /* 0xfdffffff00007812 */ /* 0x000fe400078ec0ff */
[----:B-1----:R-:W-:Y:S01]  /*29d0*/  PRMT R4, RZ, 0x7610, R4 ;  /* 0x00007610ff047816 */ /* 0x002fe20000000004 */
[----:B------:R1:W-:Y:S01]  /*29e0*/  STS.U16 [R68+UR56+0xd00], R15 ;  /* 0x000d000f44007988 */ /* 0x0003e20008000438 */
[----:B0-----:R-:W-:-:S03]  /*29f0*/  PRMT R7, RZ, 0x7610, R7 ;  /* 0x00007610ff077816 */ /* 0x001fc60000000007 */
[----:B------:R0:W-:Y:S01]  /*2a00*/  STS.U16 [R68+UR56+0x1100], R19 ;  /* 0x0011001344007988 */ /* 0x0001e20008000438 */
[----:B------:R-:W-:Y:S03]  /*2a10*/  STTM.x64 tmem[UR58], RZ ;  /* 0x000000ff000079ed */ /* 0x000fe6000834003a */
[----:B------:R3:W-:Y:S01]  /*2a20*/  STS.U16 [R68+UR56+0x1500], R23 ;  /* 0x0015001744007988 */ /* 0x0007e20008000438 */
[----:B--2---:R-:W-:Y:S02]  /*2a30*/  PRMT R11, RZ, 0x7610, R11 ;  /* 0x00007610ff0b7816 */ /* 0x004fe4000000000b */
[----:B-1----:R-:W-:Y:S01]  /*2a40*/  PRMT R15, RZ, 0x7610, R15 ;  /* 0x00007610ff0f7816 */ /* 0x002fe2000000000f */
[----:B------:R1:W-:Y:S01]  /*2a50*/  STS.U16 [R68+UR56+0x1900], R27 ;  /* 0x0019001b44007988 */ /* 0x0003e20008000438 */
[----:B0-----:R-:W-:-:S03]  /*2a60*/  PRMT R19, RZ, 0x7610, R19 ;  /* 0x00007610ff137816 */ /* 0x001fc60000000013 */
[----:B------:R-:W-:Y:S01]  /*2a70*/  STL [R1+0x1f8], R70 ;  /* 0x0001f84601007387 */ /* 0x000fe20000100800 */
[----:B------:R-:W-:Y:S02]  /*2a80*/  ISETP.EQ.U32.AND P1, PT, RZ, UR44, P0 ;  /* 0x0000002cff007c0c */ /* 0x000fe40008722070 */
[----:B---3--:R-:W-:Y:S01]  /*2a90*/  PRMT R23, RZ, 0x7610, R23 ;  /* 0x00007610ff177816 */ /* 0x008fe20000000017 */
[----:B------:R0:W-:Y:S01]  /*2aa0*/  STS.U16 [R68+UR56+0x1d00], R31 ;  /* 0x001d001f44007988 */ /* 0x0001e20008000438 */
[----:B------:R-:W-:Y:S01]  /*2ab0*/  UIADD3 UR61, UPT, UPT, UR13, UR60, URZ ;  /* 0x0000003c0d3d7290 */ /* 0x000fe2000fffe0ff */
[----:B-1----:R-:W-:Y:S02]  /*2ac0*/  PRMT R27, RZ, 0x7610, R27 ;  /* 0x00007610ff1b7816 */ /* 0x002fe4000000001b */
[----:B------:R1:W-:Y:S01]  /*2ad0*/  STS.U16 [R68+UR56+0x2100], R35 ;  /* 0x0021002344007988 */ /* 0x0003e20008000438 */
[----:B------:R-:W-:Y:S01]  /*2ae0*/  UIADD3 UR12, UPT, UPT, UR56, 0x10000, URZ ;  /* 0x00010000380c7890 */ /* 0x000fe2000fffe0ff */
[----:B------:R-:W-:-:S02]  /*2af0*/  @P2 LOP3.LUT R0, R0, 0x2000000, RZ, 0xfc, !PT ;  /* 0x0200000000002812 */ /* 0x000fc400078efcff */
[----:B------:R2:W-:Y:S01]  /*2b00*/  STS.U16 [R68+UR56+0x2500], R39 ;  /* 0x0025002744007988 */ /* 0x0005e20008000438 */
[----:B0-----:R-:W-:-:S03]  /*2b10*/  PRMT R31, RZ, 0x7610, R31 ;  /* 0x00007610ff1f7816 */ /* 0x001fc6000000001f */
[----:B------:R0:W-:Y:S01]  /*2b20*/  STS.U16 [R68+UR56+0x2900], R43 ;  /* 0x0029002b44007988 */ /* 0x0001e20008000438 */
[----:B-1----:R-:W-:-:S03]  /*2b30*/  PRMT R35, RZ, 0x7610, R35 ;  /* 0x00007610ff237816 */ /* 0x002fc60000000023 */
[----:B------:R1:W-:Y:S01]  /*2b40*/  STS.U16 [R68+UR56+0x2d00], R47 ;  /* 0x002d002f44007988 */ /* 0x0003e20008000438 */
[----:B--2---:R-:W-:-:S03]  /*2b50*/  PRMT R39, RZ, 0x7610, R39 ;  /* 0x00007610ff277816 */ /* 0x004fc60000000027 */
        /* <DEDUP_REMOVED lines=71> */
[----:B--2---:R-:W-:Y:S01]  /*2fd0*/  PRMT R58, RZ, 0x7610, R58 ;  /* 0x00007610ff3a7816 */ /* 0x004fe2000000003a */
[----:B------:R-:W2:Y:S02]  /*2fe0*/  FENCE.VIEW.ASYNC.T ;  /* 0x00000000000073c6 */ /* 0x000ea40000000200 */
[----:B--2---:R-:W-:Y:S01]  /*2ff0*/  BAR.SYNC.DEFER_BLOCKING 0x0 ;  /* 0x0000000000007b1d */ /* 0x004fe20000010000 */
[----:B0-----:R-:W-:Y:S02]  /*3000*/  PRMT R51, RZ, 0x7610, R51 ;  /* 0x00007610ff337816 */ /* 0x001fe40000000033 */
[----:B-1----:R-:W-:-:S03]  /*3010*/  PRMT R64, RZ, 0x7610, R64 ;  /* 0x00007610ff407816 */ /* 0x002fc60000000040 */
[----:B------:R-:W0:Y:S02]  /*3020*/  FENCE.VIEW.ASYNC.S ;  /* 0x00000000000073c6 */ /* 0x000e240000000000 */
[----:B0-----:R0:W1:Y:S02]  /*3030*/  @!UP0 SYNCS.EXCH.64 URZ, [UR59], UR10 ;  /* 0x0000000a3bff85b2 */ /* 0x0010640008000100 */
[----:B-1----:R-:W-:Y:S06]  /*3040*/  BAR.SYNC.DEFER_BLOCKING 0x0 ;  /* 0x0000000000007b1d */ /* 0x002fec0000010000 */
[----:B------:R-:W2:Y:S04]  /*3050*/  @P0 LDG.E.U16 R2, desc[UR8][R236.64] ;  /* 0x00000008ec020981 */ /* 0x000ea8000c1e1500 */
[----:B------:R-:W3:Y:S04]  /*3060*/  @P0 LDG.E.U16 R8, desc[UR8][R234.64] ;  /* 0x00000008ea080981 */ /* 0x000ee8000c1e1500 */
[----:B------:R-:W4:Y:S04]  /*3070*/  @P0 LDG.E.U16 R12, desc[UR8][R232.64] ;  /* 0x00000008e80c0981 */ /* 0x000f28000c1e1500 */
        /* <DEDUP_REMOVED lines=60> */
[----:B------:R-:W4:Y:S01]  /*3440*/  @P0 LDG.E.U16 R66, desc[UR8][R240.64] ;  /* 0x00000008f0420981 */ /* 0x000f22000c1e1500 */
[----:B0-----:R-:W-:-:S04]  /*3450*/  @!UP2 UIADD3 UR10, UPT, UPT, -UR4, 0x100000, URZ ;  /* 0x00100000040aa890 */ /* 0x001fc8000fffe1ff */
[----:B------:R-:W-:Y:S02]  /*3460*/  @!UP2 USHF.L.U32 UR11, UR10, 0xb, URZ ;  /* 0x0000000b0a0ba899 */ /* 0x000fe400080006ff */
[----:B------:R-:W-:Y:S01]  /*3470*/  @!UP2 USHF.L.U32 UR10, UR10, 0x1, URZ ;  /* 0x000000010a0aa899 */ /* 0x000fe200080006ff */
[----:B------:R-:W-:Y:S01]  /*3480*/  VOTEU.ALL UP0, P2 ;  /* 0x0000000000ff7886 */ /* 0x000fe20001000000 */
[----:B------:R-:W-:-:S04]  /*3490*/  @!UP2 UIADD3 UR4, UPT, UPT, -UR4, 0x100000, URZ ;  /* 0x001000000404a890 */ /* 0x000fc8000fffe1ff */
[----:B------:R-:W-:Y:S02]  /*34a0*/  @!UP2 USHF.L.U32 UR5, UR4, 0xb, URZ ;  /* 0x0000000b0405a899 */ /* 0x000fe400080006ff */
[----:B------:R-:W-:Y:S02]  /*34b0*/  @!UP2 USHF.L.U32 UR4, UR4, 0x1, URZ ;  /* 0x000000010404a899 */ /* 0x000fe400080006ff */
[----:B------:R-:W-:Y:S02]  /*34c0*/  ULEA UR61, UR45, UR61, 0x12 ;  /* 0x0000003d2d3d7291 */ /* 0x000fe4000f8e90ff */
[----:B------:R0:W1:Y:S01]  /*34d0*/  @!UP0 SYNCS.EXCH.64 URZ, [UR56+0x20008], UR10 ;  /* 0x0200080a38ff85b2 */ /* 0x0000620008000100 */
[----:B------:R-:W-:Y:S01]  /*34e0*/  VOTEU.ALL UP0, P2 ;  /* 0x0000000000ff7886 */ /* 0x000fe20001000000 */
[----:B--2---:R0:W-:Y:S04]  /*34f0*/  STS.U16 [R3+UR56+0x8000], R2 ;  /* 0x0080000203007988 */ /* 0x0041e80008000438 */
[----:B---3--:R0:W-:Y:S04]  /*3500*/  STS.U16 [R3+UR56+0x8400], R8 ;  /* 0x0084000803007988 */ /* 0x0081e80008000438 */
[----:B----4-:R0:W-:Y:S04]  /*3510*/  STS.U16 [R3+UR56+0x8800], R12 ;  /* 0x0088000c03007988 */ /* 0x0101e80008000438 */
[----:B------:R0:W-:Y:S04]  /*3520*/  STS.U16 [R3+UR56+0x8c00], R16 ;  /* 0x008c001003007988 */ /* 0x0001e80008000438 */
        /* <DEDUP_REMOVED lines=59> */
[----:B------:R0:W-:Y:S01]  /*38e0*/  STS.U16 [R67+UR56+0xbf00], R66 ;  /* 0x00bf004243007988 */ /* 0x0001e20008000438 */
[----:B-1----:R1:W-:Y:S06]  /*38f0*/  MEMBAR.ALL.CTA ;  /* 0x0000000000007992 */ /* 0x0023ec0000008000 */
[----:B-1----:R-:W-:Y:S04]  /*3900*/  FENCE.VIEW.ASYNC.S ;  /* 0x00000000000073c6 */ /* 0x002fe80000000000 */
[----:B------:R-:W1:Y:S02]  /*3910*/  FENCE.VIEW.ASYNC.S ;  /* 0x00000000000073c6 */ /* 0x000e640000000000 */
[----:B-1----:R0:W1:Y:S02]  /*3920*/  @!UP0 SYNCS.EXCH.64 URZ, [UR56+0x10000], UR4 ;  /* 0x0100000438ff85b2 */ /* 0x0020640008000100 */
[----:B-1----:R-:W-:Y:S06]  /*3930*/  BAR.SYNC.DEFER_BLOCKING 0x0 ;  /* 0x0000000000007b1d */ /* 0x002fec0000010000 */
[----:B0-----:R-:W-:Y:S05]  /*3940*/  @!P1 BRA `(.L_x_6) ;  /* 0x0000000000dc9947 */ /* 0x001fea0003800000 */
[----:B------:R-:W-:Y:S02]  /*3950*/  USHF.R.U32.HI UR11, URZ, 0x4, UR56 ;  /* 0x00000004ff0b7899 */ /* 0x000fe40008011638 */
[----:B------:R-:W-:Y:S02]  /*3960*/  UIADD3 UR5, UPT, UPT, UR56, 0x8000, URZ ;  /* 0x0000800038057890 */ /* 0x000fe4000fffe0ff */
[----:B------:R-:W-:Y:S02]  /*3970*/  USGXT.U32 UR11, UR11, 0xe ;  /* 0x0000000e0b0b789a */ /* 0x000fe40008000000 */
[----:B------:R-:W-:Y:S02]  /*3980*/  USHF.R.U32.HI UR5, URZ, 0x4, UR5 ;  /* 0x00000004ff057899 */ /* 0x000fe40008011605 */
[----:B------:R-:W-:Y:S02]  /*3990*/  UIADD3 UR26, UP0, UPT, UR11, 0x4000080, URZ ;  /* 0x040000800b1a7890 */ /* 0x000fe4000ff1e0ff */
[----:B------:R-:W-:Y:S01]  /*39a0*/  USGXT.U32 UR10, UR5, 0xe ;  /* 0x0000000e050a789a */ /* 0x000fe20008000000 */
[----:B------:R-:W-:Y:S01]  /*39b0*/  UMOV UR4, URZ ;  /* 0x000000ff00047c82 */ /* 0x000fe20008000000 */
[----:B------:R-:W-:Y:S01]  /*39c0*/  UMOV UR6, URZ ;  /* 0x000000ff00067c82 */ /* 0x000fe20008000000 */
[----:B------:R-:W-:-:S02]  /*39d0*/  UIADD3.X UR27, UPT, UPT, UR4, 0x40004040, URZ, UP0, !UPT ;  /* 0x40004040041b7890 */ /* 0x000fc400087fe4ff */
[----:B------:R-:W-:Y:S01]  /*39e0*/  UIADD3 UR32, UP0, UPT, UR10, 0x2, URZ ;  /* 0x000000020a207890 */ /* 0x000fe2000ff1e0ff */
[----:B------:R-:W-:Y:S01]  /*39f0*/  UMOV UR4, UR12 ;  /* 0x0000000c00047c82 */ /* 0x000fe20008000000 */
[----:B------:R-:W-:Y:S02]  /*3a00*/  UMOV UR5, URZ ;  /* 0x000000ff00057c82 */ /* 0x000fe40008000000 */
[----:B------:R-:W-:Y:S01]  /*3a10*/  UIADD3.X UR33, UPT, UPT, UR6, 0x40004040, URZ, UP0, !UPT ;  /* 0x4000404006217890 */ /* 0x000fe200087fe4ff */
[----:B------:R-:W-:Y:S01]  /*3a20*/  UMOV UR66, UR4 ;  /* 0x0000000400427c82 */ /* 0x000fe20008000000 */
[----:B------:R-:W-:Y:S02]  /*3a30*/  ULOP3.LUT UR4, UR11, 0x4000000, URZ, 0xfc, !UPT ;  /* 0x040000000b047892 */ /* 0x000fe4000f8efcff */
[----:B------:R-:W-:Y:S02]  /*3a40*/  UIADD3.64 UR34, UPT, UPT, UR26, 0x80, URZ ;  /* 0x000000801a227897 */ /* 0x000fe4000fffe0ff */
[----:B------:R-:W-:-:S02]  /*3a50*/  UIADD3.64 UR48, UPT, UPT, UR32, 0x2, URZ ;  /* 0x0000000220307897 */ /* 0x000fc4000fffe0ff */
[----:B------:R-:W-:Y:S02]  /*3a60*/  UIADD3.64 UR36, UPT, UPT, UR26, 0x100, URZ ;  /* 0x000001001a247897 */ /* 0x000fe4000fffe0ff */
[----:B------:R-:W-:Y:S02]  /*3a70*/  UIADD3.64 UR50, UPT, UPT, UR32, 0x4, URZ ;  /* 0x0000000420327897 */ /* 0x000fe4000fffe0ff */
[----:B------:R-:W-:Y:S02]  /*3a80*/  UIADD3.64 UR38, UPT, UPT, UR26, 0x180, URZ ;  /* 0x000001801a267897 */ /* 0x000fe4000fffe0ff */
[----:B------:R-:W-:Y:S02]  /*3a90*/  UIADD3.64 UR52, UPT, UPT, UR32, 0x3fe, URZ ;  /* 0x000003fe20347897 */ /* 0x000fe4000fffe0ff */
[----:B------:R-:W-:Y:S02]  /*3aa0*/  UIADD3.64 UR40, UPT, UPT, UR26, 0x200, URZ ;  /* 0x000002001a287897 */ /* 0x000fe4000fffe0ff */
[----:B------:R-:W-:-:S02]  /*3ab0*/  UIADD3.64 UR54, UPT, UPT, UR32, 0x400, URZ ;  /* 0x0000040020367897 */ /* 0x000fc4000fffe0ff */
[----:B------:R-:W-:Y:S02]  /*3ac0*/  UIADD3.64 UR42, UPT, UPT, UR26, 0x280, URZ ;  /* 0x000002801a2a7897 */ /* 0x000fe4000fffe0ff */
[----:B------:R-:W-:Y:S01]  /*3ad0*/  UIADD3.64 UR62, UPT, UPT, UR32, 0x402, URZ ;  /* 0x00000402203e7897 */ /* 0x000fe2000fffe0ff */
[----:B------:R-:W-:Y:S01]  /*3ae0*/  UMOV UR30, 0x0 ;  /* 0x00000000001e7882 */ /* 0x000fe20000000000 */
[----:B------:R-:W-:Y:S01]  /*3af0*/  UMOV UR31, 0x8208490 ;  /* 0x08208490001f7882 */ /* 0x000fe20000000000 */
[----:B------:R-:W-:Y:S01]  /*3b00*/  UIADD3.64 UR46, UPT, UPT, UR26, 0x300, URZ ;  /* 0x000003001a2e7897 */ /* 0x000fe2000fffe0ff */
[----:B------:R-:W-:Y:S01]  /*3b10*/  UMOV UR5, 0x40004040 ;  /* 0x4000404000057882 */ /* 0x000fe20000000000 */
[----:B------:R-:W-:Y:S01]  /*3b20*/  UIADD3.64 UR64, UPT, UPT, UR32, 0x404, URZ ;  /* 0x0000040420407897 */ /* 0x000fe2000fffe0ff */
[----:B------:R-:W-:Y:S01]  /*3b30*/  UMOV UR11, 0x40004040 ;  /* 0x40004040000b7882 */ /* 0x000fe20000000000 */
[----:B------:R-:W-:Y:S01]  /*3b40*/  UMOV UR28, 0x0 ;  /* 0x00000000001c7882 */ /* 0x000fe20000000000 */
[----:B------:R-:W-:Y:S01]  /*3b50*/  UMOV UR29, 0x8208490 ;  /* 0x08208490001d7882 */ /* 0x000fe20000000000 */
[----:B------:R-:W-:Y:S01]  /*3b60*/  UMOV UR24, 0x0 ;  /* 0x0000000000187882 */ /* 0x000fe20000000000 */
[----:B------:R-:W-:Y:S01]  /*3b70*/  UMOV UR25, 0x8208490 ;  /* 0x0820849000197882 */ /* 0x000fe20000000000 */
[----:B------:R0:W-:Y:S01]  /*3b80*/  UTCHMMA gdesc[UR4], gdesc[UR10], tmem[UR60], tmem[UR30], idesc[UR31], !UPT ;  /* 0x00ff1e0a040075ea */ /* 0x0001e2000f80003c */
[----:B------:R-:W-:Y:S01]  /*3b90*/  UMOV UR22, 0x0 ;  /* 0x0000000000167882 */ /* 0x000fe20000000000 */
[----:B------:R-:W-:Y:S01]  /*3ba0*/  UMOV UR23, 0x8208490 ;  /* 0x0820849000177882 */ /* 0x000fe20000000000 */
[----:B------:R0:W-:Y:S01]  /*3bb0*/  UTCHMMA gdesc[UR26], gdesc[UR32], tmem[UR60], tmem[UR28], idesc[UR29], UPT ;  /* 0x00ff1c201a0075ea */ /* 0x0001e2000b80003c */
        /* <DEDUP_REMOVED lines=12> */
[----:B------:R0:W-:Y:S01]  /*3c80*/  UTCHMMA gdesc[UR42], gdesc[UR62], tmem[UR60], tmem[UR16], idesc[UR17], UPT ;  /* 0x00ff103e2a0075ea */ /* 0x0001e2000b80003c */
[----:B------:R0:W-:Y:S01]  /*3c90*/  UTCHMMA gdesc[UR46], gdesc[UR64], tmem[UR60], tmem[UR14], idesc[UR15], UPT ;  /* 0x00ff0e402e0075ea */ /* 0x0001e2000b80003c */
[----:B------:R0:W-:Y:S01]  /*3ca0*/  UTCBAR [UR66], URZ ;  /* 0x000000ff420073e9 */ /* 0x0001e200080000ff */
[----:B------:R-:W-:Y:S01]  /*3cb0*/  NOP ;  /* 0x0000000000007918 */ /* 0x000fe20000000000 */
.L_x_6:
[----:B------:R-:W-:Y:S05]  /*3cc0*/  @!P0 BRA `(.L_x_7) ;  /* 0x0000000000088947 */ /* 0x000fea0003800000 */
[----:B------:R-:W1:Y:S02]  /*3cd0*/  SYNCS.PHASECHK.TRANS64.TRYWAIT P2, [UR56+0x10000], RZ ;  /* 0x010000ffff0075a7 */ /* 0x000e640008041138 */
[----:B-1----:R-:W-:Y:S05]  /*3ce0*/  @!P2 BRA `(.L_x_8) ;  /* 0x000000e0002ca947 */ /* 0x002fea0003800000 */
.L_x_7:
[----:B------:R-:W1:Y:S01]  /*3cf0*/  S2R R104, SR_TID.X ;  /* 0x0000000000687919 */ /* 0x000e620000002100 */
[----:B0-----:R-:W0:Y:S01]  /*3d00*/  LDCU UR4, c[0x0][0x3a8] ;  /* 0x00007500ff0477ac */ /* 0x001e220008000800 */
[----:B------:R-:W2:Y:S08]  /*3d10*/  S2UR UR5, SR_CTAID.Y ;  /* 0x00000000000579c3 */ /* 0x000eb00000002600 */
[----:B------:R-:W-:Y:S06]  /*3d20*/  BAR.SYNC.DEFER_BLOCKING 0x0 ;  /* 0x0000000000007b1d */ /* 0x000fec0000010000 */
[----:B------:R-:W2:Y:S02]  /*3d30*/  LDCU.64 UR10, c[0x0][0x3d0] ;  /* 0x00007a00ff0a77ac */ /* 0x000ea40008000a00 */
[----:B------:R-:W3:Y:S01]  /*3d40*/  LDC.64 R100, c[0x0][0x390] ;  /* 0x0000e400ff647b82 */ /* 0x000ee20000000a00 */
[----:B------:R-:W-:Y:S01]  /*3d50*/  LDTM.16dp32bit_t0_t15.x64 R4, tmem[UR61] ;  /* 0x0000003d000479ee */ /* 0x000fe20008b00000 */
[----:B------:R-:W0:Y:S01]  /*3d60*/  LDTM.16dp32bit_t16_t31.x64 R4, tmem[UR61+0x40] ;  /* 0x0000403d000479ee */ /* 0x000e220008b20000 */
[----:B------:R-:W-:Y:S04]  /*3d70*/  STL [R1+0x230], R251 ;  /* 0x000230fb01007387 */ /* 0x000fe80000100800 */
[----:B------:R-:W-:Y:S01]  /*3d80*/  STL [R1+0x22c], R250 ;  /* 0x00022cfa01007387 */ /* 0x000fe20000100800 */
[----:B------:R-:W4:Y:S03]  /*3d90*/  LDC R105, c[0x0][0x3d8] ;  /* 0x0000f600ff697b82 */ /* 0x000f260000000800 */
[----:B------:R-:W-:Y:S04]  /*3da0*/  STL [R1+0x228], R249 ;  /* 0x000228f901007387 */ /* 0x000fe80000100800 */
[----:B------:R-:W-:Y:S01]  /*3db0*/  STL [R1+0x224], R248 ;  /* 0x000224f801007387 */ /* 0x000fe20000100800 */
[----:B------:R-:W3:Y:S01]  /*3dc0*/  LDC R106, c[0x0][0x3d8] ;  /* 0x0000f600ff6a7b82 */ /* 0x000ee20000000800 */
[----:B--2---:R-:W-:-:S02]  /*3dd0*/  UIMAD UR10, UR5, UR10, URZ ;  /* 0x0000000a050a72a4 */ /* 0x004fc4000f8e02ff */
[----:B------:R-:W-:Y:S01]  /*3de0*/  STL [R1+0x220], R247 ;  /* 0x000220f701007387 */ /* 0x000fe20000100800 */
[----:B------:R-:W-:Y:S01]  /*3df0*/  IMAD R103, R103, UR11, RZ ;  /* 0x0000000b67677c24 */ /* 0x000fe2000f8e02ff */
[C---:B-1----:R-:W-:Y:S01]  /*3e00*/  LOP3.LUT R2, R104.reuse, 0x6f, RZ, 0xc0, !PT ;  /* 0x0000006f68027812 */ /* 0x042fe200078ec0ff */
[C---:B------:R-:W-:Y:S01]  /*3e10*/  IMAD.SHL.U32 R75, R104.reuse, 0x4, RZ ;  /* 0x00000004684b7824 */ /* 0x040fe200078e00ff */
[----:B------:R-:W-:Y:S01]  /*3e20*/  LOP3.LUT R71, R104, 0x80, RZ, 0xc0, !PT ;  /* 0x0000008068477812 */ /* 0x000fe200078ec0ff */
[----:B------:R-:W-:Y:S01]  /*3e30*/  STL [R1+0x21c], R246 ;  /* 0x00021cf601007387 */ /* 0x000fe20000100800 */
[----:B0-----:R-:W-:Y:S01]  /*3e40*/  FMUL R4, R4, UR4 ;  /* 0x0000000404047c20 */ /* 0x001fe20008400000 */
[----:B------:R-:W-:Y:S01]  /*3e50*/  FMUL R6, R6, UR4 ;  /* 0x0000000406067c20 */ /* 0x000fe20008400000 */
[----:B------:R-:W-:Y:S01]  /*3e60*/  LEA.HI R2, R71, R2, RZ, 0x1d ;  /* 0x0000000247027211 */ /* 0x000fe200078fe8ff */
[----:B------:R-:W-:Y:S01]  /*3e70*/  FMUL R68, R7, UR4 ;  /* 0x0000000407447c20 */ /* 0x000fe20008400000 */
[----:B------:R-:W-:Y:S01]  /*3e80*/  LOP3.LUT R75, R75, 0x40, RZ, 0xc0, !PT ;  /* 0x000000404b4b7812 */ /* 0x000fe200078ec0ff */
[----:B------:R-:W-:Y:S01]  /*3e90*/  FMUL R9, R9, UR4 ;  /* 0x0000000409097c20 */ /* 0x000fe20008400000 */
[----:B------:R-:W-:Y:S01]  /*3ea0*/  FMUL R8, R8, UR4 ;  /* 0x0000000408087c20 */ /* 0x000fe20008400000 */
[----:B------:R-:W-:Y:S01]  /*3eb0*/  VIADD R2, R2, UR7 ;  /* 0x0000000702027c36 */ /* 0x000fe20008000000 */
[----:B------:R-:W-:Y:S01]  /*3ec0*/  LOP3.LUT R71, R75, 0x2, RZ, 0xfc, !PT ;  /* 0x000000024b477812 */ /* 0x000fe200078efcff */
[----:B------:R-:W-:Y:S01]  /*3ed0*/  FMUL R86, R11, UR4 ;  /* 0x000000040b567c20 */ /* 0x000fe20008400000 */
[----:B------:R-:W-:Y:S01]  /*3ee0*/  LOP3.LUT R73, R75, 0x4, RZ, 0xfc, !PT ;  /* 0x000000044b497812 */ /* 0x000fe200078efcff */
[----:B------:R-:W-:Y:S01]  /*3ef0*/  FMUL R10, R10, UR4 ;  /* 0x000000040a0a7c20 */ /* 0x000fe20008400000 */
[----:B------:R-:W-:Y:S01]  /*3f00*/  ISETP.GE.AND P5, PT, R2, R71, PT ;  /* 0x000000470200720c */ /* 0x000fe20003fa6270 */
[----:B------:R-:W-:Y:S01]  /*3f10*/  FMUL R13, R13, UR4 ;  /* 0x000000040d0d7c20 */ /* 0x000fe20008400000 */
[----:B------:R-:W-:Y:S01]  /*3f20*/  LOP3.LUT R71, R75, 0x3, RZ, 0xfc, !PT ;  /* 0x000000034b477812 */ /* 0x000fe200078efcff */
[----:B------:R-:W-:Y:S01]  /*3f30*/  FMUL R12, R12, UR4 ;  /* 0x000000040c0c7c20 */ /* 0x000fe20008400000 */
[C---:B------:R-:W-:Y:S01]  /*3f40*/  ISETP.GE.AND P2, PT, R2.reuse, R75, PT ;  /* 0x0000004b0200720c */ /* 0x040fe20003f46270 */
[----:B------:R-:W-:Y:S01]  /*3f50*/  FMUL R15, R15, UR4 ;  /* 0x000000040f0f7c20 */ /* 0x000fe20008400000 */
[----:B------:R-:W-:Y:S01]  /*3f60*/  ISETP.GE.AND P4, PT, R2, R71, PT ;  /* 0x000000470200720c */ /* 0x000fe20003f86270 */
[----:B------:R-:W-:Y:S01]  /*3f70*/  FMUL R71, R5, UR4 ;  /* 0x0000000405477c20 */ /* 0x000fe20008400000 */
[----:B------:R-:W-:Y:S01]  /*3f80*/  FSEL R4, R4, -INF , P2 ;  /* 0xff80000004047808 */ /* 0x000fe20001000000 */
[----:B------:R-:W-:Y:S01]  /*3f90*/  FMUL R14, R14, UR4 ;  /* 0x000000040e0e7c20 */ /* 0x000fe20008400000 */
[----:B------:R-:W-:Y:S01]  /*3fa0*/  ISETP.GT.AND P2, PT, R2, R75, PT ;  /* 0x0000004b0200720c */ /* 0x000fe20003f44270 */
[----:B------:R-:W-:Y:S01]  /*3fb0*/  FMUL R17, R17, UR4 ;  /* 0x0000000411117c20 */ /* 0x000fe20008400000 */
[----:B------:R-:W-:Y:S01]  /*3fc0*/  LOP3.LUT R5, R75, 0x5, RZ, 0xfc, !PT ;  /* 0x000000054b057812 */ /* 0x000fe200078efcff */
[----:B------:R-:W-:Y:S01]  /*3fd0*/  FMUL R16, R16, UR4 ;  /* 0x0000000410107c20 */ /* 0x000fe20008400000 */
[----:B------:R-:W-:Y:S01]  /*3fe0*/  ISETP.GE.AND P3, PT, R2, R73, PT ;  /* 0x000000490200720c */ /* 0x000fe20003f66270 */
[----:B------:R-:W-:Y:S01]  /*3ff0*/  FMUL R19, R19, UR4 ;  /* 0x0000000413137c20 */ /* 0x000fe20008400000 */
[----:B------:R-:W-:Y:S01]  /*4000*/  LOP3.LUT R73, R75, 0x6, RZ, 0xfc, !PT ;  /* 0x000000064b497812 */ /* 0x000fe200078efcff */
[----:B------:R-:W-:Y:S01]  /*4010*/  FMUL R18, R18, UR4 ;  /* 0x0000000412127c20 */ /* 0x000fe20008400000 */
[----:B------:R-:W-:Y:S01]  /*4020*/  FSEL R71, R71, -INF , P2 ;  /* 0xff80000047477808 */ /* 0x000fe20001000000 */
        /* <DEDUP_REMOVED lines=9> */
[----:B------:R-:W-:Y:S01]  /*40c0*/  FSEL R73, R68, -INF , P4 ;  /* 0xff80000044497808 */ /* 0x000fe20002000000 */
[----:B------:R-:W-:Y:S01]  /*40d0*/  FMUL R24, R24, UR4 ;  /* 0x0000000418187c20 */ /* 0x000fe20008400000 */
[----:B------:R-:W-:Y:S01]  /*40e0*/  ISETP.GE.AND P4, PT, R2, R5, PT ;  /* 0x000000050200720c */ /* 0x000fe20003f86270 */
[----:B------:R-:W-:Y:S01]  /*40f0*/  FMUL R27, R27, UR4 ;  /* 0x000000041b1b7c20 */ /* 0x000fe20008400000 */
[C---:B------:R-:W-:Y:S01]  /*4100*/  LOP3.LUT R5, R75.reuse, 0x9, RZ, 0xfc, !PT ;  /* 0x000000094b057812 */ /* 0x040fe200078efcff */
        /* <DEDUP_REMOVED lines=26> */
[----:B------:R-:W-:Y:S01]  /*42b0*/  STL [R1+0x218], R245 ;  /* 0x000218f501007387 */ /* 0x000fe20000100800 */
[----:B------:R-:W-:Y:S01]  /*42c0*/  FSEL R87, R13, -INF , P2 ;  /* 0xff8000000d577808 */ /* 0x000fe20001000000 */
[----:B------:R-:W-:Y:S01]  /*42d0*/  FMUL R13, R60, UR4 ;  /* 0x000000043c0d7c20 */ /* 0x000fe20008400000 */
[----:B------:R-:W-:Y:S01]  /*42e0*/  ISETP.GE.AND P2, PT, R2, R5, PT ;  /* 0x000000050200720c */ /* 0x000fe20003f46270 */
[----:B------:R-:W-:Y:S01]  /*42f0*/  STL [R1+0x214], R244 ;  /* 0x000214f401007387 */ /* 0x000fe20000100800 */
[----:B------:R-:W-:Y:S01]  /*4300*/  LOP3.LUT R5, R75, 0xf, RZ, 0xfc, !PT ;  /* 0x0000000f4b057812 */ /* 0x000fe200078efcff */
[----:B------:R-:W-:Y:S01]  /*4310*/  USHF.L.U32 UR6, UR10, 0x1, URZ ;  /* 0x000000010a067899 */ /* 0x000fe200080006ff */
[----:B------:R-:W-:Y:S01]  /*4320*/  FSEL R77, R12, -INF , P3 ;  /* 0xff8000000c4d7808 */ /* 0x000fe20001800000 */
[----:B------:R-:W-:Y:S01]  /*4330*/  FMUL R12, R61, UR4 ;  /* 0x000000043d0c7c20 */ /* 0x000fe20008400000 */
[----:B------:R-:W-:Y:S01]  /*4340*/  ISETP.GE.AND P3, PT, R2, R7, PT ;  /* 0x000000070200720c */ /* 0x000fe20003f66270 */
[----:B------:R-:W-:Y:S01]  /*4350*/  STL [R1+0x210], R243 ;  /* 0x000210f301007387 */ /* 0x000fe20000100800 */
[----:B------:R-:W-:Y:S01]  /*4360*/  LOP3.LUT R7, R75, 0xe, RZ, 0xfc, !PT ;  /* 0x0000000e4b077812 */ /* 0x000fe200078efcff */
[----:B------:R-:W0:Y:S01]  /*4370*/  LDC R60, c[0x0][0x3d8] ;  /* 0x0000f600ff3c7b82 */ /* 0x000e220000000800 */
[----:B------:R-:W-:Y:S01]  /*4380*/  FSEL R88, R15, -INF , P4 ;  /* 0xff8000000f587808 */ /* 0x000fe20002000000 */
[----:B------:R-:W-:Y:S01]  /*4390*/  FMUL R15, R58, UR4 ;  /* 0x000000043a0f7c20 */ /* 0x000fe20008400000 */
[----:B------:R-:W-:Y:S01]  /*43a0*/  ISETP.GE.AND P4, PT, R2, R5, PT ;  /* 0x000000050200720c */ /* 0x000fe20003f86270 */
[----:B------:R-:W-:Y:S01]  /*43b0*/  STL [R1+0x20c], R242 ;  /* 0x00020cf201007387 */ /* 0x000fe20000100800 */
[----:B------:R-:W-:-:S02]  /*43c0*/  LOP3.LUT R5, R75, 0x11, RZ, 0xfc, !PT ;  /* 0x000000114b057812 */ /* 0x000fc400078efcff */
[----:B------:R-:W-:Y:S01]  /*43d0*/  FSEL R78, R14, -INF , P5 ;  /* 0xff8000000e4e7808 */ /* 0x000fe20002800000 */
[----:B------:R-:W-:Y:S01]  /*43e0*/  FMUL R14, R59, UR4 ;  /* 0x000000043b0e7c20 */ /* 0x000fe20008400000 */
[----:B------:R-:W-:Y:S01]  /*43f0*/  ISETP.GE.AND P5, PT, R2, R7, PT ;  /* 0x000000070200720c */ /* 0x000fe20003fa6270 */
[----:B------:R-:W1:Y:S01]  /*4400*/  LDC R58, c[0x0][0x3d8] ;  /* 0x0000f600ff3a7b82 */ /* 0x000e620000000800 */
[----:B------:R-:W-:Y:S01]  /*4410*/  LOP3.LUT R7, R75, 0x10, RZ, 0xfc, !PT ;  /* 0x000000104b077812 */ /* 0x000fe200078efcff */
[----:B------:R-:W-:Y:S01]  /*4420*/  STL [R1+0x208], R241 ;  /* 0x000208f101007387 */ /* 0x000fe20000100800 */
[----:B------:R-:W-:Y:S01]  /*4430*/  FSEL R91, R17, -INF , P2 ;  /* 0xff800000115b7808 */ /* 0x000fe20001000000 */
[----:B------:R-:W-:Y:S01]  /*4440*/  FMUL R17, R56, UR4 ;  /* 0x0000000438117c20 */ /* 0x000fe20008400000 */
[----:B------:R-:W-:Y:S01]  /*4450*/  ISETP.GE.AND P2, PT, R2, R5, PT ;  /* 0x000000050200720c */ /* 0x000fe20003f46270 */
[----:B------:R-:W-:Y:S01]  /*4460*/  STL [R1+0x204], R240 ;  /* 0x000204f001007387 */ /* 0x000fe20000100800 */
[----:B------:R-:W-:Y:S01]  /*4470*/  LOP3.LUT R5, R75, 0x13, RZ, 0xfc, !PT ;  /* 0x000000134b057812 */ /* 0x000fe200078efcff */
[----:B------:R-:W2:Y:S01]  /*4480*/  LDC R56, c[0x0][0x3d8] ;  /* 0x0000f600ff387b82 */ /* 0x000ea20000000800 */
        /* <DEDUP_REMOVED lines=14> */
[----:B-1----:R-:W-:Y:S01]  /*4570*/  IMAD R102, R102, R58, RZ ;  /* 0x0000003a66667224 */ /* 0x002fe200078e02ff */
[----:B------:R-:W-:Y:S01]  /*4580*/  LOP3.LUT R7, R75, 0x14, RZ, 0xfc, !PT ;  /* 0x000000144b077812 */ /* 0x000fe200078efcff */
[----:B------:R-:W-:Y:S01]  /*4590*/  STL [R1+0x234], R2 ;  /* 0x0002340201007387 */ /* 0x000fe20000100800 */
[----:B------:R-:W-:Y:S01]  /*45a0*/  FSEL R98, R21, -INF , P2 ;  /* 0xff80000015627808 */ /* 0x000fe20001000000 */
[----:B------:R-:W-:Y:S01]  /*45b0*/  FMUL R21, R52, UR4 ;  /* 0x0000000434157c20 */ /* 0x000fe20008400000 */
[----:B------:R-:W-:Y:S01]  /*45c0*/  ISETP.GE.AND P2, PT, R2, R5, PT ;  /* 0x000000050200720c */ /* 0x000fe20003f46270 */
[----:B------:R-:W1:Y:S01]  /*45d0*/  LDC R55, c[0x0][0x3d8] ;  /* 0x0000f600ff377b82 */ /* 0x000e620000000800 */
[----:B------:R-:W-:-:S02]  /*45e0*/  LOP3.LUT R5, R75, 0x17, RZ, 0xfc, !PT ;  /* 0x000000174b057812 */ /* 0x000fc400078efcff */
[----:B------:R-:W-:Y:S01]  /*45f0*/  FSEL R97, R20, -INF , P3 ;  /* 0xff80000014617808 */ /* 0x000fe20001800000 */
[----:B------:R-:W-:Y:S01]  /*4600*/  FMUL R20, R53, UR4 ;  /* 0x0000000435147c20 */ /* 0x000fe20008400000 */
[----:B------:R-:W-:Y:S02]  /*4610*/  ISETP.GE.AND P3, PT, R2, R7, PT ;  /* 0x000000070200720c */ /* 0x000fe40003f66270 */
[----:B------:R-:W-:Y:S01]  /*4620*/  LOP3.LUT R7, R75, 0x16, RZ, 0xfc, !PT ;  /* 0x000000164b077812 */ /* 0x000fe200078efcff */
[----:B------:R-:W0:Y:S01]  /*4630*/  LDC R52, c[0x0][0x3d8] ;  /* 0x0000f600ff347b82 */ /* 0x000e220000000800 */
[----:B------:R-:W-:Y:S01]  /*4640*/  FSEL R95, R23, -INF , P4 ;  /* 0xff800000175f7808 */ /* 0x000fe20002000000 */
[----:B------:R-:W-:Y:S01]  /*4650*/  FMUL R23, R50, UR4 ;  /* 0x0000000432177c20 */ /* 0x000fe20008400000 */
[----:B------:R-:W-:Y:S02]  /*4660*/  ISETP.GE.AND P4, PT, R2, R5, PT ;  /* 0x000000050200720c */ /* 0x000fe40003f86270 */
[----:B------:R-:W-:-:S02]  /*4670*/  LOP3.LUT R5, R75, 0x19, RZ, 0xfc, !PT ;  /* 0x000000194b057812 */ /* 0x000fc400078efcff */
[----:B------:R-:W-:Y:S01]  /*4680*/  FSEL R96, R22, -INF , P5 ;  /* 0xff80000016607808 */ /* 0x000fe20002800000 */
[----:B------:R-:W-:Y:S01]  /*4690*/  FMUL R22, R51, UR4 ;  /* 0x0000000433167c20 */ /* 0x000fe20008400000 */
[----:B------:R-:W-:Y:S01]  /*46a0*/  ISETP.GE.AND P5, PT, R2, R7, PT ;  /* 0x000000070200720c */ /* 0x000fe20003fa6270 */
[----:B------:R-:W0:Y:S01]  /*46b0*/  LDC R51, c[0x0][0x3d8] ;  /* 0x0000f600ff337b82 */ /* 0x000e220000000800 */
[----:B------:R-:W-:Y:S02]  /*46c0*/  LOP3.LUT R7, R75, 0x18, RZ, 0xfc, !PT ;  /* 0x000000184b077812 */ /* 0x000fe400078efcff */
[----:B------:R-:W-:Y:S01]  /*46d0*/  FSEL R94, R25, -INF , P2 ;  /* 0xff800000195e7808 */ /* 0x000fe20001000000 */
[----:B------:R-:W-:Y:S01]  /*46e0*/  FMUL R25, R48, UR4 ;  /* 0x0000000430197c20 */ /* 0x000fe20008400000 */
[----:B------:R-:W-:Y:S02]  /*46f0*/  ISETP.GE.AND P2, PT, R2, R5, PT ;  /* 0x000000050200720c */ /* 0x000fe40003f46270 */
[----:B------:R-:W-:Y:S01]  /*4700*/  LOP3.LUT R5, R75, 0x1b, RZ, 0xfc, !PT ;  /* 0x0000001b4b057812 */ /* 0x000fe200078efcff */
[----:B------:R-:W0:Y:S01]  /*4710*/  LDC R48, c[0x0][0x3d8] ;  /* 0x0000f600ff307b82 */ /* 0x000e220000000800 */
[----:B------:R-:W-:Y:S01]  /*4720*/  FSEL R93, R24, -INF , P3 ;  /* 0xff800000185d7808 */ /* 0x000fe20001800000 */
[----:B------:R-:W-:Y:S01]  /*4730*/  FMUL R24, R49, UR4 ;  /* 0x0000000431187c20 */ /* 0x000fe20008400000 */
[----:B------:R-:W-:-:S02]  /*4740*/  ISETP.GE.AND P3, PT, R2, R7, PT ;  /* 0x000000070200720c */ /* 0x000fc40003f66270 */
[----:B------:R-:W-:Y:S02]  /*4750*/  LOP3.LUT R7, R75, 0x1a, RZ, 0xfc, !PT ;  /* 0x0000001a4b077812 */ /* 0x000fe400078efcff */
[----:B------:R-:W-:Y:S01]  /*4760*/  FSEL R80, R27, -INF , P4 ;  /* 0xff8000001b507808 */ /* 0x000fe20002000000 */
[----:B------:R-:W-:Y:S01]  /*4770*/  FMUL R27, R46, UR4 ;  /* 0x000000042e1b7c20 */ /* 0x000fe20008400000 */
[----:B------:R-:W-:Y:S01]  /*4780*/  ISETP.GE.AND P4, PT, R2, R5, PT ;  /* 0x000000050200720c */ /* 0x000fe20003f86270 */
[----:B------:R-:W0:Y:S01]  /*4790*/  LDC R46, c[0x0][0x3d8] ;  /* 0x0000f600ff2e7b82 */ /* 0x000e220000000800 */
[----:B------:R-:W-:Y:S02]  /*47a0*/  LOP3.LUT R5, R75, 0x1d, RZ, 0xfc, !PT ;  /* 0x0000001d4b057812 */ /* 0x000fe400078efcff */
[----:B------:R-:W-:Y:S01]  /*47b0*/  FSEL R89, R26, -INF , P5 ;  /* 0xff8000001a597808 */ /* 0x000fe20002800000 */
[----:B------:R-:W-:Y:S01]  /*47c0*/  FMUL R26, R47, UR4 ;  /* 0x000000042f1a7c20 */ /* 0x000fe20008400000 */
[----:B------:R-:W-:-:S02]  /*47d0*/  ISETP.GE.AND P5, PT, R2, R7, PT ;  /* 0x000000070200720c */ /* 0x000fc40003fa6270 */
[----:B------:R-:W-:Y:S01]  /*47e0*/  LOP3.LUT R7, R75, 0x1c, RZ, 0xfc, !PT ;  /* 0x0000001c4b077812 */ /* 0x000fe200078efcff */
[----:B------:R-:W0:Y:S01]  /*47f0*/  LDC R47, c[0x0][0x3d8] ;  /* 0x0000f600ff2f7b82 */ /* 0x000e220000000800 */
[----:B------:R-:W-:Y:S01]  /*4800*/  FSEL R85, R29, -INF , P2 ;  /* 0xff8000001d557808 */ /* 0x000fe20001000000 */
[----:B------:R-:W-:Y:S01]  /*4810*/  FMUL R29, R44, UR4 ;  /* 0x000000042c1d7c20 */ /* 0x000fe20008400000 */
[----:B------:R-:W-:Y:S02]  /*4820*/  ISETP.GE.AND P2, PT, R2, R5, PT ;  /* 0x000000050200720c */ /* 0x000fe40003f46270 */
[----:B------:R-:W-:Y:S02]  /*4830*/  LOP3.LUT R5, R75, 0x1f, RZ, 0xfc, !PT ;  /* 0x0000001f4b057812 */ /* 0x000fe400078efcff */
[----:B------:R-:W-:Y:S01]  /*4840*/  FSEL R79, R28, -INF , P3 ;  /* 0xff8000001c4f7808 */ /* 0x000fe20001800000 */
[----:B------:R-:W-:Y:S01]  /*4850*/  FMUL R28, R45, UR4 ;  /* 0x000000042d1c7c20 */ /* 0x000fe20008400000 */
[----:B------:R-:W-:Y:S01]  /*4860*/  ISETP.GE.AND P3, PT, R2, R7, PT ;  /* 0x000000070200720c */ /* 0x000fe20003f66270 */
[----:B------:R-:W0:Y:S01]  /*4870*/  LDC R45, c[0x0][0x3d8] ;  /* 0x0000f600ff2d7b82 */ /* 0x000e220000000800 */
        /* <DEDUP_REMOVED lines=28> */
[----:B------:R-:W-:Y:S02]  /*4a40*/  FSEL R37, R36, -INF , P3 ;  /* 0xff80000024257808 */ /* 0x000fe40001800000 */
[----:B------:R-:W-:Y:S02]  /*4a50*/  LOP3.LUT R7, R75, 0x24, RZ, 0xfc, !PT ;  /* 0x000000244b077812 */ /* 0x000fe400078efcff */
[----:B------:R-:W-:-:S02]  /*4a60*/  FSEL R36, R6, -INF , P2 ;  /* 0xff80000006247808 */ /* 0x000fc40001000000 */
[C---:B------:R-:W-:Y:S01]  /*4a70*/  ISETP.GE.AND P2, PT, R2.reuse, R5, PT ;  /* 0x000000050200720c */ /* 0x040fe20003f46270 */
[----:B------:R-:W0:Y:S01]  /*4a80*/  LDC R44, c[0x0][0x3d8] ;  /* 0x0000f600ff2c7b82 */ /* 0x000e220000000800 */
[C---:B------:R-:W-:Y:S02]  /*4a90*/  LOP3.LUT R5, R75.reuse, 0x27, RZ, 0xfc, !PT ;  /* 0x000000274b057812 */ /* 0x040fe400078efcff */
[----:B------:R-:W-:Y:S02]  /*4aa0*/  ISETP.GE.AND P3, PT, R2, R7, PT ;  /* 0x000000070200720c */ /* 0x000fe40003f66270 */
[----:B------:R-:W-:Y:S02]  /*4ab0*/  FMNMX3 R6, R4, R71, R72, !PT ;  /* 0x0000004704067276 */ /* 0x000fe40007800048 */
[----:B------:R-:W-:Y:S01]  /*4ac0*/  LOP3.LUT R7, R75, 0x26, RZ, 0xfc, !PT ;  /* 0x000000264b077812 */ /* 0x000fe200078efcff */
[----:B------:R-:W0:Y:S01]  /*4ad0*/  LDC R49, c[0x0][0x3d8] ;  /* 0x0000f600ff317b82 */ /* 0x000e220000000800 */
[----:B------:R-:W-:-:S02]  /*4ae0*/  FSEL R34, R34, -INF , P4 ;  /* 0xff80000022227808 */ /* 0x000fc40002000000 */
[----:B------:R-:W-:Y:S02]  /*4af0*/  ISETP.GE.AND P4, PT, R2, R5, PT ;  /* 0x000000050200720c */ /* 0x000fe40003f86270 */
[----:B------:R-:W-:Y:S02]  /*4b00*/  LOP3.LUT R5, R75, 0x29, RZ, 0xfc, !PT ;  /* 0x000000294b057812 */ /* 0x000fe400078efcff */
[----:B------:R-:W-:Y:S01]  /*4b10*/  FSEL R35, R35, -INF , P5 ;  /* 0xff80000023237808 */ /* 0x000fe20002800000 */
[----:B------:R-:W0:Y:S01]  /*4b20*/  LDC R50, c[0x0][0x3d8] ;  /* 0x0000f600ff327b82 */ /* 0x000e220000000800 */
[----:B------:R-:W-:Y:S02]  /*4b30*/  FMNMX3 R6, R6, R73, R74, !PT ;  /* 0x0000004906067276 */ /* 0x000fe4000780004a */
[----:B------:R-:W-:Y:S02]  /*4b40*/  ISETP.GE.AND P5, PT, R2, R7, PT ;  /* 0x000000070200720c */ /* 0x000fe40003fa6270 */
[----:B------:R-:W-:-:S02]  /*4b50*/  LOP3.LUT R7, R75, 0x28, RZ, 0xfc, !PT ;  /* 0x000000284b077812 */ /* 0x000fc400078efcff */
[----:B------:R-:W-:Y:S01]  /*4b60*/  FSEL R32, R32, -INF , P2 ;  /* 0xff80000020207808 */ /* 0x000fe20001000000 */
[----:B------:R-:W0:Y:S01]  /*4b70*/  LDC R53, c[0x0][0x3d8] ;  /* 0x0000f600ff357b82 */ /* 0x000e220000000800 */
[----:B------:R-:W-:Y:S02]  /*4b80*/  ISETP.GE.AND P2, PT, R2, R5, PT ;  /* 0x000000050200720c */ /* 0x000fe40003f46270 */
[----:B------:R-:W-:Y:S02]  /*4b90*/  LOP3.LUT R5, R75, 0x2b, RZ, 0xfc, !PT ;  /* 0x0000002b4b057812 */ /* 0x000fe400078efcff */
[----:B------:R-:W-:Y:S02]  /*4ba0*/  FMNMX3 R6, R6, R76, R11, !PT ;  /* 0x0000004c06067276 */ /* 0x000fe4000780000b */
[----:B------:R-:W-:Y:S01]  /*4bb0*/  FSEL R33, R33, -INF , P3 ;  /* 0xff80000021217808 */ /* 0x000fe20001800000 */
[----:B------:R-:W0:Y:S01]  /*4bc0*/  LDC R54, c[0x0][0x3d8] ;  /* 0x0000f600ff367b82 */ /* 0x000e220000000800 */
[----:B------:R-:W-:-:S02]  /*4bd0*/  ISETP.GE.AND P3, PT, R2, R7, PT ;  /* 0x000000070200720c */ /* 0x000fc40003f66270 */
[C---:B------:R-:W-:Y:S02]  /*4be0*/  LOP3.LUT R7, R75.reuse, 0x2a, RZ, 0xfc, !PT ;  /* 0x0000002a4b077812 */ /* 0x040fe400078efcff */
[----:B------:R-:W-:Y:S02]  /*4bf0*/  FSEL R30, R30, -INF , P4 ;  /* 0xff8000001e1e7808 */ /* 0x000fe40002000000 */
[----:B------:R-:W-:Y:S01]  /*4c00*/  ISETP.GE.AND P4, PT, R2, R5, PT ;  /* 0x000000050200720c */ /* 0x000fe20003f86270 */
[----:B------:R-:W0:Y:S01]  /*4c10*/  LDC R59, c[0x0][0x3d8] ;  /* 0x0000f600ff3b7b82 */ /* 0x000e220000000800 */
[----:B------:R-:W-:Y:S02]  /*4c20*/  FMNMX3 R6, R6, R86, R77, !PT ;  /* 0x0000005606067276 */ /* 0x000fe4000780004d */
[----:B------:R-:W-:Y:S02]  /*4c30*/  LOP3.LUT R5, R75, 0x2c, RZ, 0xfc, !PT ;  /* 0x0000002c4b057812 */ /* 0x000fe400078efcff */
[----:B------:R-:W-:-:S02]  /*4c40*/  FSEL R31, R31, -INF , P5 ;  /* 0xff8000001f1f7808 */ /* 0x000fc40002800000 */
[----:B------:R-:W-:Y:S01]  /*4c50*/  ISETP.GE.AND P5, PT, R2, R7, PT ;  /* 0x000000070200720c */ /* 0x000fe20003fa6270 */
[----:B------:R-:W0:Y:S01]  /*4c60*/  LDC R61, c[0x0][0x3d8] ;  /* 0x0000f600ff3d7b82 */ /* 0x000e220000000800 */
[----:B------:R-:W-:Y:S02]  /*4c70*/  FSEL R29, R29, -INF , P3 ;  /* 0xff8000001d1d7808 */ /* 0x000fe40001800000 */
[----:B------:R-:W-:Y:S02]  /*4c80*/  FMNMX3 R7, R6, R87, R78, !PT ;  /* 0x0000005706077276 */ /* 0x000fe4000780004e */
[----:B------:R-:W-:Y:S02]  /*4c90*/  ISETP.GE.AND P3, PT, R2, R5, PT ;  /* 0x000000050200720c */ /* 0x000fe40003f66270 */
[----:B------:R-:W-:Y:S01]  /*4ca0*/  LOP3.LUT R5, R75, 0x2d, RZ, 0xfc, !PT ;  /* 0x0000002d4b057812 */ /* 0x000fe200078efcff */
[----:B------:R-:W0:Y:S01]  /*4cb0*/  LDC R64, c[0x0][0x3d8] ;  /* 0x0000f600ff407b82 */ /* 0x000e220000000800 */
[----:B------:R-:W-:-:S02]  /*4cc0*/  FMNMX3 R7, R7, R88, R90, !PT ;  /* 0x0000005807077276 */ /* 0x000fc4000780005a */
[----:B------:R-:W-:Y:S02]  /*4cd0*/  FSEL R28, R28, -INF , P2 ;  /* 0xff8000001c1c7808 */ /* 0x000fe40001000000 */
[C---:B------:R-:W-:Y:S02]  /*4ce0*/  ISETP.GE.AND P2, PT, R2.reuse, R5, PT ;  /* 0x000000050200720c */ /* 0x040fe40003f46270 */
[----:B------:R-:W-:Y:S01]  /*4cf0*/  LOP3.LUT R5, R75, 0x2e, RZ, 0xfc, !PT ;  /* 0x0000002e4b057812 */ /* 0x000fe200078efcff */
[----:B------:R-:W0:Y:S01]  /*4d00*/  LDC R66, c[0x0][0x3d8] ;  /* 0x0000f600ff427b82 */ /* 0x000e220000000800 */
[----:B------:R-:W-:Y:S02]  /*4d10*/  FMNMX3 R6, R7, R91, R92, !PT ;  /* 0x0000005b07067276 */ /* 0x000fe4000780005c */
[----:B------:R-:W-:Y:S02]  /*4d20*/  FSEL R27, R27, -INF , P5 ;  /* 0xff8000001b1b7808 */ /* 0x000fe40002800000 */
[----:B------:R-:W-:-:S02]  /*4d30*/  ISETP.GE.AND P5, PT, R2, R5, PT ;  /* 0x000000050200720c */ /* 0x000fc40003fa6270 */
[----:B------:R-:W-:Y:S01]  /*4d40*/  LOP3.LUT R5, R75, 0x2f, RZ, 0xfc, !PT ;  /* 0x0000002f4b057812 */ /* 0x000fe200078efcff */
[----:B------:R-:W0:Y:S01]  /*4d50*/  LDC R107, c[0x0][0x3d8] ;  /* 0x0000f600ff6b7b82 */ /* 0x000e220000000800 */
[----:B------:R-:W-:Y:S02]  /*4d60*/  FMNMX3 R7, R6, R99, R97, !PT ;  /* 0x0000006306077276 */ /* 0x000fe40007800061 */
[----:B------:R-:W-:Y:S02]  /*4d70*/  FSEL R26, R26, -INF , P4 ;  /* 0xff8000001a1a7808 */ /* 0x000fe40002000000 */
[----:B------:R-:W-:Y:S02]  /*4d80*/  ISETP.GE.AND P4, PT, R2, R5, PT ;  /* 0x000000050200720c */ /* 0x000fe40003f86270 */
[----:B------:R-:W-:Y:S01]  /*4d90*/  FMNMX3 R6, R7, R98, R96, !PT ;  /* 0x0000006207067276 */ /* 0x000fe20007800060 */
[----:B------:R-:W0:Y:S01]  /*4da0*/  LDC R108, c[0x0][0x3d8] ;  /* 0x0000f600ff6c7b82 */ /* 0x000e220000000800 */
[----:B------:R-:W-:-:S02]  /*4db0*/  LOP3.LUT R5, R75, 0x30, RZ, 0xfc, !PT ;  /* 0x000000304b057812 */ /* 0x000fc400078efcff */
[----:B------:R-:W-:Y:S02]  /*4dc0*/  FSEL R25, R25, -INF , P3 ;  /* 0xff80000019197808 */ /* 0x000fe40001800000 */
[----:B------:R-:W-:Y:S02]  /*4dd0*/  FMNMX3 R6, R6, R95, R93, !PT ;  /* 0x0000005f06067276 */ /* 0x000fe4000780005d */
[----:B------:R-:W-:Y:S01]  /*4de0*/  ISETP.GE.AND P3, PT, R2, R5, PT ;  /* 0x000000050200720c */ /* 0x000fe20003f66270 */
[----:B------:R-:W0:Y:S01]  /*4df0*/  LDC R109, c[0x0][0x3d8] ;  /* 0x0000f600ff6d7b82 */ /* 0x000e220000000800 */
[----:B------:R-:W-:Y:S02]  /*4e00*/  LOP3.LUT R5, R75, 0x31, RZ, 0xfc, !PT ;  /* 0x000000314b057812 */ /* 0x000fe400078efcff */
[----:B------:R-:W-:Y:S02]  /*4e10*/  FMNMX3 R6, R6, R94, R89, !PT ;  /* 0x0000005e06067276 */ /* 0x000fe40007800059 */
[----:B------:R-:W-:-:S02]  /*4e20*/  FSEL R24, R24, -INF , P2 ;  /* 0xff80000018187808 */ /* 0x000fc40001000000 */
[----:B------:R-:W-:Y:S01]  /*4e30*/  ISETP.GE.AND P2, PT, R2, R5, PT ;  /* 0x000000050200720c */ /* 0x000fe20003f46270 */
[----:B------:R-:W0:Y:S01]  /*4e40*/  LDC R110, c[0x0][0x3d8] ;  /* 0x0000f600ff6e7b82 */ /* 0x000e220000000800 */
[----:B------:R-:W-:Y:S02]  /*4e50*/  LOP3.LUT R5, R75, 0x32, RZ, 0xfc, !PT ;  /* 0x000000324b057812 */ /* 0x000fe400078efcff */
[----:B------:R-:W-:Y:S02]  /*4e60*/  FMNMX3 R6, R6, R80, R79, !PT ;  /* 0x0000005006067276 */ /* 0x000fe4000780004f */
[----:B------:R-:W-:Y:S02]  /*4e70*/  FSEL R23, R23, -INF , P5 ;  /* 0xff80000017177808 */ /* 0x000fe40002800000 */
[----:B------:R-:W-:Y:S01]  /*4e80*/  ISETP.GE.AND P5, PT, R2, R5, PT ;  /* 0x000000050200720c */ /* 0x000fe20003fa6270 */
[----:B------:R-:W0:Y:S01]  /*4e90*/  LDC R111, c[0x0][0x3d8] ;  /* 0x0000f600ff6f7b82 */ /* 0x000e220000000800 */
[----:B------:R-:W-:-:S02]  /*4ea0*/  LOP3.LUT R5, R75, 0x33, RZ, 0xfc, !PT ;  /* 0x000000334b057812 */ /* 0x000fc400078efcff */
[----:B------:R-:W-:Y:S02]  /*4eb0*/  FMNMX3 R7, R6, R85, R83, !PT ;  /* 0x0000005506077276 */ /* 0x000fe40007800053 */
[----:B------:R-:W-:Y:S02]  /*4ec0*/  FSEL R22, R22, -INF , P4 ;  /* 0xff80000016167808 */ /* 0x000fe40002000000 */
[----:B------:R-:W-:Y:S01]  /*4ed0*/  ISETP.GE.AND P4, PT, R2, R5, PT ;  /* 0x000000050200720c */ /* 0x000fe20003f86270 */
[----:B------:R-:W0:Y:S01]  /*4ee0*/  LDC R118, c[0x0][0x3d8] ;  /* 0x0000f600ff767b82 */ /* 0x000e220000000800 */
[----:B------:R-:W-:Y:S02]  /*4ef0*/  FMNMX3 R7, R7, R84, R82, !PT ;  /* 0x0000005407077276 */ /* 0x000fe40007800052 */
[----:B------:R-:W-:Y:S02]  /*4f00*/  LOP3.LUT R5, R75, 0x34, RZ, 0xfc, !PT ;  /* 0x000000344b057812 */ /* 0x000fe400078efcff */
[----:B------:R-:W-:-:S02]  /*4f10*/  FSEL R21, R21, -INF , P3 ;  /* 0xff80000015157808 */ /* 0x000fc40001800000 */
[----:B------:R-:W-:Y:S01]  /*4f20*/  FMNMX3 R7, R7, R81, R70, !PT ;  /* 0x0000005107077276 */ /* 0x000fe20007800046 */
[----:B------:R-:W0:Y:S01]  /*4f30*/  LDC R119, c[0x0][0x3d8] ;  /* 0x0000f600ff777b82 */ /* 0x000e220000000800 */
[----:B------:R-:W-:Y:S02]  /*4f40*/  ISETP.GE.AND P3, PT, R2, R5, PT ;  /* 0x000000050200720c */ /* 0x000fe40003f66270 */
[----:B------:R-:W-:Y:S02]  /*4f50*/  LOP3.LUT R5, R75, 0x35, RZ, 0xfc, !PT ;  /* 0x000000354b057812 */ /* 0x000fe400078efcff */
[----:B------:R-:W-:Y:S02]  /*4f60*/  FMNMX3 R7, R7, R68, R37, !PT ;  /* 0x0000004407077276 */ /* 0x000fe40007800025 */
[----:B------:R-:W-:Y:S01]  /*4f70*/  FSEL R20, R20, -INF , P2 ;  /* 0xff80000014147808 */ /* 0x000fe20001000000 */
[----:B------:R-:W0:Y:S01]  /*4f80*/  LDC R124, c[0x0][0x3d8] ;  /* 0x0000f600ff7c7b82 */ /* 0x000e220000000800 */
[----:B------:R-:W-:-:S02]  /*4f90*/  ISETP.GE.AND P2, PT, R2, R5, PT ;  /* 0x000000050200720c */ /* 0x000fc40003f46270 */
[----:B------:R-:W-:Y:S02]  /*4fa0*/  LOP3.LUT R5, R75, 0x36, RZ, 0xfc, !PT ;  /* 0x000000364b057812 */ /* 0x000fe400078efcff */
[----:B------:R-:W-:Y:S02]  /*4fb0*/  FMNMX3 R7, R7, R36, R35, !PT ;  /* 0x0000002407077276 */ /* 0x000fe40007800023 */
[----:B------:R-:W-:Y:S01]  /*4fc0*/  FSEL R19, R19, -INF , P5 ;  /* 0xff80000013137808 */ /* 0x000fe20002800000 */
[----:B------:R-:W0:Y:S01]  /*4fd0*/  LDC R125, c[0x0][0x3d8] ;  /* 0x0000f600ff7d7b82 */ /* 0x000e220000000800 */
[----:B------:R-:W-:Y:S02]  /*4fe0*/  ISETP.GE.AND P5, PT, R2, R5, PT ;  /* 0x000000050200720c */ /* 0x000fe40003fa6270 */
[----:B------:R-:W-:Y:S02]  /*4ff0*/  LOP3.LUT R5, R75, 0x37, RZ, 0xfc, !PT ;  /* 0x000000374b057812 */ /* 0x000fe400078efcff */
[----:B------:R-:W-:-:S02]  /*5000*/  FMNMX3 R7, R7, R34, R33, !PT ;  /* 0x0000002207077276 */ /* 0x000fc40007800021 */
[----:B------:R-:W-:Y:S01]  /*5010*/  FSEL R18, R18, -INF , P4 ;  /* 0xff80000012127808 */ /* 0x000fe20002000000 */
[----:B------:R-:W0:Y:S01]  /*5020*/  LDC R126, c[0x0][0x3d8] ;  /* 0x0000f600ff7e7b82 */ /* 0x000e220000000800 */
[----:B------:R-:W-:Y:S02]  /*5030*/  ISETP.GE.AND P4, PT, R2, R5, PT ;  /* 0x000000050200720c */ /* 0x000fe40003f86270 */
[----:B------:R-:W-:Y:S02]  /*5040*/  FMNMX3 R7, R7, R32, R31, !PT ;  /* 0x0000002007077276 */ /* 0x000fe4000780001f */
[----:B------:R-:W-:Y:S02]  /*5050*/  LOP3.LUT R5, R75, 0x38, RZ, 0xfc, !PT ;  /* 0x000000384b057812 */ /* 0x000fe400078efcff */
[----:B------:R-:W-:Y:S01]  /*5060*/  FSEL R17, R17, -INF , P3 ;  /* 0xff80000011117808 */ /* 0x000fe20001800000 */
[----:B------:R-:W0:Y:S01]  /*5070*/  LDC R127, c[0x0][0x3d8] ;  /* 0x0000f600ff7f7b82 */ /* 0x000e220000000800 */
[----:B------:R-:W-:-:S02]  /*5080*/  FMNMX3 R7, R7, R30, R29, !PT ;  /* 0x0000001e07077276 */ /* 0x000fc4000780001d */
[----:B------:R-:W-:Y:S02]  /*5090*/  ISETP.GE.AND P3, PT, R2, R5, PT ;  /* 0x000000050200720c */ /* 0x000fe40003f66270 */
[----:B------:R-:W-:Y:S02]  /*50a0*/  LOP3.LUT R5, R75, 0x39, RZ, 0xfc, !PT ;  /* 0x000000394b057812 */ /* 0x000fe400078efcff */
[----:B------:R-:W-:Y:S01]  /*50b0*/  FMNMX3 R7, R7, R28, R27, !PT ;  /* 0x0000001c07077276 */ /* 0x000fe2000780001b */
[----:B------:R-:W0:Y:S01]  /*50c0*/  LDC R128, c[0x0][0x3d8] ;  /* 0x0000f600ff807b82 */ /* 0x000e220000000800 */
[----:B------:R-:W-:Y:S02]  /*50d0*/  FSEL R16, R16, -INF , P2 ;  /* 0xff80000010107808 */ /* 0x000fe40001000000 */
[----:B------:R-:W-:Y:S02]  /*50e0*/  ISETP.GE.AND P2, PT, R2, R5, PT ;  /* 0x000000050200720c */ /* 0x000fe40003f46270 */
[----:B------:R-:W-:-:S02]  /*50f0*/  LOP3.LUT R5, R75, 0x3a, RZ, 0xfc, !PT ;  /* 0x0000003a4b057812 */ /* 0x000fc400078efcff */
[----:B------:R-:W-:Y:S01]  /*5100*/  FMNMX3 R7, R7, R26, R25, !PT ;  /* 0x0000001a07077276 */ /* 0x000fe20007800019 */
[----:B------:R-:W0:Y:S01]  /*5110*/  LDC R129, c[0x0][0x3d8] ;  /* 0x0000f600ff817b82 */ /* 0x000e220000000800 */
[----:B------:R-:W-:Y:S02]  /*5120*/  FSEL R15, R15, -INF , P5 ;  /* 0xff8000000f0f7808 */ /* 0x000fe40002800000 */
[----:B------:R-:W-:Y:S02]  /*5130*/  ISETP.GE.AND P5, PT, R2, R5, PT ;  /* 0x000000050200720c */ /* 0x000fe40003fa6270 */
[----:B------:R-:W-:Y:S02]  /*5140*/  LOP3.LUT R5, R75, 0x3b, RZ, 0xfc, !PT ;  /* 0x0000003b4b057812 */ /* 0x000fe400078efcff */
[----:B------:R-:W-:Y:S01]  /*5150*/  FMNMX3 R7, R7, R24, R23, !PT ;  /* 0x0000001807077276 */ /* 0x000fe20007800017 */
[----:B------:R-:W0:Y:S01]  /*5160*/  LDC R130, c[0x0][0x3d8] ;  /* 0x0000f600ff827b82 */ /* 0x000e220000000800 */
[----:B------:R-:W-:-:S02]  /*5170*/  FSEL R14, R14, -INF , P4 ;  /* 0xff8000000e0e7808 */ /* 0x000fc40002000000 */
[----:B------:R-:W-:Y:S02]  /*5180*/  ISETP.GE.AND P4, PT, R2, R5, PT ;  /* 0x000000050200720c */ /* 0x000fe40003f86270 */
[----:B------:R-:W-:Y:S01]  /*5190*/  FMNMX3 R6, R7, R22, R21, !PT ;  /* 0x0000001607067276 */ /* 0x000fe20007800015 */
[----:B------:R-:W-:Y:S01]  /*51a0*/  FMUL R7, R62, UR4 ;  /* 0x000000043e077c20 */ /* 0x000fe20008400000 */
[----:B------:R-:W-:Y:S01]  /*51b0*/  LOP3.LUT R5, R75, 0x3c, RZ, 0xfc, !PT ;  /* 0x0000003c4b057812 */ /* 0x000fe200078efcff */
[----:B------:R-:W0:Y:S01]  /*51c0*/  LDC R62, c[0x0][0x3d8] ;  /* 0x0000f600ff3e7b82 */ /* 0x000e220000000800 */
[----:B------:R-:W-:Y:S02]  /*51d0*/  FSEL R13, R13, -INF , P3 ;  /* 0xff8000000d0d7808 */ /* 0x000fe40001800000 */
[----:B------:R-:W-:Y:S01]  /*51e0*/  FMNMX3 R8, R6, R20, R19, !PT ;  /* 0x0000001406087276 */ /* 0x000fe20007800013 */
[----:B------:R-:W-:Y:S01]  /*51f0*/  FMUL R6, R63, UR4 ;  /* 0x000000043f067c20 */ /* 0x000fe20008400000 */
[----:B------:R-:W-:-:S02]  /*5200*/  ISETP.GE.AND P3, PT, R2, R5, PT ;  /* 0x000000050200720c */ /* 0x000fc40003f66270 */
[C---:B------:R-:W-:Y:S01]  /*5210*/  LOP3.LUT R5, R75.reuse, 0x3d, RZ, 0xfc, !PT ;  /* 0x0000003d4b057812 */ /* 0x040fe200078efcff */
[----:B------:R-:W0:Y:S01]  /*5220*/  LDC R63, c[0x0][0x3d8] ;  /* 0x0000f600ff3f7b82 */ /* 0x000e220000000800 */
[----:B------:R-:W-:Y:S02]  /*5230*/  FMNMX3 R8, R8, R18, R17, !PT ;  /* 0x0000001208087276 */ /* 0x000fe40007800011 */
[----:B------:R-:W-:Y:S02]  /*5240*/  FSEL R12, R12, -INF , P2 ;  /* 0xff8000000c0c7808 */ /* 0x000fe40001000000 */
[----:B------:R-:W-:Y:S02]  /*5250*/  ISETP.GE.AND P2, PT, R2, R5, PT ;  /* 0x000000050200720c */ /* 0x000fe40003f46270 */
[----:B------:R-:W-:Y:S01]  /*5260*/  LOP3.LUT R5, R75, 0x3e, RZ, 0xfc, !PT ;  /* 0x0000003e4b057812 */ /* 0x000fe200078efcff */
[----:B------:R-:W0:Y:S01]  /*5270*/  LDC R131, c[0x0][0x3d8] ;  /* 0x0000f600ff837b82 */ /* 0x000e220000000800 */
[----:B------:R-:W-:-:S02]  /*5280*/  FMNMX3 R8, R8, R16, R15, !PT ;  /* 0x0000001008087276 */ /* 0x000fc4000780000f */
[----:B------:R-:W-:Y:S02]  /*5290*/  FSEL R7, R7, -INF , P5 ;  /* 0xff80000007077808 */ /* 0x000fe40002800000 */
[----:B------:R-:W-:Y:S02]  /*52a0*/  ISETP.GE.AND P5, PT, R2, R5, PT ;  /* 0x000000050200720c */ /* 0x000fe40003fa6270 */
[----:B------:R-:W-:Y:S01]  /*52b0*/  FMNMX3 R5, R8, R14, R13, !PT ;  /* 0x0000000e08057276 */ /* 0x000fe2000780000d */
[----:B------:R-:W-:Y:S01]  /*52c0*/  FMUL R8, R65, UR4 ;  /* 0x0000000441087c20 */ /* 0x000fe20008400000 */
[----:B------:R-:W-:Y:S01]  /*52d0*/  LOP3.LUT R75, R75, 0x3f, RZ, 0xfc, !PT ;  /* 0x0000003f4b4b7812 */ /* 0x000fe200078efcff */
[----:B------:R-:W0:Y:S01]  /*52e0*/  LDC R65, c[0x0][0x3d8] ;  /* 0x0000f600ff417b82 */ /* 0x000e220000000800 */
[----:B------:R-:W-:Y:S02]  /*52f0*/  FSEL R6, R6, -INF , P4 ;  /* 0xff80000006067808 */ /* 0x000fe40002000000 */
[----:B------:R-:W-:-:S02]  /*5300*/  FSEL R9, R9, -INF , P3 ;  /* 0xff80000009097808 */ /* 0x000fc40001800000 */
[----:B------:R-:W-:Y:S01]  /*5310*/  FMNMX3 R38, R5, R12, R7, !PT ;  /* 0x0000000c05267276 */ /* 0x000fe20007800007 */
[----:B------:R-:W-:Y:S01]  /*5320*/  FMUL R5, R67, UR4 ;  /* 0x0000000443057c20 */ /* 0x000fe20008400000 */
[----:B------:R-:W-:Y:S01]  /*5330*/  ISETP.GE.AND P4, PT, R2, R75, PT ;  /* 0x0000004b0200720c */ /* 0x000fe20003f86270 */
[----:B------:R-:W-:Y:S01]  /*5340*/  UIMAD.WIDE UR4, UR10, 0x2, URZ ;  /* 0x000000020a0478a5 */ /* 0x000fe2000f8e02ff */
[----:B------:R-:W-:Y:S01]  /*5350*/  FSEL R8, R8, -INF , P2 ;  /* 0xff80000008087808 */ /* 0x000fe20001000000 */
[----:B------:R-:W0:Y:S01]  /*5360*/  LDC R67, c[0x0][0x3d8] ;  /* 0x0000f600ff437b82 */ /* 0x000e220000000800 */
[----:B------:R-:W-:Y:S02]  /*5370*/  FSEL R10, R10, -INF , P5 ;  /* 0xff8000000a0a7808 */ /* 0x000fe40002800000 */
[----:B------:R-:W-:Y:S02]  /*5380*/  FMNMX3 R39, R38, R6, R9, !PT ;  /* 0x0000000626277276 */ /* 0x000fe40007800009 */
[----:B------:R-:W-:-:S02]  /*5390*/  FSEL R5, R5, -INF , P4 ;  /* 0xff80000005057808 */ /* 0x000fc40002000000 */
[----:B------:R-:W-:-:S04]  /*53a0*/  FMNMX3 R38, R39, R8, R10, !PT ;  /* 0x0000000827267276 */ /* 0x000fc8000780000a */
[----:B------:R-:W-:-:S05]  /*53b0*/  FMNMX R38, R5, R38, !PT ;  /* 0x0000002605267209 */ /* 0x000fca0007800000 */
[----:B------:R-:W1:Y:S02]  /*53c0*/  SHFL.BFLY PT, R39, R38, 0x10, 0x1f ;  /* 0x0e001f0026277f89 */ /* 0x000e6400000e0000 */
[----:B-1----:R-:W-:Y:S02]  /*53d0*/  FMNMX3 R120, R38, -INF , R39, !PT ;  /* 0xff80000026787876 */ /* 0x002fe40007800027 */
[----:B------:R-:W-:-:S03]  /*53e0*/  SHF.R.U32.HI R39, RZ, 0x1, R104 ;  /* 0x00000001ff277819 */ /* 0x000fc60000011668 */
[--C-:B------:R-:W-:Y:S01]  /*53f0*/  FADD R4, R4, -R120.reuse ;  /* 0x8000007804047221 */ /* 0x100fe20000000000 */
[--C-:B------:R-:W-:Y:S01]  /*5400*/  FADD R11, R11, -R120.reuse ;  /* 0x800000780b0b7221 */ /* 0x100fe20000000000 */
[--C-:B------:R-:W-:Y:S01]  /*5410*/  FADD R87, R87, -R120.reuse ;  /* 0x8000007857577221 */ /* 0x100fe20000000000 */
[--C-:B------:R-:W-:Y:S01]  /*5420*/  FADD R91, R91, -R120.reuse ;  /* 0x800000785b5b7221 */ /* 0x100fe20000000000 */
[----:B------:R-:W-:Y:S01]  /*5430*/  FMUL R4, R4, 1.4426950216293334961 ;  /* 0x3fb8aa3b04047820 */ /* 0x000fe20000400000 */
[--C-:B------:R-:W-:Y:S01]  /*5440*/  FADD R72, R72, -R120.reuse ;  /* 0x8000007848487221 */ /* 0x100fe20000000000 */
[----:B------:R-:W-:Y:S01]  /*5450*/  FMUL R87, R87, 1.4426950216293334961 ;  /* 0x3fb8aa3b57577820 */ /* 0x000fe20000400000 */
[----:B------:R-:W-:Y:S01]  /*5460*/  FMUL R91, R91, 1.4426950216293334961 ;  /* 0x3fb8aa3b5b5b7820 */ /* 0x000fe20000400000 */
[----:B------:R1:W0:Y:S01]  /*5470*/  MUFU.EX2 R117, R4 ;  /* 0x0000000400757308 */ /* 0x0002220000000800 */
[--C-:B------:R-:W-:Y:S01]  /*5480*/  FADD R89, R89, -R120.reuse ;  /* 0x8000007859597221 */ /* 0x100fe20000000000 */
[----:B------:R-:W-:Y:S01]  /*5490*/  FMUL R72, R72, 1.4426950216293334961 ;  /* 0x3fb8aa3b48487820 */ /* 0x000fe20000400000 */
[--C-:B------:R-:W-:Y:S01]  /*54a0*/  FADD R92, R92, -R120.reuse ;  /* 0x800000785c5c7221 */ /* 0x100fe20000000000 */
[--C-:B------:R-:W-:Y:S01]  /*54b0*/  FADD R77, R77, -R120.reuse ;  /* 0x800000784d4d7221 */ /* 0x100fe20000000000 */
[----:B------:R-:W-:Y:S01]  /*54c0*/  FMUL R89, R89, 1.4426950216293334961 ;  /* 0x3fb8aa3b59597820 */ /* 0x000fe20000400000 */
[--C-:B------:R-:W-:Y:S01]  /*54d0*/  FADD R95, R95, -R120.reuse ;  /* 0x800000785f5f7221 */ /* 0x100fe20000000000 */
[----:B------:R-:W-:Y:S01]  /*54e0*/  FADD R71, R71, -R120 ;  /* 0x8000007847477221 */ /* 0x000fe20000000000 */
[----:B------:R0:W-:Y:S01]  /*54f0*/  MUFU.EX2 R251, R87 ;  /* 0x0000005700fb7308 */ /* 0x0001e20000000800 */
[----:B-1----:R-:W-:Y:S01]  /*5500*/  SHF.R.U32.HI R4, RZ, 0x2, R104 ;  /* 0x00000002ff047819 */ /* 0x002fe20000011668 */
[----:B------:R-:W-:Y:S01]  /*5510*/  FMUL R77, R77, 1.4426950216293334961 ;  /* 0x3fb8aa3b4d4d7820 */ /* 0x000fe20000400000 */
[----:B------:R-:W-:Y:S01]  /*5520*/  FMUL R75, R95, 1.4426950216293334961 ;  /* 0x3fb8aa3b5f4b7820 */ /* 0x000fe20000400000 */
[----:B------:R-:W-:Y:S01]  /*5530*/  FADD R37, R37, -R120 ;  /* 0x8000007825257221 */ /* 0x000fe20000000000 */
[----:B------:R-:W-:Y:S01]  /*5540*/  LOP3.LUT R38, R4, 0x38, RZ, 0xc0, !PT ;  /* 0x0000003804267812 */ /* 0x000fe200078ec0ff */
[----:B------:R-:W-:Y:S01]  /*5550*/  FMUL R4, R11, 1.4426950216293334961 ;  /* 0x3fb8aa3b0b047820 */ /* 0x000fe20000400000 */
[----:B------:R-:W-:Y:S01]  /*5560*/  FMUL R71, R71, 1.4426950216293334961 ;  /* 0x3fb8aa3b47477820 */ /* 0x000fe20000400000 */
[----:B------:R1:W-:Y:S01]  /*5570*/  MUFU.EX2 R247, R91 ;  /* 0x0000005b00f77308 */ /* 0x0003e20000000800 */
[----:B------:R-:W-:Y:S01]  /*5580*/  LOP3.LUT R11, R38, 0x1f, R104, 0xf8, !PT ;  /* 0x0000001f260b7812 */ /* 0x000fe200078ef868 */
[----:B0-----:R-:W-:-:S02]  /*5590*/  IMAD R87, R58, 0x2, R102 ;  /* 0x000000023a577824 */ /* 0x001fc400078e0266 */
[--C-:B------:R-:W-:Y:S01]  /*55a0*/  FADD R70, R70, -R120.reuse ;  /* 0x8000007846467221 */ /* 0x100fe20000000000 */
[----:B------:R-:W-:Y:S01]  /*55b0*/  FMUL R37, R37, 1.4426950216293334961 ;  /* 0x3fb8aa3b25257820 */ /* 0x000fe20000400000 */
[--C-:B------:R-:W-:Y:S01]  /*55c0*/  FADD R73, R73, -R120.reuse ;  /* 0x8000007849497221 */ /* 0x100fe20000000000 */
[----:B------:R-:W-:Y:S02]  /*55d0*/  IMAD.SHL.U32 R11, R11, 0x10, RZ ;  /* 0x000000100b0b7824 */ /* 0x000fe400078e00ff */
[--C-:B------:R-:W-:Y:S01]  /*55e0*/  FADD R74, R74, -R120.reuse ;  /* 0x800000784a4a7221 */ /* 0x100fe20000000000 */
[----:B------:R0:W-:Y:S01]  /*55f0*/  MUFU.EX2 R2, R4 ;  /* 0x0000000400027308 */ /* 0x0001e20000000800 */
[----:B-1----:R-:W-:Y:S02]  /*5600*/  IMAD R91, R58, 0x2, R87 ;  /* 0x000000023a5b7824 */ /* 0x002fe400078e0257 */
[----:B------:R-:W-:Y:S01]  /*5610*/  FMUL R73, R73, 1.4426950216293334961 ;  /* 0x3fb8aa3b49497820 */ /* 0x000fe20000400000 */
[----:B------:R-:W-:Y:S01]  /*5620*/  LOP3.LUT R38, R11, 0x1b0, RZ, 0xc0, !PT ;  /* 0x000001b00b267812 */ /* 0x000fe200078ec0ff */
[----:B------:R-:W-:Y:S01]  /*5630*/  FMUL R74, R74, 1.4426950216293334961 ;  /* 0x3fb8aa3b4a4a7820 */ /* 0x000fe20000400000 */
[--C-:B------:R-:W-:Y:S01]  /*5640*/  FADD R76, R76, -R120.reuse ;  /* 0x800000784c4c7221 */ /* 0x100fe20000000000 */
[----:B------:R-:W-:Y:S01]  /*5650*/  FADD R86, R86, -R120 ;  /* 0x8000007856567221 */ /* 0x000fe20000000000 */
[----:B------:R-:W-:Y:S01]  /*5660*/  LOP3.LUT R38, R38, 0x40, R39, 0xf8, !PT ;  /* 0x0000004026267812 */ /* 0x000fe200078ef827 */
[C---:B------:R-:W-:Y:S01]  /*5670*/  IMAD.SHL.U32 R39, R103.reuse, 0x2, RZ ;  /* 0x0000000267277824 */ /* 0x040fe200078e00ff */
[----:B------:R1:W-:Y:S01]  /*5680*/  MUFU.EX2 R116, R72 ;  /* 0x0000004800747308 */ /* 0x0003e20000000800 */
[----:B0-----:R-:W-:-:S04]  /*5690*/  IMAD.HI R4, R103, 0x2, RZ ;  /* 0x0000000267047827 */ /* 0x001fc800078e02ff */
[----:B------:R-:W-:Y:S01]  /*56a0*/  FMUL R76, R76, 1.4426950216293334961 ;  /* 0x3fb8aa3b4c4c7820 */ /* 0x000fe20000400000 */
[----:B------:R-:W-:Y:S01]  /*56b0*/  FMUL R86, R86, 1.4426950216293334961 ;  /* 0x3fb8aa3b56567820 */ /* 0x000fe20000400000 */
[----:B---3--:R-:W-:Y:S01]  /*56c0*/  IADD3 R100, P2, P3, R39, UR6, R100 ;  /* 0x0000000627647c10 */ /* 0x008fe2000fb5e064 */
[--C-:B------:R-:W-:Y:S01]  /*56d0*/  FADD R189, R33, -R120.reuse ;  /* 0x8000007821bd7221 */ /* 0x100fe20000000000 */
[----:B------:R-:W0:Y:S01]  /*56e0*/  LDC R39, c[0x0][0x3d8] ;  /* 0x0000f600ff277b82 */ /* 0x000e220000000800 */
[--C-:B------:R-:W-:Y:S01]  /*56f0*/  FADD R78, R78, -R120.reuse ;  /* 0x800000784e4e7221 */ /* 0x100fe20000000000 */
[----:B------:R-:W-:Y:S01]  /*5700*/  IADD3.X R4, PT, PT, R4, UR5, R101, P2, P3 ;  /* 0x0000000504047c10 */ /* 0x000fe200097e6465 */
[----:B-1----:R-:W-:Y:S01]  /*5710*/  FMUL R72, R92, 1.4426950216293334961 ;  /* 0x3fb8aa3b5c487820 */ /* 0x002fe20000400000 */
[C---:B------:R-:W-:Y:S01]  /*5720*/  LEA R238, P3, R87.reuse, R100, 0x1 ;  /* 0x0000006457ee7211 */ /* 0x040fe200078608ff */
[----:B------:R-:W-:Y:S01]  /*5730*/  FADD R92, R80, -R120 ;  /* 0x80000078505c7221 */ /* 0x000fe20000000000 */
[----:B------:R1:W-:Y:S01]  /*5740*/  MUFU.EX2 R250, R77 ;  /* 0x0000004d00fa7308 */ /* 0x0003e20000000800 */
[----:B------:R-:W-:Y:S01]  /*5750*/  FMUL R78, R78, 1.4426950216293334961 ;  /* 0x3fb8aa3b4e4e7820 */ /* 0x000fe20000400000 */
[----:B------:R-:W-:Y:S01]  /*5760*/  LEA.HI.X.SX32 R239, R87, R4, 0x1, P3 ;  /* 0x0000000457ef7211 */ /* 0x000fe200018f0eff */
[----:B------:R-:W-:-:S02]  /*5770*/  IMAD R87, R58, 0x2, R91 ;  /* 0x000000023a577824 */ /* 0x000fc400078e025b */
[--C-:B------:R-:W-:Y:S01]  /*5780*/  FADD R88, R88, -R120.reuse ;  /* 0x8000007858587221 */ /* 0x100fe20000000000 */
[--C-:B------:R-:W-:Y:S01]  /*5790*/  FADD R188, R32, -R120.reuse ;  /* 0x8000007820bc7221 */ /* 0x100fe20000000000 */
[--C-:B------:R-:W-:Y:S01]  /*57a0*/  FADD R90, R90, -R120.reuse ;  /* 0x800000785a5a7221 */ /* 0x100fe20000000000 */
[--C-:B------:R-:W-:Y:S01]  /*57b0*/  FADD R187, R31, -R120.reuse ;  /* 0x800000781fbb7221 */ /* 0x100fe20000000000 */
[----:B------:R3:W-:Y:S01]  /*57c0*/  MUFU.EX2 R80, R89 ;  /* 0x0000005900507308 */ /* 0x0007e20000000800 */
[--C-:B-1----:R-:W-:Y:S01]  /*57d0*/  FADD R77, R94, -R120.reuse ;  /* 0x800000785e4d7221 */ /* 0x102fe20000000000 */
[----:B------:R-:W-:Y:S01]  /*57e0*/  LEA R94, P2, R102, R100, 0x1 ;  /* 0x00000064665e7211 */ /* 0x000fe200078408ff */
[----:B------:R-:W-:Y:S01]  /*57f0*/  FMUL R88, R88, 1.4426950216293334961 ;  /* 0x3fb8aa3b58587820 */ /* 0x000fe20000400000 */
[----:B------:R-:W-:Y:S01]  /*5800*/  FMUL R90, R90, 1.4426950216293334961 ;  /* 0x3fb8aa3b5a5a7820 */ /* 0x000fe20000400000 */
[--C-:B------:R-:W-:Y:S01]  /*5810*/  FADD R99, R99, -R120.reuse ;  /* 0x8000007863637221 */ /* 0x100fe20000000000 */
[----:B------:R-:W-:Y:S01]  /*5820*/  LEA.HI.X.SX32 R95, R102, R4, 0x1, P2 ;  /* 0x00000004665f7211 */ /* 0x000fe200010f0eff */
[--C-:B------:R-:W-:Y:S01]  /*5830*/  FADD R97, R97, -R120.reuse ;  /* 0x8000007861617221 */ /* 0x100fe20000000000 */
[C---:B------:R-:W-:Y:S01]  /*5840*/  LEA R236, P2, R91.reuse, R100, 0x1 ;  /* 0x000000645bec7211 */ /* 0x040fe200078408ff */
[----:B---3--:R-:W-:Y:S01]  /*5850*/  IMAD R89, R58, 0x2, R87 ;  /* 0x000000023a597824 */ /* 0x008fe200078e0257 */
[----:B------:R1:W3:Y:S01]  /*5860*/  MUFU.EX2 R121, R71 ;  /* 0x0000004700797308 */ /* 0x0002e20000000800 */
[--C-:B------:R-:W-:Y:S01]  /*5870*/  FADD R122, R30, -R120.reuse ;  /* 0x800000781e7a7221 */ /* 0x100fe20000000000 */
[----:B------:R-:W-:Y:S01]  /*5880*/  LEA.HI.X.SX32 R237, R91, R4, 0x1, P2 ;  /* 0x000000045bed7211 */ /* 0x000fe200010f0eff */
[----:B------:R-:W-:Y:S01]  /*5890*/  IMAD R58, R58, 0x2, R89 ;  /* 0x000000023a3a7824 */ /* 0x000fe200078e0259 */
[-C--:B------:R-:W-:Y:S01]  /*58a0*/  LEA R234, P2, R87, R100.reuse, 0x1 ;  /* 0x0000006457ea7211 */ /* 0x080fe200078408ff */
[----:B------:R-:W-:Y:S01]  /*58b0*/  FADD R98, R98, -R120 ;  /* 0x8000007862627221 */ /* 0x000fe20000000000 */
[----:B------:R-:W-:Y:S01]  /*58c0*/  LEA R232, P3, R89, R100, 0x1 ;  /* 0x0000006459e87211 */ /* 0x000fe200078608ff */
[----:B------:R-:W-:Y:S01]  /*58d0*/  IMAD R57, R57, 0x2, R58 ;  /* 0x0000000239397824 */ /* 0x000fe200078e023a */
[----:B------:R-:W-:Y:S01]  /*58e0*/  LEA.HI.X.SX32 R235, R87, R4, 0x1, P2 ;  /* 0x0000000457eb7211 */ /* 0x000fe200010f0eff */
[----:B------:R-:W-:Y:S01]  /*58f0*/  MUFU.EX2 R240, R37 ;  /* 0x0000002500f07308 */ /* 0x000fe20000000800 */
[C---:B------:R-:W-:Y:S01]  /*5900*/  LEA R230, P2, R58.reuse, R100, 0x1 ;  /* 0x000000643ae67211 */ /* 0x040fe200078408ff */
[----:B------:R-:W-:Y:S01]  /*5910*/  IMAD R55, R55, 0x2, R57 ;  /* 0x0000000237377824 */ /* 0x000fe200078e0239 */
[-C--:B------:R-:W-:Y:S01]  /*5920*/  LEA.HI.X.SX32 R233, R89, R4.reuse, 0x1, P3 ;  /* 0x0000000459e97211 */ /* 0x080fe200018f0eff */
[----:B-1----:R-:W-:Y:S01]  /*5930*/  FMUL R71, R99, 1.4426950216293334961 ;  /* 0x3fb8aa3b63477820 */ /* 0x002fe20000400000 */
[----:B------:R-:W-:Y:S01]  /*5940*/  LEA.HI.X.SX32 R231, R58, R4, 0x1, P2 ;  /* 0x000000043ae77211 */ /* 0x000fe200010f0eff */
[----:B------:R-:W-:Y:S01]  /*5950*/  IMAD R52, R52, 0x2, R55 ;  /* 0x0000000234347824 */ /* 0x000fe200078e0237 */
[-C--:B------:R-:W-:Y:S01]  /*5960*/  LEA R228, P2, R57, R100.reuse, 0x1 ;  /* 0x0000006439e47211 */ /* 0x080fe200078408ff */
[----:B------:R-:W1:Y:S01]  /*5970*/  MUFU.EX2 R115, R73 ;  /* 0x0000004900737308 */ /* 0x000e620000000800 */
[----:B------:R-:W-:Y:S01]  /*5980*/  LEA R226, P3, R55, R100, 0x1 ;  /* 0x0000006437e27211 */ /* 0x000fe200078608ff */
[----:B------:R-:W-:Y:S01]  /*5990*/  IMAD R51, R51, 0x2, R52 ;  /* 0x0000000233337824 */ /* 0x000fe200078e0234 */
[----:B------:R-:W-:Y:S01]  /*59a0*/  LEA.HI.X.SX32 R229, R57, R4, 0x1, P2 ;  /* 0x0000000439e57211 */ /* 0x000fe200010f0eff */
[----:B------:R-:W-:Y:S01]  /*59b0*/  STL [R1+0x1f0], R117 ;  /* 0x0001f07501007387 */ /* 0x000fe20000100800 */
[----:B------:R-:W-:Y:S01]  /*59c0*/  LEA R224, P2, R52, R100, 0x1 ;  /* 0x0000006434e07211 */ /* 0x000fe200078408ff */
[----:B------:R-:W-:Y:S01]  /*59d0*/  IMAD R46, R46, 0x2, R51 ;  /* 0x000000022e2e7824 */ /* 0x000fe200078e0233 */
[-C--:B------:R-:W-:Y:S01]  /*59e0*/  LEA.HI.X.SX32 R227, R55, R4.reuse, 0x1, P3 ;  /* 0x0000000437e37211 */ /* 0x080fe200018f0eff */
[----:B------:R0:W1:Y:S01]  /*59f0*/  MUFU.EX2 R114, R74 ;  /* 0x0000004a00727308 */ /* 0x0000620000000800 */
[----:B------:R-:W-:Y:S01]  /*5a00*/  LEA.HI.X.SX32 R225, R52, R4, 0x1, P2 ;  /* 0x0000000434e17211 */ /* 0x000fe200010f0eff */
[----:B------:R-:W-:Y:S01]  /*5a10*/  IMAD R45, R45, 0x2, R46 ;  /* 0x000000022d2d7824 */ /* 0x000fe200078e022e */
[CC--:B------:R-:W-:Y:S01]  /*5a20*/  LEA R220, P2, R46.reuse, R100.reuse, 0x1 ;  /* 0x000000642edc7211 */ /* 0x0c0fe200078408ff */
[----:B---3--:R3:W-:Y:S01]  /*5a30*/  STL [R1+0x1ec], R121 ;  /* 0x0001ec7901007387 */ /* 0x0087e20000100800 */
[----:B------:R-:W-:Y:S01]  /*5a40*/  LEA R222, P3, R51, R100, 0x1 ;  /* 0x0000006433de7211 */ /* 0x000fe200078608ff */
[----:B------:R-:W-:Y:S01]  /*5a50*/  IMAD R43, R43, 0x2, R45 ;  /* 0x000000022b2b7824 */ /* 0x000fe200078e022d */
[----:B------:R-:W-:Y:S01]  /*5a60*/  LEA.HI.X.SX32 R221, R46, R4, 0x1, P2 ;  /* 0x000000042edd7211 */ /* 0x000fe200010f0eff */
[----:B------:R-:W1:Y:S01]  /*5a70*/  MUFU.EX2 R113, R76 ;  /* 0x0000004c00717308 */ /* 0x000e620000000800 */
[----:B------:R-:W-:Y:S01]  /*5a80*/  LEA R218, P2, R45, R100, 0x1 ;  /* 0x000000642dda7211 */ /* 0x000fe200078408ff */
[----:B------:R-:W-:Y:S01]  /*5a90*/  IMAD R40, R40, 0x2, R43 ;  /* 0x0000000228287824 */ /* 0x000fe200078e022b */
[-C--:B------:R-:W-:Y:S01]  /*5aa0*/  LEA.HI.X.SX32 R223, R51, R4.reuse, 0x1, P3 ;  /* 0x0000000433df7211 */ /* 0x080fe200018f0eff */
[----:B0-----:R-:W-:Y:S01]  /*5ab0*/  FMUL R74, R97, 1.4426950216293334961 ;  /* 0x3fb8aa3b614a7820 */ /* 0x001fe20000400000 */
[----:B------:R-:W-:Y:S01]  /*5ac0*/  LEA.HI.X.SX32 R219, R45, R4, 0x1, P2 ;  /* 0x000000042ddb7211 */ /* 0x000fe200010f0eff */
[----:B------:R-:W-:Y:S01]  /*5ad0*/  IMAD R39, R39, 0x2, R40 ;  /* 0x0000000227277824 */ /* 0x000fe200078e0228 */
[-C--:B------:R-:W-:Y:S01]  /*5ae0*/  LEA R214, P2, R40, R100.reuse, 0x1 ;  /* 0x0000006428d67211 */ /* 0x080fe200078408ff */
[----:B------:R-:W0:Y:S01]  /*5af0*/  MUFU.EX2 R112, R86 ;  /* 0x0000005600707308 */ /* 0x000e220000000800 */
[C---:B------:R-:W-:Y:S01]  /*5b00*/  LEA R216, P3, R43.reuse, R100, 0x1 ;  /* 0x000000642bd87211 */ /* 0x040fe200078608ff */
[----:B------:R-:W-:Y:S01]  /*5b10*/  IMAD R42, R42, 0x2, R39 ;  /* 0x000000022a2a7824 */ /* 0x000fe200078e0227 */
[-C--:B------:R-:W-:Y:S01]  /*5b20*/  LEA.HI.X.SX32 R215, R40, R4.reuse, 0x1, P2 ;  /* 0x0000000428d77211 */ /* 0x080fe200010f0eff */
[----:B------:R-:W-:Y:S01]  /*5b30*/  FMUL R40, R70, 1.4426950216293334961 ;  /* 0x3fb8aa3b46287820 */ /* 0x000fe20000400000 */
[----:B------:R-:W-:Y:S01]  /*5b40*/  LEA.HI.X.SX32 R217, R43, R4, 0x1, P3 ;  /* 0x000000042bd97211 */ /* 0x000fe200018f0eff */
[----:B------:R-:W-:Y:S01]  /*5b50*/  IMAD R41, R41, 0x2, R42 ;  /* 0x0000000229297824 */ /* 0x000fe200078e022a */
[-C--:B------:R-:W-:Y:S01]  /*5b60*/  LEA R210, P2, R42, R100.reuse, 0x1 ;  /* 0x000000642ad27211 */ /* 0x080fe200078408ff */
[----:B------:R0:W-:Y:S01]  /*5b70*/  MUFU.EX2 R242, R40 ;  /* 0x0000002800f27308 */ /* 0x0001e20000000800 */
[----:B------:R-:W-:Y:S01]  /*5b80*/  LEA R212, P3, R39, R100, 0x1 ;  /* 0x0000006427d47211 */ /* 0x000fe200078608ff */
[----:B------:R-:W-:Y:S01]  /*5b90*/  IMAD R44, R44, 0x2, R41 ;  /* 0x000000022c2c7824 */ /* 0x000fe200078e0229 */
[----:B------:R-:W-:Y:S01]  /*5ba0*/  LEA.HI.X.SX32 R211, R42, R4, 0x1, P2 ;  /* 0x000000042ad37211 */ /* 0x000fe200010f0eff */
[----:B------:R-:W-:Y:S01]  /*5bb0*/  FMUL R73, R98, 1.4426950216293334961 ;  /* 0x3fb8aa3b62497820 */ /* 0x000fe20000400000 */
[----:B------:R-:W-:Y:S01]  /*5bc0*/  LEA R208, P2, R41, R100, 0x1 ;  /* 0x0000006429d07211 */ /* 0x000fe200078408ff */
[----:B------:R-:W-:Y:S01]  /*5bd0*/  IMAD R47, R47, 0x2, R44 ;  /* 0x000000022f2f7824 */ /* 0x000fe200078e022c */
[-C--:B------:R-:W-:Y:S01]  /*5be0*/  LEA.HI.X.SX32 R213, R39, R4.reuse, 0x1, P3 ;  /* 0x0000000427d57211 */ /* 0x080fe200018f0eff */
[----:B------:R-:W-:Y:S01]  /*5bf0*/  FADD R39, R68, -R120 ;  /* 0x8000007844277221 */ /* 0x000fe20000000000 */
[----:B------:R-:W-:Y:S01]  /*5c00*/  LEA.HI.X.SX32 R209, R41, R4, 0x1, P2 ;  /* 0x0000000429d17211 */ /* 0x000fe200010f0eff */
[----:B------:R-:W-:Y:S01]  /*5c10*/  IMAD R48, R48, 0x2, R47 ;  /* 0x0000000230307824 */ /* 0x000fe200078e022f */
[-C--:B------:R-:W-:Y:S01]  /*5c20*/  LEA R204, P2, R47, R100.reuse, 0x1 ;  /* 0x000000642fcc7211 */ /* 0x080fe200078408ff */
[----:B------:R-:W-:Y:S01]  /*5c30*/  FMUL R39, R39, 1.4426950216293334961 ;  /* 0x3fb8aa3b27277820 */ /* 0x000fe20000400000 */
[----:B------:R-:W-:Y:S01]  /*5c40*/  LEA R206, P3, R44, R100, 0x1 ;  /* 0x000000642cce7211 */ /* 0x000fe200078608ff */
[----:B------:R-:W-:-:S02]  /*5c50*/  IMAD R37, R49, 0x2, R48 ;  /* 0x0000000231257824 */ /* 0x000fc400078e0230 */
[--C-:B0-----:R-:W-:Y:S01]  /*5c60*/  FADD R40, R36, -R120.reuse ;  /* 0x8000007824287221 */ /* 0x101fe20000000000 */
[-C--:B------:R-:W-:Y:S01]  /*5c70*/  LEA.HI.X.SX32 R205, R47, R4.reuse, 0x1, P2 ;  /* 0x000000042fcd7211 */ /* 0x080fe200010f0eff */
[----:B------:R0:W-:Y:S01]  /*5c80*/  MUFU.EX2 R243, R39 ;  /* 0x0000002700f37308 */ /* 0x0001e20000000800 */
[----:B------:R-:W-:Y:S01]  /*5c90*/  LEA.HI.X.SX32 R207, R44, R4, 0x1, P3 ;  /* 0x000000042ccf7211 */ /* 0x000fe200018f0eff */
[----:B------:R-:W-:Y:S01]  /*5ca0*/  IMAD R36, R50, 0x2, R37 ;  /* 0x0000000232247824 */ /* 0x000fe200078e0225 */
[CC--:B------:R-:W-:Y:S01]  /*5cb0*/  LEA R200, P2, R37.reuse, R100.reuse, 0x1 ;  /* 0x0000006425c87211 */ /* 0x0c0fe200078408ff */
[--C-:B------:R-:W-:Y:S01]  /*5cc0*/  FADD R76, R96, -R120.reuse ;  /* 0x80000078604c7221 */ /* 0x100fe20000000000 */
[C---:B------:R-:W-:Y:S01]  /*5cd0*/  LEA R202, P3, R48.reuse, R100, 0x1 ;  /* 0x0000006430ca7211 */ /* 0x040fe200078608ff */
[----:B------:R1:W-:Y:S01]  /*5ce0*/  STL [R1+0x1e8], R116 ;  /* 0x0001e87401007387 */ /* 0x0003e20000100800 */
[-C--:B------:R-:W-:Y:S01]  /*5cf0*/  LEA.HI.X.SX32 R201, R37, R4.reuse, 0x1, P2 ;  /* 0x0000000425c97211 */ /* 0x080fe200010f0eff */
[----:B------:R1:W3:Y:S01]  /*5d00*/  MUFU.EX2 R248, R78 ;  /* 0x0000004e00f87308 */ /* 0x0002e20000000800 */
[----:B0-----:R-:W-:Y:S01]  /*5d10*/  FADD R39, R35, -R120 ;  /* 0x8000007823277221 */ /* 0x001fe20000000000 */
[----:B------:R-:W-:Y:S01]  /*5d20*/  IMAD R35, R53, 0x2, R36 ;  /* 0x0000000235237824 */ /* 0x000fe200078e0224 */
[----:B------:R-:W-:Y:S01]  /*5d30*/  LEA.HI.X.SX32 R203, R48, R4, 0x1, P3 ;  /* 0x0000000430cb7211 */ /* 0x000fe200018f0eff */
[----:B------:R-:W-:Y:S01]  /*5d40*/  FMUL R76, R76, 1.4426950216293334961 ;  /* 0x3fb8aa3b4c4c7820 */ /* 0x000fe20000400000 */
[----:B------:R-:W-:Y:S01]  /*5d50*/  FMUL R37, R39, 1.4426950216293334961 ;  /* 0x3fb8aa3b27257820 */ /* 0x000fe20000400000 */
[CC--:B------:R-:W-:Y:S01]  /*5d60*/  LEA R198, P3, R36.reuse, R100.reuse, 0x1 ;  /* 0x0000006424c67211 */ /* 0x0c0fe200078608ff */
[----:B------:R-:W-:Y:S01]  /*5d70*/  FMUL R77, R77, 1.4426950216293334961 ;  /* 0x3fb8aa3b4d4d7820 */ /* 0x000fe20000400000 */
[C---:B------:R-:W-:Y:S01]  /*5d80*/  LEA R196, P2, R35.reuse, R100, 0x1 ;  /* 0x0000006423c47211 */ /* 0x040fe200078408ff */
[----:B------:R0:W-:Y:S01]  /*5d90*/  MUFU.EX2 R0, R37 ;  /* 0x0000002500007308 */ /* 0x0001e20000000800 */
[-C--:B------:R-:W-:Y:S01]  /*5da0*/  LEA.HI.X.SX32 R199, R36, R4.reuse, 0x1, P3 ;  /* 0x0000000424c77211 */ /* 0x080fe200018f0eff */
[--C-:B------:R-:W-:Y:S01]  /*5db0*/  FADD R36, R34, -R120.reuse ;  /* 0x8000007822247221 */ /* 0x100fe20000000000 */
[----:B------:R-:W-:Y:S01]  /*5dc0*/  IMAD R34, R54, 0x2, R35 ;  /* 0x0000000236227824 */ /* 0x000fe200078e0223 */
[----:B------:R-:W-:Y:S01]  /*5dd0*/  LEA.HI.X.SX32 R197, R35, R4, 0x1, P2 ;  /* 0x0000000423c57211 */ /* 0x000fe200010f0eff */
[----:B-1----:R-:W-:Y:S01]  /*5de0*/  FADD R78, R93, -R120 ;  /* 0x800000785d4e7221 */ /* 0x002fe20000000000 */
[----:B------:R1:W-:Y:S01]  /*5df0*/  STL [R1+0x1e4], R115 ;  /* 0x0001e47301007387 */ /* 0x0003e20000100800 */
[----:B--2---:R-:W-:Y:S01]  /*5e00*/  IMAD R33, R56, 0x2, R34 ;  /* 0x0000000238217824 */ /* 0x004fe200078e0222 */
[C---:B------:R-:W-:Y:S01]  /*5e10*/  LEA R194, P2, R34.reuse, R100, 0x1 ;  /* 0x0000006422c27211 */ /* 0x040fe200078408ff */
[----:B0-----:R-:W-:Y:S01]  /*5e20*/  FADD R37, R117, R121 ;  /* 0x0000007975257221 */ /* 0x001fe20000000000 */
[----:B------:R-:W0:Y:S01]  /*5e30*/  MUFU.EX2 R249, R88 ;  /* 0x0000005800f97308 */ /* 0x000e220000000800 */
[----:B------:R-:W-:Y:S01]  /*5e40*/  IMAD R32, R59, 0x2, R33 ;  /* 0x000000023b207824 */ /* 0x000fe200078e0221 */
[----:B------:R-:W-:Y:S01]  /*5e50*/  LEA.HI.X.SX32 R195, R34, R4, 0x1, P2 ;  /* 0x0000000422c37211 */ /* 0x000fe200010f0eff */
[----:B------:R-:W-:Y:S01]  /*5e60*/  FADD R35, R116, R37 ;  /* 0x0000002574237221 */ /* 0x000fe20000000000 */
[----:B------:R-:W-:Y:S01]  /*5e70*/  LEA R192, P2, R33, R100, 0x1 ;  /* 0x0000006421c07211 */ /* 0x000fe200078408ff */
[----:B------:R-:W-:-:S02]  /*5e80*/  IMAD R31, R60, 0x2, R32 ;  /* 0x000000023c1f7824 */ /* 0x000fc400078e0220 */
[--C-:B---3--:R-:W-:Y:S01]  /*5e90*/  FADD R121, R29, -R120.reuse ;  /* 0x800000781d797221 */ /* 0x108fe20000000000 */
[----:B------:R-:W-:Y:S01]  /*5ea0*/  FADD R35, R115, R35 ;  /* 0x0000002373237221 */ /* 0x000fe20000000000 */
[----:B------:R-:W-:Y:S01]  /*5eb0*/  LEA.HI.X.SX32 R193, R33, R4, 0x1, P2 ;  /* 0x0000000421c17211 */ /* 0x000fe200010f0eff */
[----:B------:R-:W2:Y:S01]  /*5ec0*/  MUFU.EX2 R246, R90 ;  /* 0x0000005a00f67308 */ /* 0x000ea20000000800 */
[----:B------:R-:W-:Y:S01]  /*5ed0*/  LEA R190, P2, R32, R100, 0x1 ;  /* 0x0000006420be7211 */ /* 0x000fe200078408ff */
[----:B------:R-:W-:Y:S01]  /*5ee0*/  FADD R34, R114, R35 ;  /* 0x0000002372227221 */ /* 0x000fe20000000000 */
[----:B------:R-:W-:Y:S02]  /*5ef0*/  IMAD R30, R61, 0x2, R31 ;  /* 0x000000023d1e7824 */ /* 0x000fe400078e021f */
[----:B------:R-:W-:Y:S01]  /*5f00*/  FADD R117, R28, -R120 ;  /* 0x800000781c757221 */ /* 0x000fe20000000000 */
[----:B------:R-:W-:Y:S01]  /*5f10*/  LEA.HI.X.SX32 R191, R32, R4, 0x1, P2 ;  /* 0x0000000420bf7211 */ /* 0x000fe200010f0eff */
[----:B------:R-:W-:Y:S01]  /*5f20*/  FADD R34, R113, R34 ;  /* 0x0000002271227221 */ /* 0x000fe20000000000 */
[----:B------:R-:W-:Y:S01]  /*5f30*/  LEA R184, P2, R31, R100, 0x1 ;  /* 0x000000641fb87211 */ /* 0x000fe200078408ff */
[----:B------:R-:W3:Y:S01]  /*5f40*/  MUFU.EX2 R72, R72 ;  /* 0x0000004800487308 */ /* 0x000ee20000000800 */
[----:B------:R-:W-:-:S02]  /*5f50*/  IMAD R29, R62, 0x2, R30 ;  /* 0x000000023e1d7824 */ /* 0x000fc400078e021e */
[----:B------:R-:W-:Y:S01]  /*5f60*/  FADD R33, R2, R34 ;  /* 0x0000002202217221 */ /* 0x000fe20000000000 */
[----:B------:R-:W-:Y:S01]  /*5f70*/  LEA.HI.X.SX32 R185, R31, R4, 0x1, P2 ;  /* 0x000000041fb97211 */ /* 0x000fe200010f0eff */
[----:B------:R-:W-:Y:S01]  /*5f80*/  FMUL R78, R78, 1.4426950216293334961 ;  /* 0x3fb8aa3b4e4e7820 */ /* 0x000fe20000400000 */
[----:B------:R-:W-:Y:S01]  /*5f90*/  LEA R182, P2, R30, R100, 0x1 ;  /* 0x000000641eb67211 */ /* 0x000fe200078408ff */
[----:B------:R-:W-:Y:S01]  /*5fa0*/  FADD R33, R112, R33 ;  /* 0x0000002170217221 */ /* 0x000fe20000000000 */
[----:B------:R-:W-:Y:S01]  /*5fb0*/  IMAD R28, R63, 0x2, R29 ;  /* 0x000000023f1c7824 */ /* 0x000fe200078e021d */
[----:B------:R-:W2:Y:S01]  /*5fc0*/  MUFU.EX2 R71, R71 ;  /* 0x0000004700477308 */ /* 0x000ea20000000800 */
[----:B------:R-:W-:Y:S01]  /*5fd0*/  LEA.HI.X.SX32 R183, R30, R4, 0x1, P2 ;  /* 0x000000041eb77211 */ /* 0x000fe200010f0eff */
[----:B------:R-:W-:Y:S01]  /*5fe0*/  FADD R32, R250, R33 ;  /* 0x00000021fa207221 */ /* 0x000fe20000000000 */
[----:B------:R-:W-:Y:S01]  /*5ff0*/  LEA R180, P2, R29, R100, 0x1 ;  /* 0x000000641db47211 */ /* 0x000fe200078408ff */
[----:B------:R-:W-:Y:S01]  /*6000*/  FADD R116, R27, -R120 ;  /* 0x800000781b747221 */ /* 0x000fe20000000000 */
[----:B------:R-:W-:-:S02]  /*6010*/  IMAD R27, R64, 0x2, R28 ;  /* 0x00000002401b7824 */ /* 0x000fc400078e021c */
[----:B------:R-:W-:Y:S01]  /*6020*/  FADD R32, R251, R32 ;  /* 0x00000020fb207221 */ /* 0x000fe20000000000 */
[----:B------:R-:W-:Y:S01]  /*6030*/  LEA.HI.X.SX32 R181, R29, R4, 0x1, P2 ;  /* 0x000000041db57211 */ /* 0x000fe200010f0eff */
[----:B------:R-:W3:Y:S01]  /*6040*/  MUFU.EX2 R74, R74 ;  /* 0x0000004a004a7308 */ /* 0x000ee20000000800 */
[----:B------:R-:W-:Y:S01]  /*6050*/  LEA R178, P2, R28, R100, 0x1 ;  /* 0x000000641cb27211 */ /* 0x000fe200078408ff */
[----:B------:R-:W-:Y:S01]  /*6060*/  FADD R31, R248, R32 ;  /* 0x00000020f81f7221 */ /* 0x000fe20000000000 */
[----:B-1----:R-:W-:Y:S01]  /*6070*/  FADD R115, R26, -R120 ;  /* 0x800000781a737221 */ /* 0x002fe20000000000 */
[----:B------:R-:W1:Y:S01]  /*6080*/  LDC R86, c[0x0][0x3d8] ;  /* 0x0000f600ff567b82 */ /* 0x000e620000000800 */
[----:B------:R-:W-:Y:S01]  /*6090*/  LEA.HI.X.SX32 R179, R28, R4, 0x1, P2 ;  /* 0x000000041cb37211 */ /* 0x000fe200010f0eff */
[----:B0-----:R-:W-:Y:S01]  /*60a0*/  FADD R31, R249, R31 ;  /* 0x0000001ff91f7221 */ /* 0x001fe20000000000 */
[----:B------:R-:W-:Y:S01]  /*60b0*/  LEA R176, P2, R27, R100, 0x1 ;  /* 0x000000641bb07211 */ /* 0x000fe200078408ff */
[----:B------:R-:W0:Y:S01]  /*60c0*/  MUFU.EX2 R73, R73 ;  /* 0x0000004900497308 */ /* 0x000e220000000800 */
[----:B------:R-:W-:-:S02]  /*60d0*/  IMAD R26, R65, 0x2, R27 ;  /* 0x00000002411a7824 */ /* 0x000fc400078e021b */
[----:B--2---:R-:W-:Y:S01]  /*60e0*/  FADD R30, R246, R31 ;  /* 0x0000001ff61e7221 */ /* 0x004fe20000000000 */
[----:B------:R-:W-:Y:S01]  /*60f0*/  FMUL R92, R92, 1.4426950216293334961 ;  /* 0x3fb8aa3b5c5c7820 */ /* 0x000fe20000400000 */
[----:B------:R-:W-:Y:S01]  /*6100*/  FADD R91, R79, -R120 ;  /* 0x800000784f5b7221 */ /* 0x000fe20000000000 */
[----:B------:R-:W-:Y:S01]  /*6110*/  LEA.HI.X.SX32 R177, R27, R4, 0x1, P2 ;  /* 0x000000041bb17211 */ /* 0x000fe200010f0eff */
[----:B------:R-:W-:Y:S01]  /*6120*/  FADD R30, R247, R30 ;  /* 0x0000001ef71e7221 */ /* 0x000fe20000000000 */
[----:B------:R-:W-:Y:S01]  /*6130*/  FADD R87, R85, -R120 ;  /* 0x8000007855577221 */ /* 0x000fe20000000000 */
[----:B------:R-:W2:Y:S01]  /*6140*/  MUFU.EX2 R76, R76 ;  /* 0x0000004c004c7308 */ /* 0x000ea20000000800 */
[----:B------:R-:W-:Y:S01]  /*6150*/  FMUL R89, R91, 1.4426950216293334961 ;  /* 0x3fb8aa3b5b597820 */ /* 0x000fe20000400000 */
[----:B---3--:R-:W-:Y:S01]  /*6160*/  FADD R29, R72, R30 ;  /* 0x0000001e481d7221 */ /* 0x008fe20000000000 */
[----:B------:R-:W-:Y:S01]  /*6170*/  LEA R174, P2, R26, R100, 0x1 ;  /* 0x000000641aae7211 */ /* 0x000fe200078408ff */
[----:B------:R3:W-:Y:S01]  /*6180*/  STL [R1+0x1e0], R114 ;  /* 0x0001e07201007387 */ /* 0x0007e20000100800 */
[--C-:B------:R-:W-:Y:S01]  /*6190*/  FADD R186, R83, -R120.reuse ;  /* 0x8000007853ba7221 */ /* 0x100fe20000000000 */
[----:B------:R-:W-:Y:S01]  /*61a0*/  FADD R29, R71, R29 ;  /* 0x0000001d471d7221 */ /* 0x000fe20000000000 */
[----:B------:R-:W4:Y:S01]  /*61b0*/  LDC R88, c[0x0][0x3d8] ;  /* 0x0000f600ff587b82 */ /* 0x000f220000000800 */
[----:B------:R-:W2:Y:S01]  /*61c0*/  MUFU.EX2 R75, R75 ;  /* 0x0000004b004b7308 */ /* 0x000ea20000000800 */
[----:B------:R-:W-:Y:S01]  /*61d0*/  FMUL R58, R87, 1.4426950216293334961 ;  /* 0x3fb8aa3b573a7820 */ /* 0x000fe20000400000 */
[----:B------:R-:W-:Y:S01]  /*61e0*/  FADD R28, R74, R29 ;  /* 0x0000001d4a1c7221 */ /* 0x000fe20000000000 */
[----:B------:R-:W-:Y:S01]  /*61f0*/  LEA.HI.X.SX32 R175, R26, R4, 0x1, P2 ;  /* 0x000000041aaf7211 */ /* 0x000fe200010f0eff */
[----:B------:R-:W-:Y:S01]  /*6200*/  FMUL R186, R186, 1.4426950216293334961 ;  /* 0x3fb8aa3bbaba7820 */ /* 0x000fe20000400000 */
[----:B------:R-:W-:Y:S01]  /*6210*/  FADD R123, R84, -R120 ;  /* 0x80000078547b7221 */ /* 0x000fe20000000000 */
[----:B0-----:R-:W-:Y:S01]  /*6220*/  FADD R28, R73, R28 ;  /* 0x0000001c491c7221 */ /* 0x001fe20000000000 */
[----:B---3--:R-:W-:Y:S01]  /*6230*/  FADD R114, R25, -R120 ;  /* 0x8000007819727221 */ /* 0x008fe20000000000 */
[----:B------:R-:W0:Y:S01]  /*6240*/  MUFU.EX2 R78, R78 ;  /* 0x0000004e004e7308 */ /* 0x000e220000000800 */
[----:B------:R-:W-:-:S02]  /*6250*/  IMAD R25, R66, 0x2, R26 ;  /* 0x0000000242197824 */ /* 0x000fc400078e021a */
[----:B--2---:R-:W-:Y:S01]  /*6260*/  FADD R27, R76, R28 ;  /* 0x0000001c4c1b7221 */ /* 0x004fe20000000000 */
[----:B------:R2:W-:Y:S01]  /*6270*/  STL [R1+0x1dc], R113 ;  /* 0x0001dc7101007387 */ /* 0x0005e20000100800 */
[----:B------:R-:W-:Y:S01]  /*6280*/  FMUL R123, R123, 1.4426950216293334961 ;  /* 0x3fb8aa3b7b7b7820 */ /* 0x000fe20000400000 */
[----:B------:R-:W3:Y:S01]  /*6290*/  LDC R90, c[0x0][0x3d8] ;  /* 0x0000f600ff5a7b82 */ /* 0x000ee20000000800 */
[----:B------:R-:W-:Y:S01]  /*62a0*/  LEA R172, P2, R25, R100, 0x1 ;  /* 0x0000006419ac7211 */ /* 0x000fe200078408ff */
[--C-:B------:R-:W-:Y:S01]  /*62b0*/  FADD R82, R82, -R120.reuse ;  /* 0x8000007852527221 */ /* 0x100fe20000000000 */
[----:B------:R-:W1:Y:S01]  /*62c0*/  MUFU.EX2 R77, R77 ;  /* 0x0000004d004d7308 */ /* 0x000e620000000800 */
[----:B------:R-:W-:Y:S01]  /*62d0*/  FADD R27, R75, R27 ;  /* 0x0000001b4b1b7221 */ /* 0x000fe20000000000 */
[----:B------:R-:W-:Y:S01]  /*62e0*/  LEA.HI.X.SX32 R173, R25, R4, 0x1, P2 ;  /* 0x0000000419ad7211 */ /* 0x000fe200010f0eff */
[----:B------:R-:W-:Y:S01]  /*62f0*/  FMUL R46, R82, 1.4426950216293334961 ;  /* 0x3fb8aa3b522e7820 */ /* 0x000fe20000400000 */
[--C-:B------:R-:W-:Y:S01]  /*6300*/  FADD R81, R81, -R120.reuse ;  /* 0x8000007851517221 */ /* 0x100fe20000000000 */
[--C-:B--2---:R-:W-:Y:S01]  /*6310*/  FADD R113, R24, -R120.reuse ;  /* 0x8000007818717221 */ /* 0x104fe20000000000 */
[----:B------:R-:W-:Y:S01]  /*6320*/  IMAD R24, R67, 0x2, R25 ;  /* 0x0000000243187824 */ /* 0x000fe200078e0219 */
[----:B------:R2:W-:Y:S01]  /*6330*/  STL [R1+0x1d8], R112 ;  /* 0x0001d87001007387 */ /* 0x0005e20000100800 */
[----:B------:R-:W4:Y:S01]  /*6340*/  MUFU.EX2 R79, R92 ;  /* 0x0000005c004f7308 */ /* 0x000f220000000800 */
[----:B0-----:R-:W-:Y:S01]  /*6350*/  FADD R26, R78, R27 ;  /* 0x0000001b4e1a7221 */ /* 0x001fe20000000000 */
[----:B------:R-:W0:Y:S01]  /*6360*/  LDC R101, c[0x0][0x3d8] ;  /* 0x0000f600ff657b82 */ /* 0x000e220000000800 */
[----:B------:R-:W-:Y:S01]  /*6370*/  LEA R170, P2, R24, R100, 0x1 ;  /* 0x0000006418aa7211 */ /* 0x000fe200078408ff */
[----:B------:R-:W-:Y:S01]  /*6380*/  FMUL R43, R81, 1.4426950216293334961 ;  /* 0x3fb8aa3b512b7820 */ /* 0x000fe20000400000 */
[--C-:B------:R-:W-:Y:S01]  /*6390*/  FADD R99, R22, -R120.reuse ;  /* 0x8000007816637221 */ /* 0x100fe20000000000 */
[----:B------:R-:W-:Y:S01]  /*63a0*/  FADD R98, R21, -R120 ;  /* 0x8000007815627221 */ /* 0x000fe20000000000 */
[----:B------:R-:W-:Y:S01]  /*63b0*/  LEA.HI.X.SX32 R171, R24, R4, 0x1, P2 ;  /* 0x0000000418ab7211 */ /* 0x000fe200010f0eff */
[----:B------:R-:W3:Y:S01]  /*63c0*/  MUFU.EX2 R85, R89 ;  /* 0x0000005900557308 */ /* 0x000ee20000000800 */
[----:B-1----:R-:W-:Y:S01]  /*63d0*/  FADD R26, R77, R26 ;  /* 0x0000001a4d1a7221 */ /* 0x002fe20000000000 */
[----:B--2---:R-:W-:Y:S01]  /*63e0*/  FADD R112, R23, -R120 ;  /* 0x8000007817707221 */ /* 0x004fe20000000000 */
[----:B------:R-:W-:Y:S01]  /*63f0*/  IMAD R23, R86, 0x2, R24 ;  /* 0x0000000256177824 */ /* 0x000fe200078e0218 */
[----:B------:R-:W1:Y:S01]  /*6400*/  LDC R103, c[0x0][0x3d8] ;  /* 0x0000f600ff677b82 */ /* 0x000e620000000800 */
[----:B------:R-:W-:Y:S01]  /*6410*/  FADD R25, R80, R26 ;  /* 0x0000001a50197221 */ /* 0x000fe20000000000 */
[----:B------:R-:W-:Y:S01]  /*6420*/  FMUL R40, R40, 1.4426950216293334961 ;  /* 0x3fb8aa3b28287820 */ /* 0x000fe20000400000 */
[----:B----4-:R-:W-:Y:S01]  /*6430*/  IMAD R22, R88, 0x2, R23 ;  /* 0x0000000258167824 */ /* 0x010fe200078e0217 */
[----:B------:R-:W2:Y:S01]  /*6440*/  MUFU.EX2 R83, R58 ;  /* 0x0000003a00537308 */ /* 0x000ea20000000800 */
[----:B------:R-:W-:Y:S01]  /*6450*/  FADD R25, R79, R25 ;  /* 0x000000194f197221 */ /* 0x000fe20000000000 */
[C---:B------:R-:W-:Y:S01]  /*6460*/  LEA R168, P2, R23.reuse, R100, 0x1 ;  /* 0x0000006417a87211 */ /* 0x040fe200078408ff */
[----:B---3--:R-:W-:Y:S01]  /*6470*/  IMAD R21, R90, 0x2, R22 ;  /* 0x000000025a157824 */ /* 0x008fe200078e0216 */
[----:B------:R-:W3:Y:S01]  /*6480*/  LDC R104, c[0x0][0x3d8] ;  /* 0x0000f600ff687b82 */ /* 0x000ee20000000800 */
[----:B------:R-:W-:Y:S01]  /*6490*/  FADD R97, R20, -R120 ;  /* 0x8000007814617221 */ /* 0x000fe20000000000 */
[----:B------:R-:W-:Y:S01]  /*64a0*/  LEA.HI.X.SX32 R169, R23, R4, 0x1, P2 ;  /* 0x0000000417a97211 */ /* 0x000fe200010f0eff */
[----:B------:R-:W-:Y:S01]  /*64b0*/  FMUL R36, R36, 1.4426950216293334961 ;  /* 0x3fb8aa3b24247820 */ /* 0x000fe20000400000 */
[----:B------:R-:W4:Y:S01]  /*64c0*/  MUFU.EX2 R186, R186 ;  /* 0x000000ba00ba7308 */ /* 0x000f220000000800 */
[----:B------:R-:W-:Y:S01]  /*64d0*/  FADD R24, R85, R25 ;  /* 0x0000001955187221 */ /* 0x000fe20000000000 */
[----:B------:R-:W-:Y:S01]  /*64e0*/  LEA R166, P2, R22, R100, 0x1 ;  /* 0x0000006416a67211 */ /* 0x000fe200078408ff */
[----:B0-----:R-:W-:-:S02]  /*64f0*/  IMAD R20, R101, 0x2, R21 ;  /* 0x0000000265147824 */ /* 0x001fc400078e0215 */
[----:B------:R-:W-:Y:S01]  /*6500*/  FMUL R189, R189, 1.4426950216293334961 ;  /* 0x3fb8aa3bbdbd7820 */ /* 0x000fe20000400000 */
[----:B------:R-:W-:Y:S01]  /*6510*/  FMUL R188, R188, 1.4426950216293334961 ;  /* 0x3fb8aa3bbcbc7820 */ /* 0x000fe20000400000 */
[----:B------:R-:W-:Y:S01]  /*6520*/  LEA.HI.X.SX32 R167, R22, R4, 0x1, P2 ;  /* 0x0000000416a77211 */ /* 0x000fe200010f0eff */
[----:B------:R-:W-:Y:S01]  /*6530*/  FADD R96, R19, -R120 ;  /* 0x8000007813607221 */ /* 0x000fe20000000000 */
[----:B------:R-:W0:Y:S01]  /*6540*/  MUFU.EX2 R123, R123 ;  /* 0x0000007b007b7308 */ /* 0x000e220000000800 */
[----:B--2---:R-:W-:Y:S01]  /*6550*/  FADD R24, R83, R24 ;  /* 0x0000001853187221 */ /* 0x004fe20000000000 */
[----:B------:R-:W-:Y:S01]  /*6560*/  LEA R164, P2, R21, R100, 0x1 ;  /* 0x0000006415a47211 */ /* 0x000fe200078408ff */
[----:B------:R-:W-:Y:S01]  /*6570*/  FMUL R187, R187, 1.4426950216293334961 ;  /* 0x3fb8aa3bbbbb7820 */ /* 0x000fe20000400000 */
[----:B-1----:R-:W-:Y:S01]  /*6580*/  IMAD R19, R103, 0x2, R20 ;  /* 0x0000000267137824 */ /* 0x002fe200078e0214 */
[----:B------:R1:W-:Y:S01]  /*6590*/  STL.64 [R1+0x238], R238 ;  /* 0x000238ee01007387 */ /* 0x0003e20000100a00 */
[----:B------:R-:W-:Y:S01]  /*65a0*/  LEA.HI.X.SX32 R165, R21, R4, 0x1, P2 ;  /* 0x0000000415a57211 */ /* 0x000fe200010f0eff */
[----:B------:R-:W-:Y:S01]  /*65b0*/  FMUL R122, R122, 1.4426950216293334961 ;  /* 0x3fb8aa3b7a7a7820 */ /* 0x000fe20000400000 */
[----:B------:R-:W2:Y:S01]  /*65c0*/  MUFU.EX2 R244, R46 ;  /* 0x0000002e00f47308 */ /* 0x000ea20000000800 */
[----:B----4-:R-:W-:Y:S01]  /*65d0*/  FADD R23, R186, R24 ;  /* 0x00000018ba177221 */ /* 0x010fe20000000000 */
[C---:B------:R-:W-:Y:S01]  /*65e0*/  LEA R162, P2, R20.reuse, R100, 0x1 ;  /* 0x0000006414a27211 */ /* 0x040fe200078408ff */
[----:B------:R4:W-:Y:S01]  /*65f0*/  STL.64 [R1+0x1d0], R94 ;  /* 0x0001d05e01007387 */ /* 0x0009e20000100a00 */
[----:B------:R-:W-:Y:S01]  /*6600*/  FMUL R121, R121, 1.4426950216293334961 ;  /* 0x3fb8aa3b79797820 */ /* 0x000fe20000400000 */
[----:B------:R-:W-:Y:S01]  /*6610*/  FMUL R117, R117, 1.4426950216293334961 ;  /* 0x3fb8aa3b75757820 */ /* 0x000fe20000400000 */
[----:B------:R-:W-:Y:S01]  /*6620*/  LEA.HI.X.SX32 R163, R20, R4, 0x1, P2 ;  /* 0x0000000414a37211 */ /* 0x000fe200010f0eff */
[----:B------:R-:W-:Y:S01]  /*6630*/  FMUL R116, R116, 1.4426950216293334961 ;  /* 0x3fb8aa3b74747820 */ /* 0x000fe20000400000 */
[----:B------:R-:W3:Y:S01]  /*6640*/  MUFU.EX2 R245, R43 ;  /* 0x0000002b00f57308 */ /* 0x000ee20000000800 */
[----:B0-----:R-:W-:Y:S01]  /*6650*/  FADD R23, R123, R23 ;  /* 0x000000177b177221 */ /* 0x001fe20000000000 */
[----:B------:R-:W-:Y:S01]  /*6660*/  LEA R160, P2, R19, R100, 0x1 ;  /* 0x0000006413a07211 */ /* 0x000fe200078408ff */
[----:B-1----:R-:W-:-:S02]  /*6670*/  IMAD.MOV.U32 R239, RZ, RZ, R95 ;  /* 0x000000ffffef7224 */ /* 0x002fc400078e005f */
[----:B------:R-:W-:Y:S01]  /*6680*/  FMUL R115, R115, 1.4426950216293334961 ;  /* 0x3fb8aa3b73737820 */ /* 0x000fe20000400000 */
[----:B------:R-:W-:Y:S01]  /*6690*/  IMAD.MOV.U32 R238, RZ, RZ, R94 ;  /* 0x000000ffffee7224 */ /* 0x000fe200078e005e */
[----:B------:R-:W-:Y:S01]  /*66a0*/  LEA.HI.X.SX32 R161, R19, R4, 0x1, P2 ;  /* 0x0000000413a17211 */ /* 0x000fe200010f0eff */
[--C-:B----4-:R-:W-:Y:S01]  /*66b0*/  FADD R95, R18, -R120.reuse ;  /* 0x80000078125f7221 */ /* 0x110fe20000000000 */
[----:B------:R-:W0:Y:S01]  /*66c0*/  MUFU.EX2 R241, R40 ;  /* 0x0000002800f17308 */ /* 0x000e220000000800 */
[----:B--2---:R-:W-:Y:S01]  /*66d0*/  FADD R22, R244, R23 ;  /* 0x00000017f4167221 */ /* 0x004fe20000000000 */
[----:B---3--:R-:W-:Y:S02]  /*66e0*/  IMAD R18, R104, 0x2, R19 ;  /* 0x0000000268127824 */ /* 0x008fe400078e0213 */
[--C-:B------:R-:W-:Y:S01]  /*66f0*/  FADD R94, R17, -R120.reuse ;  /* 0x80000078115e7221 */ /* 0x100fe20000000000 */
[----:B------:R-:W-:Y:S01]  /*6700*/  FADD R93, R16, -R120 ;  /* 0x80000078105d7221 */ /* 0x000fe20000000000 */
[----:B------:R-:W-:Y:S01]  /*6710*/  FMUL R114, R114, 1.4426950216293334961 ;  /* 0x3fb8aa3b72727820 */ /* 0x000fe20000400000 */
[----:B------:R-:W-:Y:S01]  /*6720*/  IMAD R17, R105, 0x2, R18 ;  /* 0x0000000269117824 */ /* 0x000fe200078e0212 */
[----:B------:R-:W-:Y:S01]  /*6730*/  LEA R158, P2, R18, R100, 0x1 ;  /* 0x00000064129e7211 */ /* 0x000fe200078408ff */
[----:B------:R-:W1:Y:S01]  /*6740*/  MUFU.EX2 R69, R36 ;  /* 0x0000002400457308 */ /* 0x000e620000000800 */
[----:B------:R-:W-:Y:S01]  /*6750*/  FADD R22, R245, R22 ;  /* 0x00000016f5167221 */ /* 0x000fe20000000000 */
[----:B------:R-:W-:Y:S01]  /*6760*/  IMAD R16, R106, 0x2, R17 ;  /* 0x000000026a107824 */ /* 0x000fe200078e0211 */
[----:B------:R-:W-:Y:S01]  /*6770*/  LEA.HI.X.SX32 R159, R18, R4, 0x1, P2 ;  /* 0x00000004129f7211 */ /* 0x000fe200010f0eff */
[----:B------:R-:W-:Y:S01]  /*6780*/  FMUL R113, R113, 1.4426950216293334961 ;  /* 0x3fb8aa3b71717820 */ /* 0x000fe20000400000 */
[----:B------:R-:W-:Y:S01]  /*6790*/  FADD R21, R242, R22 ;  /* 0x00000016f2157221 */ /* 0x000fe20000000000 */
[----:B------:R-:W-:Y:S01]  /*67a0*/  LEA R156, P2, R17, R100, 0x1 ;  /* 0x00000064119c7211 */ /* 0x000fe200078408ff */
[----:B------:R-:W-:Y:S01]  /*67b0*/  FADD R92, R15, -R120 ;  /* 0x800000780f5c7221 */ /* 0x000fe20000000000 */
[----:B------:R-:W2:Y:S01]  /*67c0*/  MUFU.EX2 R189, R189 ;  /* 0x000000bd00bd7308 */ /* 0x000ea20000000800 */
[----:B------:R-:W-:Y:S01]  /*67d0*/  FADD R21, R243, R21 ;  /* 0x00000015f3157221 */ /* 0x000fe20000000000 */
[----:B------:R-:W-:Y:S01]  /*67e0*/  LEA.HI.X.SX32 R157, R17, R4, 0x1, P2 ;  /* 0x00000004119d7211 */ /* 0x000fe200010f0eff */
[----:B------:R-:W-:Y:S01]  /*67f0*/  IMAD R15, R107, 0x2, R16 ;  /* 0x000000026b0f7824 */ /* 0x000fe200078e0210 */
[----:B------:R-:W-:Y:S01]  /*6800*/  LEA R154, P2, R16, R100, 0x1 ;  /* 0x00000064109a7211 */ /* 0x000fe200078408ff */
[----:B------:R-:W-:Y:S01]  /*6810*/  FADD R20, R240, R21 ;  /* 0x00000015f0147221 */ /* 0x000fe20000000000 */
[----:B------:R-:W-:Y:S01]  /*6820*/  FMUL R112, R112, 1.4426950216293334961 ;  /* 0x3fb8aa3b70707820 */ /* 0x000fe20000400000 */
[----:B------:R-:W-:Y:S01]  /*6830*/  FMUL R99, R99, 1.4426950216293334961 ;  /* 0x3fb8aa3b63637820 */ /* 0x000fe20000400000 */
[----:B------:R-:W3:Y:S01]  /*6840*/  MUFU.EX2 R188, R188 ;  /* 0x000000bc00bc7308 */ /* 0x000ee20000000800 */
[----:B0-----:R-:W-:Y:S01]  /*6850*/  FADD R20, R241, R20 ;  /* 0x00000014f1147221 */ /* 0x001fe20000000000 */
[----:B------:R-:W-:Y:S01]  /*6860*/  LEA.HI.X.SX32 R155, R16, R4, 0x1, P2 ;  /* 0x00000004109b7211 */ /* 0x000fe200010f0eff */
[----:B------:R-:W-:Y:S01]  /*6870*/  FADD R91, R14, -R120 ;  /* 0x800000780e5b7221 */ /* 0x000fe20000000000 */
[----:B------:R-:W-:Y:S01]  /*6880*/  LEA R152, P2, R15, R100, 0x1 ;  /* 0x000000640f987211 */ /* 0x000fe200078408ff */
[----:B------:R-:W-:Y:S01]  /*6890*/  FADD R19, R0, R20 ;  /* 0x0000001400137221 */ /* 0x000fe20000000000 */
[----:B------:R-:W-:-:S02]  /*68a0*/  IMAD R14, R108, 0x2, R15 ;  /* 0x000000026c0e7824 */ /* 0x000fc400078e020f */
[----:B------:R-:W-:Y:S01]  /*68b0*/  FMUL R98, R98, 1.4426950216293334961 ;  /* 0x3fb8aa3b62627820 */ /* 0x000fe20000400000 */
[----:B------:R-:W0:Y:S01]  /*68c0*/  MUFU.EX2 R187, R187 ;  /* 0x000000bb00bb7308 */ /* 0x000e220000000800 */
[----:B-1----:R-:W-:Y:S01]  /*68d0*/  FADD R19, R69, R19 ;  /* 0x0000001345137221 */ /* 0x002fe20000000000 */
[----:B------:R-:W-:Y:S01]  /*68e0*/  LEA.HI.X.SX32 R153, R15, R4, 0x1, P2 ;  /* 0x000000040f997211 */ /* 0x000fe200010f0eff */
[----:B------:R-:W-:Y:S01]  /*68f0*/  FMUL R97, R97, 1.4426950216293334961 ;  /* 0x3fb8aa3b61617820 */ /* 0x000fe20000400000 */
[----:B------:R-:W-:Y:S01]  /*6900*/  LEA R150, P2, R14, R100, 0x1 ;  /* 0x000000640e967211 */ /* 0x000fe200078408ff */
[----:B--2---:R-:W-:Y:S01]  /*6910*/  FADD R18, R189, R19 ;  /* 0x00000013bd127221 */ /* 0x004fe20000000000 */
[----:B------:R-:W-:Y:S01]  /*6920*/  FADD R90, R13, -R120 ;  /* 0x800000780d5a7221 */ /* 0x000fe20000000000 */
[----:B------:R-:W-:Y:S01]  /*6930*/  IMAD R13, R109, 0x2, R14 ;  /* 0x000000026d0d7824 */ /* 0x000fe200078e020e */
[----:B------:R-:W1:Y:S01]  /*6940*/  MUFU.EX2 R122, R122 ;  /* 0x0000007a007a7308 */ /* 0x000e620000000800 */
[----:B---3--:R-:W-:Y:S01]  /*6950*/  FADD R18, R188, R18 ;  /* 0x00000012bc127221 */ /* 0x008fe20000000000 */
[----:B------:R-:W-:Y:S01]  /*6960*/  LEA.HI.X.SX32 R151, R14, R4, 0x1, P2 ;  /* 0x000000040e977211 */ /* 0x000fe200010f0eff */
[----:B------:R-:W-:Y:S01]  /*6970*/  FMUL R96, R96, 1.4426950216293334961 ;  /* 0x3fb8aa3b60607820 */ /* 0x000fe20000400000 */
[----:B------:R-:W-:Y:S01]  /*6980*/  FMUL R95, R95, 1.4426950216293334961 ;  /* 0x3fb8aa3b5f5f7820 */ /* 0x000fe20000400000 */
[----:B------:R-:W-:Y:S01]  /*6990*/  LEA R148, P2, R13, R100, 0x1 ;  /* 0x000000640d947211 */ /* 0x000fe200078408ff */
[----:B------:R-:W-:Y:S01]  /*69a0*/  FADD R89, R12, -R120 ;  /* 0x800000780c597221 */ /* 0x000fe20000000000 */
[----:B------:R-:W-:Y:S01]  /*69b0*/  IMAD R12, R110, 0x2, R13 ;  /* 0x000000026e0c7824 */ /* 0x000fe200078e020d */
[----:B------:R-:W2:Y:S01]  /*69c0*/  MUFU.EX2 R121, R121 ;  /* 0x0000007900797308 */ /* 0x000ea20000000800 */
[----:B0-----:R-:W-:Y:S01]  /*69d0*/  FADD R17, R187, R18 ;  /* 0x00000012bb117221 */ /* 0x001fe20000000000 */
[----:B------:R-:W-:Y:S01]  /*69e0*/  FMUL R94, R94, 1.4426950216293334961 ;  /* 0x3fb8aa3b5e5e7820 */ /* 0x000fe20000400000 */
[----:B------:R-:W-:Y:S01]  /*69f0*/  LEA.HI.X.SX32 R149, R13, R4, 0x1, P2 ;  /* 0x000000040d957211 */ /* 0x000fe200010f0eff */
[----:B------:R-:W-:Y:S01]  /*6a00*/  FADD R13, R7, -R120 ;  /* 0x80000078070d7221 */ /* 0x000fe20000000000 */
[----:B------:R-:W-:Y:S01]  /*6a10*/  FMUL R93, R93, 1.4426950216293334961 ;  /* 0x3fb8aa3b5d5d7820 */ /* 0x000fe20000400000 */
[----:B------:R-:W-:Y:S01]  /*6a20*/  LEA R146, P2, R12, R100, 0x1 ;  /* 0x000000640c927211 */ /* 0x000fe200078408ff */
[----:B------:R-:W-:Y:S01]  /*6a30*/  IMAD R7, R111, 0x2, R12 ;  /* 0x000000026f077824 */ /* 0x000fe200078e020c */
[----:B------:R-:W0:Y:S01]  /*6a40*/  MUFU.EX2 R117, R117 ;  /* 0x0000007500757308 */ /* 0x000e220000000800 */
[----:B-1----:R-:W-:Y:S01]  /*6a50*/  FADD R17, R122, R17 ;  /* 0x000000117a117221 */ /* 0x002fe20000000000 */
[----:B------:R-:W-:Y:S01]  /*6a60*/  FMUL R92, R92, 1.4426950216293334961 ;  /* 0x3fb8aa3b5c5c7820 */ /* 0x000fe20000400000 */
[----:B------:R-:W-:Y:S01]  /*6a70*/  LEA.HI.X.SX32 R147, R12, R4, 0x1, P2 ;  /* 0x000000040c937211 */ /* 0x000fe200010f0eff */
[--C-:B------:R-:W-:Y:S01]  /*6a80*/  FADD R12, R6, -R120.reuse ;  /* 0x80000078060c7221 */ /* 0x100fe20000000000 */
[----:B------:R-:W-:Y:S01]  /*6a90*/  LEA R144, P2, R7, R100, 0x1 ;  /* 0x0000006407907211 */ /* 0x000fe200078408ff */
[----:B------:R-:W-:Y:S01]  /*6aa0*/  FMUL R91, R91, 1.4426950216293334961 ;  /* 0x3fb8aa3b5b5b7820 */ /* 0x000fe20000400000 */
[----:B------:R-:W-:Y:S01]  /*6ab0*/  IMAD R6, R118, 0x2, R7 ;  /* 0x0000000276067824 */ /* 0x000fe200078e0207 */
[----:B------:R-:W1:Y:S01]  /*6ac0*/  MUFU.EX2 R116, R116 ;  /* 0x0000007400747308 */ /* 0x000e620000000800 */
[----:B--2---:R-:W-:Y:S01]  /*6ad0*/  FADD R16, R121, R17 ;  /* 0x0000001179107221 */ /* 0x004fe20000000000 */
[----:B------:R-:W-:Y:S01]  /*6ae0*/  LEA.HI.X.SX32 R145, R7, R4, 0x1, P2 ;  /* 0x0000000407917211 */ /* 0x000fe200010f0eff */
[----:B------:R-:W-:Y:S01]  /*6af0*/  FMUL R7, R12, 1.4426950216293334961 ;  /* 0x3fb8aa3b0c077820 */ /* 0x000fe20000400000 */
[----:B------:R-:W-:Y:S01]  /*6b00*/  FMUL R90, R90, 1.4426950216293334961 ;  /* 0x3fb8aa3b5a5a7820 */ /* 0x000fe20000400000 */
[C---:B------:R-:W-:Y:S01]  /*6b10*/  LEA R142, P2, R6.reuse, R100, 0x1 ;  /* 0x00000064068e7211 */ /* 0x040fe200078408ff */
[----:B------:R-:W-:Y:S01]  /*6b20*/  FADD R9, R9, -R120 ;  /* 0x8000007809097221 */ /* 0x000fe20000000000 */
[----:B------:R-:W-:Y:S01]  /*6b30*/  FMUL R89, R89, 1.4426950216293334961 ;  /* 0x3fb8aa3b59597820 */ /* 0x000fe20000400000 */
[----:B------:R-:W2:Y:S01]  /*6b40*/  MUFU.EX2 R115, R115 ;  /* 0x0000007300737308 */ /* 0x000ea20000000800 */
[----:B0-----:R-:W-:Y:S01]  /*6b50*/  FADD R16, R117, R16 ;  /* 0x0000001075107221 */ /* 0x001fe20000000000 */
[----:B------:R-:W-:Y:S01]  /*6b60*/  LEA.HI.X.SX32 R143, R6, R4, 0x1, P2 ;  /* 0x00000004068f7211 */ /* 0x000fe200010f0eff */
[----:B------:R-:W-:Y:S01]  /*6b70*/  FMUL R13, R13, 1.4426950216293334961 ;  /* 0x3fb8aa3b0d0d7820 */ /* 0x000fe20000400000 */
[--C-:B------:R-:W-:Y:S01]  /*6b80*/  FADD R8, R8, -R120.reuse ;  /* 0x8000007808087221 */ /* 0x100fe20000000000 */
[----:B------:R-:W-:Y:S01]  /*6b90*/  FADD R10, R10, -R120 ;  /* 0x800000780a0a7221 */ /* 0x000fe20000000000 */
[----:B------:R-:W0:Y:S01]  /*6ba0*/  S2R R68, SR_TID.X ;  /* 0x0000000000447919 */ /* 0x000e220000002100 */
[----:B------:R-:W-:Y:S01]  /*6bb0*/  VIADD R38, R38, UR56 ;  /* 0x0000003826267c36 */ /* 0x000fe20008000000 */
[----:B------:R-:W3:Y:S01]  /*6bc0*/  MUFU.EX2 R114, R114 ;  /* 0x0000007200727308 */ /* 0x000ee20000000800 */
[----:B-1----:R-:W-:Y:S01]  /*6bd0*/  FADD R15, R116, R16 ;  /* 0x00000010740f7221 */ /* 0x002fe20000000000 */
[----:B------:R-:W-:Y:S01]  /*6be0*/  PRMT R70, RZ, 0x7610, R70 ;  /* 0x00007610ff467816 */ /* 0x000fe20000000046 */
[----:B------:R-:W1:Y:S01]  /*6bf0*/  LDC R102, c[0x0][0x3d8] ;  /* 0x0000f600ff667b82 */ /* 0x000e620000000800 */
[----:B------:R-:W-:-:S02]  /*6c00*/  PRMT R64, RZ, 0x7610, R64 ;  /* 0x00007610ff407816 */ /* 0x000fc40000000040 */
[----:B------:R-:W-:Y:S02]  /*6c10*/  PRMT R60, RZ, 0x7610, R60 ;  /* 0x00007610ff3c7816 */ /* 0x000fe4000000003c */
[----:B------:R-:W4:Y:S01]  /*6c20*/  MUFU.EX2 R113, R113 ;  /* 0x0000007100717308 */ /* 0x000f220000000800 */
[----:B--2---:R-:W-:Y:S01]  /*6c30*/  FADD R15, R115, R15 ;  /* 0x0000000f730f7221 */ /* 0x004fe20000000000 */
[----:B------:R-:W-:Y:S02]  /*6c40*/  PRMT R56, RZ, 0x7610, R56 ;  /* 0x00007610ff387816 */ /* 0x000fe40000000038 */
[----:B------:R-:W-:Y:S02]  /*6c50*/  PRMT R52, RZ, 0x7610, R52 ;  /* 0x00007610ff347816 */ /* 0x000fe40000000034 */
[----:B------:R-:W-:Y:S02]  /*6c60*/  PRMT R48, RZ, 0x7610, R48 ;  /* 0x00007610ff307816 */ /* 0x000fe40000000030 */
[----:B------:R-:W2:Y:S01]  /*6c70*/  MUFU.EX2 R112, R112 ;  /* 0x0000007000707308 */ /* 0x000ea20000000800 */
[----:B---3--:R-:W-:Y:S01]  /*6c80*/  FADD R14, R114, R15 ;  /* 0x0000000f720e7221 */ /* 0x008fe20000000000 */
[----:B------:R-:W-:-:S02]  /*6c90*/  PRMT R44, RZ, 0x7610, R44 ;  /* 0x00007610ff2c7816 */ /* 0x000fc4000000002c */
[----:B------:R-:W-:Y:S02]  /*6ca0*/  PRMT R40, RZ, 0x7610, R40 ;  /* 0x00007610ff287816 */ /* 0x000fe40000000028 */
[----:B------:R-:W-:Y:S02]  /*6cb0*/  PRMT R36, RZ, 0x7610, R36 ;  /* 0x00007610ff247816 */ /* 0x000fe40000000024 */
[----:B------:R-:W3:Y:S01]  /*6cc0*/  MUFU.EX2 R99, R99 ;  /* 0x0000006300637308 */ /* 0x000ee20000000800 */
[----:B----4-:R-:W-:Y:S01]  /*6cd0*/  FADD R14, R113, R14 ;  /* 0x0000000e710e7221 */ /* 0x010fe20000000000 */
[----:B------:R-:W-:Y:S02]  /*6ce0*/  PRMT R32, RZ, 0x7610, R32 ;  /* 0x00007610ff207816 */ /* 0x000fe40000000020 */
[----:B------:R-:W-:Y:S02]  /*6cf0*/  PRMT R28, RZ, 0x7610, R28 ;  /* 0x00007610ff1c7816 */ /* 0x000fe4000000001c */
[----:B0-----:R-:W-:-:S02]  /*6d00*/  LOP3.LUT P6, RZ, R68, 0xff, RZ, 0xc0, !PT ;  /* 0x000000ff44ff7812 */ /* 0x001fc400078cc0ff */
[----:B------:R-:W0:Y:S01]  /*6d10*/  MUFU.EX2 R98, R98 ;  /* 0x0000006200627308 */ /* 0x000e220000000800 */
[----:B--2---:R-:W-:Y:S01]  /*6d20*/  FADD R14, R112, R14 ;  /* 0x0000000e700e7221 */ /* 0x004fe20000000000 */
[----:B------:R-:W-:Y:S02]  /*6d30*/  PRMT R24, RZ, 0x7610, R24 ;  /* 0x00007610ff187816 */ /* 0x000fe40000000018 */
[----:B------:R-:W-:Y:S02]  /*6d40*/  PRMT R20, RZ, 0x7610, R20 ;  /* 0x00007610ff147816 */ /* 0x000fe40000000014 */
[----:B------:R-:W-:Y:S02]  /*6d50*/  PRMT R67, RZ, 0x7610, R67 ;  /* 0x00007610ff437816 */ /* 0x000fe40000000043 */
[----:B------:R-:W2:Y:S01]  /*6d60*/  MUFU.EX2 R97, R97 ;  /* 0x0000006100617308 */ /* 0x000ea20000000800 */
[----:B---3--:R-:W-:Y:S01]  /*6d70*/  FADD R14, R99, R14 ;  /* 0x0000000e630e7221 */ /* 0x008fe20000000000 */
[----:B------:R-:W-:Y:S01]  /*6d80*/  PRMT R63, RZ, 0x7610, R63 ;  /* 0x00007610ff3f7816 */ /* 0x000fe2000000003f */
[----:B------:R-:W3:Y:S01]  /*6d90*/  @!P6 SYNCS.CCTL.IV [UR56+0x10000] ;  /* 0x01000000ff00e9b1 */ /* 0x000ee20008000038 */
[----:B------:R-:W-:Y:S01]  /*6da0*/  NOP ;  /* 0x0000000000007918 */ /* 0x000fe20000000000 */
[----:B------:R-:W-:-:S02]  /*6db0*/  PRMT R59, RZ, 0x7610, R59 ;  /* 0x00007610ff3b7816 */ /* 0x000fc4000000003b */
[----:B------:R-:W-:Y:S01]  /*6dc0*/  PRMT R55, RZ, 0x7610, R55 ;  /* 0x00007610ff377816 */ /* 0x000fe20000000037 */
[----:B------:R-:W4:Y:S01]  /*6dd0*/  MUFU.EX2 R96, R96 ;  /* 0x0000006000607308 */ /* 0x000f220000000800 */
[----:B0-----:R-:W-:Y:S01]  /*6de0*/  FADD R14, R98, R14 ;  /* 0x0000000e620e7221 */ /* 0x001fe20000000000 */
[----:B------:R-:W-:Y:S02]  /*6df0*/  PRMT R51, RZ, 0x7610, R51 ;  /* 0x00007610ff337816 */ /* 0x000fe40000000033 */
[----:B------:R-:W-:Y:S02]  /*6e00*/  PRMT R47, RZ, 0x7610, R47 ;  /* 0x00007610ff2f7816 */ /* 0x000fe4000000002f */
[----:B------:R-:W-:Y:S02]  /*6e10*/  PRMT R43, RZ, 0x7610, R43 ;  /* 0x00007610ff2b7816 */ /* 0x000fe4000000002b */
[----:B------:R-:W0:Y:S01]  /*6e20*/  MUFU.EX2 R95, R95 ;  /* 0x0000005f005f7308 */ /* 0x000e220000000800 */
[----:B--2---:R-:W-:Y:S01]  /*6e30*/  FADD R14, R97, R14 ;  /* 0x0000000e610e7221 */ /* 0x004fe20000000000 */
[----:B------:R-:W-:-:S02]  /*6e40*/  PRMT R39, RZ, 0x7610, R39 ;  /* 0x00007610ff277816 */ /* 0x000fc40000000027 */
[----:B------:R-:W-:Y:S02]  /*6e50*/  PRMT R35, RZ, 0x7610, R35 ;  /* 0x00007610ff237816 */ /* 0x000fe40000000023 */
[----:B------:R-:W-:Y:S02]  /*6e60*/  PRMT R31, RZ, 0x7610, R31 ;  /* 0x00007610ff1f7816 */ /* 0x000fe4000000001f */
[----:B------:R-:W2:Y:S01]  /*6e70*/  MUFU.EX2 R94, R94 ;  /* 0x0000005e005e7308 */ /* 0x000ea20000000800 */
[----:B----4-:R-:W-:Y:S01]  /*6e80*/  FADD R12, R96, R14 ;  /* 0x0000000e600c7221 */ /* 0x010fe20000000000 */
[----:B------:R-:W-:Y:S02]  /*6e90*/  PRMT R27, RZ, 0x7610, R27 ;  /* 0x00007610ff1b7816 */ /* 0x000fe4000000001b */
[----:B------:R-:W-:Y:S02]  /*6ea0*/  PRMT R66, RZ, 0x7610, R66 ;  /* 0x00007610ff427816 */ /* 0x000fe40000000042 */
[----:B------:R-:W-:-:S02]  /*6eb0*/  PRMT R65, RZ, 0x7610, R65 ;  /* 0x00007610ff417816 */ /* 0x000fc40000000041 */
[----:B------:R-:W4:Y:S01]  /*6ec0*/  MUFU.EX2 R93, R93 ;  /* 0x0000005d005d7308 */ /* 0x000f220000000800 */
[----:B0-----:R-:W-:Y:S01]  /*6ed0*/  FADD R12, R95, R12 ;  /* 0x0000000c5f0c7221 */ /* 0x001fe20000000000 */
[----:B------:R-:W-:Y:S02]  /*6ee0*/  PRMT R62, RZ, 0x7610, R62 ;  /* 0x00007610ff3e7816 */ /* 0x000fe4000000003e */
[----:B------:R-:W-:Y:S02]  /*6ef0*/  PRMT R61, RZ, 0x7610, R61 ;  /* 0x00007610ff3d7816 */ /* 0x000fe4000000003d */
[----:B------:R-:W-:Y:S02]  /*6f00*/  PRMT R58, RZ, 0x7610, R58 ;  /* 0x00007610ff3a7816 */ /* 0x000fe4000000003a */
[----:B------:R-:W0:Y:S01]  /*6f10*/  MUFU.EX2 R92, R92 ;  /* 0x0000005c005c7308 */ /* 0x000e220000000800 */
[----:B------:R-:W-:Y:S02]  /*6f20*/  PRMT R57, RZ, 0x7610, R57 ;  /* 0x00007610ff397816 */ /* 0x000fe40000000039 */
[----:B------:R-:W-:-:S02]  /*6f30*/  PRMT R54, RZ, 0x7610, R54 ;  /* 0x00007610ff367816 */ /* 0x000fc40000000036 */
[----:B------:R-:W-:Y:S02]  /*6f40*/  PRMT R53, RZ, 0x7610, R53 ;  /* 0x00007610ff357816 */ /* 0x000fe40000000035 */
[----:B------:R-:W-:Y:S01]  /*6f50*/  PRMT R50, RZ, 0x7610, R50 ;  /* 0x00007610ff327816 */ /* 0x000fe20000000032 */
[----:B------:R-:W0:Y:S01]  /*6f60*/  MUFU.EX2 R91, R91 ;  /* 0x0000005b005b7308 */ /* 0x000e220000000800 */
[----:B------:R-:W-:Y:S02]  /*6f70*/  PRMT R49, RZ, 0x7610, R49 ;  /* 0x00007610ff317816 */ /* 0x000fe40000000031 */
[----:B------:R-:W-:Y:S02]  /*6f80*/  PRMT R46, RZ, 0x7610, R46 ;  /* 0x00007610ff2e7816 */ /* 0x000fe4000000002e */
[----:B------:R-:W-:Y:S02]  /*6f90*/  PRMT R45, RZ, 0x7610, R45 ;  /* 0x00007610ff2d7816 */ /* 0x000fe4000000002d */
[----:B------:R-:W-:Y:S01]  /*6fa0*/  PRMT R42, RZ, 0x7610, R42 ;  /* 0x00007610ff2a7816 */ /* 0x000fe2000000002a */
[----:B------:R0:W-:Y:S01]  /*6fb0*/  MUFU.EX2 R87, R7 ;  /* 0x0000000700577308 */ /* 0x0001e20000000800 */
[----:B------:R-:W-:-:S02]  /*6fc0*/  PRMT R41, RZ, 0x7610, R41 ;  /* 0x00007610ff297816 */ /* 0x000fc40000000029 */
[----:B------:R-:W-:-:S05]  /*6fd0*/  PRMT R37, RZ, 0x7610, R37 ;  /* 0x00007610ff257816 */ /* 0x000fca0000000025 */
[----:B------:R-:W1:Y:S01]  /*6fe0*/  MUFU.EX2 R90, R90 ;  /* 0x0000005a005a7308 */ /* 0x000e620000000800 */
[----:B0-----:R-:W-:Y:S02]  /*6ff0*/  IMAD R7, R119, 0x2, R6 ;  /* 0x0000000277077824 */ /* 0x001fe400078e0206 */
[----:B------:R-:W-:Y:S01]  /*7000*/  FMUL R6, R9, 1.4426950216293334961 ;  /* 0x3fb8aa3b09067820 */ /* 0x000fe20000400000 */
[----:B--2---:R-:W-:Y:S01]  /*7010*/  FADD R9, R94, R12 ;  /* 0x0000000c5e097221 */ /* 0x004fe20000000000 */
[----:B------:R-:W-:Y:S01]  /*7020*/  FMUL R12, R10, 1.4426950216293334961 ;  /* 0x3fb8aa3b0a0c7820 */ /* 0x000fe20000400000 */
[----:B------:R-:W-:Y:S02]  /*7030*/  LEA R140, P2, R7, R100, 0x1 ;  /* 0x00000064078c7211 */ /* 0x000fe400078408ff */
[----:B----4-:R-:W-:Y:S01]  /*7040*/  FADD R9, R93, R9 ;  /* 0x000000095d097221 */ /* 0x010fe20000000000 */
[----:B------:R-:W0:Y:S01]  /*7050*/  MUFU.EX2 R89, R89 ;  /* 0x0000005900597308 */ /* 0x000e220000000800 */
[----:B------:R-:W-:-:S02]  /*7060*/  LEA.HI.X.SX32 R141, R7, R4, 0x1, P2 ;  /* 0x00000004078d7211 */ /* 0x000fc400010f0eff */
[----:B------:R-:W-:-:S05]  /*7070*/  FADD R9, R92, R9 ;  /* 0x000000095c097221 */ /* 0x000fca0000000000 */
[----:B------:R2:W-:Y:S08]  /*7080*/  MUFU.EX2 R86, R6 ;  /* 0x0000000600567308 */ /* 0x0005f00000000800 */
[----:B------:R4:W0:Y:S01]  /*7090*/  MUFU.EX2 R88, R13 ;  /* 0x0000000d00587308 */ /* 0x0008220000000800 */
[----:B--2---:R-:W-:Y:S02]  /*70a0*/  IMAD R6, R124, 0x2, R7 ;  /* 0x000000027c067824 */ /* 0x004fe400078e0207 */
[----:B------:R-:W-:-:S02]  /*70b0*/  FMUL R7, R8, 1.4426950216293334961 ;  /* 0x3fb8aa3b08077820 */ /* 0x000fc40000400000 */
[----:B------:R-:W-:Y:S01]  /*70c0*/  IMAD R8, R125, 0x2, R6 ;  /* 0x000000027d087824 */ /* 0x000fe200078e0206 */
[C---:B------:R-:W-:Y:S02]  /*70d0*/  LEA R138, P2, R6.reuse, R100, 0x1 ;  /* 0x00000064068a7211 */ /* 0x040fe400078408ff */
[----:B------:R2:W0:Y:S01]  /*70e0*/  MUFU.EX2 R84, R7 ;  /* 0x0000000700547308 */ /* 0x0004220000000800 */
[----:B----4-:R-:W-:Y:S01]  /*70f0*/  FADD R13, R5, -R120 ;  /* 0x80000078050d7221 */ /* 0x010fe20000000000 */
[----:B------:R-:W-:Y:S02]  /*7100*/  LEA.HI.X.SX32 R139, R6, R4, 0x1, P2 ;  /* 0x00000004068b7211 */ /* 0x000fe400010f0eff */
[----:B------:R-:W-:Y:S01]  /*7110*/  LEA R136, P2, R8, R100, 0x1 ;  /* 0x0000006408887211 */ /* 0x000fe200078408ff */
[----:B------:R-:W-:-:S03]  /*7120*/  FMUL R13, R13, 1.4426950216293334961 ;  /* 0x3fb8aa3b0d0d7820 */ /* 0x000fc60000400000 */
[----:B------:R-:W-:Y:S01]  /*7130*/  LEA.HI.X.SX32 R137, R8, R4, 0x1, P2 ;  /* 0x0000000408897211 */ /* 0x000fe200010f0eff */
[----:B--2---:R-:W-:Y:S01]  /*7140*/  FADD R7, R91, R9 ;  /* 0x000000095b077221 */ /* 0x004fe20000000000 */
[----:B------:R-:W-:Y:S01]  /*7150*/  IMAD R9, R126, 0x2, R8 ;  /* 0x000000027e097824 */ /* 0x000fe200078e0208 */
[----:B------:R-:W2:Y:S02]  /*7160*/  MUFU.EX2 R82, R12 ;  /* 0x0000000c00527308 */ /* 0x000ea40000000800 */
[----:B-1----:R-:W-:Y:S01]  /*7170*/  FADD R10, R90, R7 ;  /* 0x000000075a0a7221 */ /* 0x002fe20000000000 */
[----:B------:R-:W-:Y:S01]  /*7180*/  IMAD R7, R127, 0x2, R9 ;  /* 0x000000027f077824 */ /* 0x000fe200078e0209 */
[----:B------:R-:W-:Y:S02]  /*7190*/  LEA R134, P2, R9, R100, 0x1 ;  /* 0x0000006409867211 */ /* 0x000fe400078408ff */
[----:B0-----:R-:W-:Y:S01]  /*71a0*/  FADD R5, R89, R10 ;  /* 0x0000000a59057221 */ /* 0x001fe20000000000 */
[----:B------:R-:W-:Y:S01]  /*71b0*/  IMAD R6, R128, 0x2, R7 ;  /* 0x0000000280067824 */ /* 0x000fe200078e0207 */
[----:B------:R-:W-:Y:S01]  /*71c0*/  LEA.HI.X.SX32 R135, R9, R4, 0x1, P2 ;  /* 0x0000000409877211 */ /* 0x000fe200010f0eff */
[----:B------:R-:W0:Y:S01]  /*71d0*/  MUFU.EX2 R81, R13 ;  /* 0x0000000d00517308 */ /* 0x000e220000000800 */
[----:B------:R-:W-:Y:S01]  /*71e0*/  FADD R10, R88, R5 ;  /* 0x00000005580a7221 */ /* 0x000fe20000000000 */
[----:B------:R-:W-:Y:S01]  /*71f0*/  IMAD R5, R129, 0x2, R6 ;  /* 0x0000000281057824 */ /* 0x000fe200078e0206 */
[----:B------:R-:W-:-:S02]  /*7200*/  LEA R132, P3, R7, R100, 0x1 ;  /* 0x0000006407847211 */ /* 0x000fc400078608ff */
[----:B------:R-:W-:Y:S01]  /*7210*/  FADD R10, R87, R10 ;  /* 0x0000000a570a7221 */ /* 0x000fe20000000000 */
[----:B------:R-:W-:Y:S01]  /*7220*/  IMAD R8, R130, 0x2, R5 ;  /* 0x0000000282087824 */ /* 0x000fe200078e0205 */
[----:B------:R-:W-:Y:S02]  /*7230*/  LEA R130, P2, R6, R100, 0x1 ;  /* 0x0000006406827211 */ /* 0x000fe400078408ff */
[----:B------:R-:W-:Y:S01]  /*7240*/  FADD R10, R86, R10 ;  /* 0x0000000a560a7221 */ /* 0x000fe20000000000 */
[----:B------:R-:W-:Y:S01]  /*7250*/  IMAD R9, R131, 0x2, R8 ;  /* 0x0000000283097824 */ /* 0x000fe200078e0208 */
[----:B------:R-:W-:Y:S02]  /*7260*/  LEA.HI.X.SX32 R131, R6, R4, 0x1, P2 ;  /* 0x0000000406837211 */ /* 0x000fe400010f0eff */
[----:B------:R-:W-:Y:S01]  /*7270*/  LEA R126, P2, R8, R100, 0x1 ;  /* 0x00000064087e7211 */ /* 0x000fe200078408ff */
[----:B------:R-:W-:Y:S01]  /*7280*/  FADD R10, R84, R10 ;  /* 0x0000000a540a7221 */ /* 0x000fe20000000000 */
[-C--:B------:R-:W-:Y:S01]  /*7290*/  LEA.HI.X.SX32 R133, R7, R4.reuse, 0x1, P3 ;  /* 0x0000000407857211 */ /* 0x080fe200018f0eff */
[----:B------:R-:W-:Y:S01]  /*72a0*/  IMAD R7, R102, 0x2, R9 ;  /* 0x0000000266077824 */ /* 0x000fe200078e0209 */
[----:B------:R-:W-:Y:S01]  /*72b0*/  LEA.HI.X.SX32 R127, R8, R4, 0x1, P2 ;  /* 0x00000004087f7211 */ /* 0x000fe200010f0eff */
[----:B------:R-:W-:Y:S01]  /*72c0*/  FADD R8, -R120, -INF ;  /* 0xff80000078087421 */ /* 0x000fe20000000100 */
[----:B--2---:R-:W-:Y:S01]  /*72d0*/  FADD R10, R82, R10 ;  /* 0x0000000a520a7221 */ /* 0x004fe20000000000 */
[----:B------:R-:W1:Y:S01]  /*72e0*/  LDC R102, c[0x0][0x3d8] ;  /* 0x0000f600ff667b82 */ /* 0x000e620000000800 */
[-C--:B------:R-:W-:Y:S01]  /*72f0*/  LEA R128, P3, R5, R100.reuse, 0x1 ;  /* 0x0000006405807211 */ /* 0x080fe200078608ff */
[----:B------:R-:W-:Y:S01]  /*7300*/  FMUL R8, R8, 1.4426950216293334961 ;  /* 0x3fb8aa3b08087820 */ /* 0x000fe20000400000 */
[----:B0-----:R-:W-:Y:S01]  /*7310*/  FADD R13, R81, R10 ;  /* 0x0000000a510d7221 */ /* 0x001fe20000000000 */
[----:B------:R-:W-:-:S02]  /*7320*/  LEA R118, P2, R7, R100, 0x1 ;  /* 0x0000006407767211 */ /* 0x000fc400078408ff */
[----:B------:R-:W3:Y:S01]  /*7330*/  MUFU.EX2 R12, R8 ;  /* 0x00000008000c7308 */ /* 0x000ee20000000800 */
[-C--:B------:R-:W-:Y:S01]  /*7340*/  LEA.HI.X.SX32 R129, R5, R4.reuse, 0x1, P3 ;  /* 0x0000000405817211 */ /* 0x080fe200018f0eff */
[----:B------:R-:W0:Y:S01]  /*7350*/  SHFL.BFLY PT, R14, R13, 0x10, 0x1f ;  /* 0x0e001f000d0e7f89 */ /* 0x000e2200000e0000 */
[----:B------:R-:W-:Y:S02]  /*7360*/  LEA.HI.X.SX32 R119, R7, R4, 0x1, P2 ;  /* 0x0000000407777211 */ /* 0x000fe400010f0eff */
[C---:B------:R-:W-:Y:S02]  /*7370*/  LEA R124, P3, R9.reuse, R100, 0x1 ;  /* 0x00000064097c7211 */ /* 0x040fe400078608ff */
[----:B------:R-:W-:Y:S02]  /*7380*/  PRMT R16, RZ, 0x7610, R16 ;  /* 0x00007610ff107816 */ /* 0x000fe40000000010 */
[----:B------:R-:W-:Y:S01]  /*7390*/  LEA.HI.X.SX32 R125, R9, R4, 0x1, P3 ;  /* 0x00000004097d7211 */ /* 0x000fe200018f0eff */
[----:B---3--:R2:W-:Y:S01]  /*73a0*/  STSM.16.M88 [R38+0x8000], R12 ;  /* 0x0080000c26007844 */ /* 0x0085e20000000000 */
[----:B-1----:R-:W-:-:S02]  /*73b0*/  IMAD R6, R102, 0x2, R7 ;  /* 0x0000000266067824 */ /* 0x002fc400078e0207 */
[----:B------:R-:W1:Y:S08]  /*73c0*/  LDC R102, c[0x0][0x3d8] ;  /* 0x0000f600ff667b82 */ /* 0x000e700000000800 */
[----:B------:R-:W-:Y:S01]  /*73d0*/  BAR.SYNC.DEFER_BLOCKING 0x0 ;  /* 0x0000000000007b1d */ /* 0x000fe20000010000 */
[----:B0-----:R-:W-:Y:S01]  /*73e0*/  FADD R13, R13, R14 ;  /* 0x0000000e0d0d7221 */ /* 0x001fe20000000000 */
[----:B------:R-:W-:-:S02]  /*73f0*/  PRMT R7, RZ, 0x7610, R7 ;  /* 0x00007610ff077816 */ /* 0x000fc40000000007 */
[----:B------:R-:W-:Y:S01]  /*7400*/  LEA R110, P3, R6, R100, 0x1 ;  /* 0x00000064066e7211 */ /* 0x000fe200078608ff */
[----:B------:R-:W-:Y:S01]  /*7410*/  FADD R68, R12, R13 ;  /* 0x0000000d0c447221 */ /* 0x000fe20000000000 */
[----:B------:R-:W-:Y:S02]  /*7420*/  PRMT R23, RZ, 0x7610, R23 ;  /* 0x00007610ff177816 */ /* 0x000fe40000000017 */
[----:B------:R-:W-:Y:S02]  /*7430*/  LEA.HI.X.SX32 R111, R6, R4, 0x1, P3 ;  /* 0x00000004066f7211 */ /* 0x000fe400018f0eff */
[----:B------:R0:W-:Y:S01]  /*7440*/  STL [R1+0x1f4], R68 ;  /* 0x0001f44401007387 */ /* 0x0001e20000100800 */
[----:B------:R-:W-:Y:S02]  /*7450*/  PRMT R19, RZ, 0x7610, R19 ;  /* 0x00007610ff137816 */ /* 0x000fe40000000013 */
[----:B------:R-:W-:Y:S02]  /*7460*/  PRMT R15, RZ, 0x7610, R15 ;  /* 0x00007610ff0f7816 */ /* 0x000fe4000000000f */
[----:B--2---:R-:W-:Y:S01]  /*7470*/  PRMT R38, RZ, 0x7610, R38 ;  /* 0x00007610ff267816 */ /* 0x004fe20000000026 */
[----:B-1----:R-:W-:Y:S01]  /*7480*/  IMAD R5, R102, 0x2, R6 ;  /* 0x0000000266057824 */ /* 0x002fe200078e0206 */
[----:B------:R-:W2:Y:S01]  /*7490*/  @P0 LDG.E.U16 R70, desc[UR8][R238.64] ;  /* 0x00000008ee460981 */ /* 0x000ea2000c1e1500 */
[----:B------:R-:W1:Y:S01]  /*74a0*/  LDC R102, c[0x0][0x3d8] ;  /* 0x0000f600ff667b82 */ /* 0x000e620000000800 */
[----:B------:R-:W-:-:S02]  /*74b0*/  PRMT R12, RZ, 0x7610, R12 ;  /* 0x00007610ff0c7816 */ /* 0x000fc4000000000c */
[----:B------:R-:W3:Y:S04]  /*74c0*/  @P0 LDG.E.U16 R64, desc[UR8][R232.64] ;  /* 0x00000008e8400981 */ /* 0x000ee8000c1e1500 */
[----:B------:R-:W4:Y:S04]  /*74d0*/  @P0 LDG.E.U16 R60, desc[UR8][R224.64] ;  /* 0x00000008e03c0981 */ /* 0x000f28000c1e1500 */
[----:B------:R-:W2:Y:S04]  /*74e0*/  @P0 LDG.E.U16 R56, desc[UR8][R216.64] ;  /* 0x00000008d8380981 */ /* 0x000ea8000c1e1500 */
[----:B------:R-:W2:Y:S04]  /*74f0*/  @P0 LDG.E.U16 R52, desc[UR8][R208.64] ;  /* 0x00000008d0340981 */ /* 0x000ea8000c1e1500 */
[----:B------:R-:W2:Y:S04]  /*7500*/  @P0 LDG.E.U16 R48, desc[UR8][R200.64] ;  /* 0x00000008c8300981 */ /* 0x000ea8000c1e1500 */
[----:B------:R-:W2:Y:S01]  /*7510*/  @P0 LDG.E.U16 R44, desc[UR8][R192.64] ;  /* 0x00000008c02c0981 */ /* 0x000ea2000c1e1500 */
[----:B-1----:R-:W-:-:S03]  /*7520*/  IMAD R10, R102, 0x2, R5 ;  /* 0x00000002660a7824 */ /* 0x002fc600078e0205 */
[----:B------:R-:W2:Y:S01]  /*7530*/  @P0 LDG.E.U16 R40, desc[UR8][R180.64] ;  /* 0x00000008b4280981 */ /* 0x000ea2000c1e1500 */
[----:B------:R-:W1:Y:S01]  /*7540*/  LDC R102, c[0x0][0x3d8] ;  /* 0x0000f600ff667b82 */ /* 0x000e620000000800 */
[C---:B------:R-:W-:Y:S02]  /*7550*/  LEA R106, P2, R10.reuse, R100, 0x1 ;  /* 0x000000640a6a7211 */ /* 0x040fe400078408ff */
[----:B------:R-:W2:Y:S04]  /*7560*/  LDL.LU.64 R238, [R1+0x238] ;  /* 0x0002380001ee7983 */ /* 0x000ea80000300a00 */
[----:B------:R-:W3:Y:S01]  /*7570*/  @P0 LDG.E.U16 R36, desc[UR8][R172.64] ;  /* 0x00000008ac240981 */ /* 0x000ee2000c1e1500 */
[----:B------:R-:W-:-:S03]  /*7580*/  LEA.HI.X.SX32 R107, R10, R4, 0x1, P2 ;  /* 0x000000040a6b7211 */ /* 0x000fc600010f0eff */
[----:B------:R-:W3:Y:S04]  /*7590*/  @P0 LDG.E.U16 R32, desc[UR8][R164.64] ;  /* 0x00000008a4200981 */ /* 0x000ee8000c1e1500 */
[----:B------:R-:W3:Y:S04]  /*75a0*/  @P0 LDG.E.U16 R28, desc[UR8][R156.64] ;  /* 0x000000089c1c0981 */ /* 0x000ee8000c1e1500 */
[----:B------:R-:W3:Y:S04]  /*75b0*/  @P0 LDG.E.U16 R24, desc[UR8][R148.64] ;  /* 0x0000000894180981 */ /* 0x000ee8000c1e1500 */
[----:B------:R-:W3:Y:S01]  /*75c0*/  @P0 LDG.E.U16 R20, desc[UR8][R140.64] ;  /* 0x000000088c140981 */ /* 0x000ee2000c1e1500 */
[----:B-1----:R-:W-:-:S03]  /*75d0*/  IMAD R9, R102, 0x2, R10 ;  /* 0x0000000266097824 */ /* 0x002fc600078e020a */
[----:B------:R-:W3:Y:S04]  /*75e0*/  @P0 LDG.E.U16 R16, desc[UR8][R132.64] ;  /* 0x0000000884100981 */ /* 0x000ee8000c1e1500 */
[----:B------:R-:W3:Y:S01]  /*75f0*/  @P0 LDG.E.U16 R63, desc[UR8][R230.64] ;  /* 0x00000008e63f0981 */ /* 0x000ee2000c1e1500 */
[----:B------:R-:W-:Y:S01]  /*7600*/  LEA R104, P3, R9, R100, 0x1 ;  /* 0x0000006409687211 */ /* 0x000fe200078608ff */
[----:B------:R-:W1:Y:S02]  /*7610*/  LDC R102, c[0x0][0x3d8] ;  /* 0x0000f600ff667b82 */ /* 0x000e640000000800 */
[----:B------:R-:W3:Y:S04]  /*7620*/  @P0 LDG.E.U16 R59, desc[UR8][R222.64] ;  /* 0x00000008de3b0981 */ /* 0x000ee8000c1e1500 */
[----:B------:R-:W3:Y:S04]  /*7630*/  @P0 LDG.E.U16 R55, desc[UR8][R214.64] ;  /* 0x00000008d6370981 */ /* 0x000ee8000c1e1500 */
[----:B------:R-:W3:Y:S04]  /*7640*/  @P0 LDG.E.U16 R51, desc[UR8][R206.64] ;  /* 0x00000008ce330981 */ /* 0x000ee8000c1e1500 */
[----:B------:R-:W3:Y:S01]  /*7650*/  @P0 LDG.E.U16 R47, desc[UR8][R198.64] ;  /* 0x00000008c62f0981 */ /* 0x000ee2000c1e1500 */
[----:B------:R-:W-:-:S02]  /*7660*/  PRMT R6, RZ, 0x7610, R6 ;  /* 0x00007610ff067816 */ /* 0x000fc40000000006 */
[----:B------:R-:W-:Y:S01]  /*7670*/  LEA R108, P4, R5, R100, 0x1 ;  /* 0x00000064056c7211 */ /* 0x000fe200078808ff */
[----:B------:R-:W3:Y:S04]  /*7680*/  @P0 LDG.E.U16 R12, desc[UR8][R124.64] ;  /* 0x000000087c0c0981 */ /* 0x000ee8000c1e1500 */
[----:B------:R-:W3:Y:S01]  /*7690*/  @P0 LDG.E.U16 R7, desc[UR8][R106.64] ;  /* 0x000000086a070981 */ /* 0x000ee2000c1e1500 */
[----:B------:R-:W-:Y:S01]  /*76a0*/  PRMT R10, RZ, 0x7610, R10 ;  /* 0x00007610ff0a7816 */ /* 0x000fe2000000000a */
[----:B-1----:R-:W-:Y:S01]  /*76b0*/  IMAD R8, R102, 0x2, R9 ;  /* 0x0000000266087824 */ /* 0x002fe200078e0209 */
[-C--:B------:R-:W-:Y:S01]  /*76c0*/  LEA.HI.X.SX32 R105, R9, R4.reuse, 0x1, P3 ;  /* 0x0000000409697211 */ /* 0x080fe200018f0eff */
[----:B------:R-:W4:Y:S01]  /*76d0*/  @P0 LDG.E.U16 R43, desc[UR8][R190.64] ;  /* 0x00000008be2b0981 */ /* 0x000f22000c1e1500 */
[----:B------:R-:W1:Y:S01]  /*76e0*/  LDC R102, c[0x0][0x3d8] ;  /* 0x0000f600ff667b82 */ /* 0x000e620000000800 */
[----:B------:R-:W-:-:S02]  /*76f0*/  LEA.HI.X.SX32 R109, R5, R4, 0x1, P4 ;  /* 0x00000004056d7211 */ /* 0x000fc400020f0eff */
[----:B------:R-:W4:Y:S04]  /*7700*/  @P0 LDG.E.U16 R39, desc[UR8][R178.64] ;  /* 0x00000008b2270981 */ /* 0x000f28000c1e1500 */
[----:B------:R-:W4:Y:S04]  /*7710*/  @P0 LDG.E.U16 R35, desc[UR8][R170.64] ;  /* 0x00000008aa230981 */ /* 0x000f28000c1e1500 */
[----:B------:R-:W4:Y:S04]  /*7720*/  @P0 LDG.E.U16 R31, desc[UR8][R162.64] ;  /* 0x00000008a21f0981 */ /* 0x000f28000c1e1500 */
[----:B------:R-:W4:Y:S04]  /*7730*/  @P0 LDG.E.U16 R27, desc[UR8][R154.64] ;  /* 0x000000089a1b0981 */ /* 0x000f28000c1e1500 */
[----:B------:R-:W4:Y:S04]  /*7740*/  @P0 LDG.E.U16 R23, desc[UR8][R146.64] ;  /* 0x0000000892170981 */ /* 0x000f28000c1e1500 */
[----:B------:R-:W4:Y:S01]  /*7750*/  @P0 LDG.E.U16 R19, desc[UR8][R138.64] ;  /* 0x000000088a130981 */ /* 0x000f22000c1e1500 */
[----:B-1----:R-:W-:Y:S01]  /*7760*/  IMAD R5, R102, 0x2, R8 ;  /* 0x0000000266057824 */ /* 0x002fe200078e0208 */
[----:B------:R-:W-:-:S02]  /*7770*/  LEA R102, P4, R8, R100, 0x1 ;  /* 0x0000006408667211 */ /* 0x000fc400078808ff */
[----:B------:R-:W4:Y:S02]  /*7780*/  @P0 LDG.E.U16 R15, desc[UR8][R130.64] ;  /* 0x00000008820f0981 */ /* 0x000f24000c1e1500 */
[C---:B------:R-:W-:Y:S02]  /*7790*/  LEA R100, P5, R5.reuse, R100, 0x1 ;  /* 0x0000006405647211 */ /* 0x040fe400078a08ff */
[----:B------:R-:W4:Y:S01]  /*77a0*/  @P0 LDG.E.U16 R10, desc[UR8][R118.64] ;  /* 0x00000008760a0981 */ /* 0x000f22000c1e1500 */
[-C--:B------:R-:W-:Y:S02]  /*77b0*/  LEA.HI.X.SX32 R103, R8, R4.reuse, 0x1, P4 ;  /* 0x0000000408677211 */ /* 0x080fe400020f0eff */
[----:B------:R-:W-:Y:S01]  /*77c0*/  LEA.HI.X.SX32 R101, R5, R4, 0x1, P5 ;  /* 0x0000000405657211 */ /* 0x000fe200028f0eff */
[----:B------:R-:W4:Y:S01]  /*77d0*/  @P0 LDG.E.U16 R6, desc[UR8][R104.64] ;  /* 0x0000000868060981 */ /* 0x000f22000c1e1500 */
[----:B------:R-:W-:Y:S02]  /*77e0*/  PRMT R34, RZ, 0x7610, R34 ;  /* 0x00007610ff227816 */ /* 0x000fe40000000022 */
[----:B------:R-:W-:Y:S01]  /*77f0*/  PRMT R30, RZ, 0x7610, R30 ;  /* 0x00007610ff1e7816 */ /* 0x000fe2000000001e */
[----:B------:R-:W4:Y:S01]  /*7800*/  @P0 LDG.E.U16 R66, desc[UR8][R236.64] ;  /* 0x00000008ec420981 */ /* 0x000f22000c1e1500 */
[----:B------:R-:W-:-:S02]  /*7810*/  PRMT R26, RZ, 0x7610, R26 ;  /* 0x00007610ff1a7816 */ /* 0x000fc4000000001a */
[----:B------:R-:W-:Y:S01]  /*7820*/  PRMT R22, RZ, 0x7610, R22 ;  /* 0x00007610ff167816 */ /* 0x000fe20000000016 */
[----:B------:R-:W4:Y:S01]  /*7830*/  @P0 LDG.E.U16 R65, desc[UR8][R234.64] ;  /* 0x00000008ea410981 */ /* 0x000f22000c1e1500 */
[----:B------:R-:W-:Y:S02]  /*7840*/  PRMT R18, RZ, 0x7610, R18 ;  /* 0x00007610ff127816 */ /* 0x000fe40000000012 */
[----:B------:R-:W-:Y:S01]  /*7850*/  PRMT R14, RZ, 0x7610, R14 ;  /* 0x00007610ff0e7816 */ /* 0x000fe2000000000e */
        /* <DEDUP_REMOVED lines=10> */
[----:B0-----:R-:W-:-:S03]  /*7900*/  LOP3.LUT R68, R11, 0x1f0, RZ, 0xc0, !PT ;  /* 0x000001f00b447812 */ /* 0x001fc600078ec0ff */
        /* <DEDUP_REMOVED lines=10> */
[----:B--2---:R-:W2:Y:S01]  /*79b0*/  @P0 LDG.E.U16 R67, desc[UR8][R238.64] ;  /* 0x00000008ee430981 */ /* 0x004ea2000c1e1500 */
[----:B------:R-:W-:-:S02]  /*79c0*/  PRMT R9, RZ, 0x7610, R9 ;  /* 0x00007610ff097816 */ /* 0x000fc40000000009 */
[----:B------:R-:W-:Y:S01]  /*79d0*/  PRMT R5, RZ, 0x7610, R5 ;  /* 0x00007610ff057816 */ /* 0x000fe20000000005 */
[----:B------:R-:W2:Y:S01]  /*79e0*/  @P0 LDG.E.U16 R34, desc[UR8][R168.64] ;  /* 0x00000008a8220981 */ /* 0x000ea2000c1e1500 */
[----:B------:R-:W-:Y:S02]  /*79f0*/  PRMT R8, RZ, 0x7610, R8 ;  /* 0x00007610ff087816 */ /* 0x000fe40000000008 */
[----:B------:R-:W-:Y:S01]  /*7a00*/  PRMT R4, RZ, 0x7610, R4 ;  /* 0x00007610ff047816 */ /* 0x000fe20000000004 */
[----:B------:R-:W2:Y:S04]  /*7a10*/  @P0 LDG.E.U16 R30, desc[UR8][R160.64] ;  /* 0x00000008a01e0981 */ /* 0x000ea8000c1e1500 */
        /* <DEDUP_REMOVED lines=14> */
[----:B------:R-:W0:Y:S01]  /*7b00*/  LDSM.16.M88 R68, [R68+UR56+0x8000] ;  /* 0x008000384444783b */ /* 0x000e220008000000 */
[----:B------:R-:W-:Y:S01]  /*7b10*/  BAR.SYNC.DEFER_BLOCKING 0x0 ;  /* 0x0000000000007b1d */ /* 0x000fe20000010000 */
[----:B------:R-:W-:-:S05]  /*7b20*/  LOP3.LUT R11, R3, 0x20, RZ, 0x3c, !PT ;  /* 0x00000020030b7812 */ /* 0x000fca00078e3cff */
[----:B------:R-:W-:Y:S04]  /*7b30*/  STS.U16 [R3+UR56+0x8000], R70 ;  /* 0x0080004603007988 */ /* 0x000fe80008000438 */
[----:B---3--:R-:W-:Y:S04]  /*7b40*/  STS.U16 [R3+UR56+0x8400], R64 ;  /* 0x0084004003007988 */ /* 0x008fe80008000438 */
[----:B----4-:R-:W-:Y:S04]  /*7b50*/  STS.U16 [R3+UR56+0x8800], R60 ;  /* 0x0088003c03007988 */ /* 0x010fe80008000438 */
[----:B------:R-:W-:Y:S04]  /*7b60*/  STS.U16 [R3+UR56+0x8c00], R56 ;  /* 0x008c003803007988 */ /* 0x000fe80008000438 */
[----:B------:R-:W-:Y:S04]  /*7b70*/  STS.U16 [R3+UR56+0x9000], R52 ;  /* 0x0090003403007988 */ /* 0x000fe80008000438 */
[----:B------:R1:W-:Y:S04]  /*7b80*/  STS.U16 [R3+UR56+0x9400], R48 ;  /* 0x0094003003007988 */ /* 0x0003e80008000438 */
[----:B------:R-:W-:Y:S04]  /*7b90*/  STS.U16 [R3+UR56+0x9800], R44 ;  /* 0x0098002c03007988 */ /* 0x000fe80008000438 */
        /* <DEDUP_REMOVED lines=9> */
[----:B-1----:R-:W3:Y:S04]  /*7c30*/  LDL.LU R48, [R1+0x1ec] ;  /* 0x0001ec0001307983 */ /* 0x002ee80000300800 */
[----:B------:R-:W3:Y:S04]  /*7c40*/  LDL.LU R52, [R1+0x1f0] ;  /* 0x0001f00001347983 */ /* 0x000ee80000300800 */
[----:B------:R-:W4:Y:S04]  /*7c50*/  LDL.LU R56, [R1+0x1e4] ;  /* 0x0001e40001387983 */ /* 0x000f280000300800 */
[----:B------:R-:W4:Y:S04]  /*7c60*/  LDL.LU R60, [R1+0x1e8] ;  /* 0x0001e800013c7983 */ /* 0x000f280000300800 */
[----:B------:R-:W3:Y:S04]  /*7c70*/  LDL.LU R64, [R1+0x1dc] ;  /* 0x0001dc0001407983 */ /* 0x000ee80000300800 */
[----:B------:R-:W3:Y:S04]  /*7c80*/  LDL.LU R70, [R1+0x1e0] ;  /* 0x0001e00001467983 */ /* 0x000ee80000300800 */
[----:B--2---:R-:W-:Y:S04]  /*7c90*/  STS.U16 [R11+UR56+0x8100], R67 ;  /* 0x008100430b007988 */ /* 0x004fe80008000438 */
        /* <DEDUP_REMOVED lines=14> */
[----:B------:R1:W-:Y:S04]  /*7d80*/  STS.U16 [R11+UR56+0xbd00], R6 ;  /* 0x00bd00060b007988 */ /* 0x0003e80008000438 */
[----:B-1----:R-:W2:Y:S01]  /*7d90*/  LDL.LU R11, [R1+0x1d8] ;  /* 0x0001d800010b7983 */ /* 0x002ea20000300800 */
[----:B------:R-:W-:-:S03]  /*7da0*/  LOP3.LUT R44, R3, 0x60, RZ, 0x3c, !PT ;  /* 0x00000060032c7812 */ /* 0x000fc600078e3cff */
        /* <DEDUP_REMOVED lines=29> */
[----:B------:R-:W-:Y:S01]  /*7f80*/  STS.U16 [R44+UR56+0xb700], R13 ;  /* 0x00b7000d2c007988 */ /* 0x000fe20008000438 */
[----:B-1----:R-:W-:-:S03]  /*7f90*/  F2FP.BF16.F32.PACK_AB R9, R249, R248 ;  /* 0x000000f8f909723e */ /* 0x002fc600000010ff */
[----:B------:R1:W-:Y:S01]  /*7fa0*/  STS.U16 [R44+UR56+0xbb00], R8 ;  /* 0x00bb00082c007988 */ /* 0x0003e20008000438 */
[----:B------:R-:W-:Y:S02]  /*7fb0*/  F2FP.BF16.F32.PACK_AB R10, R247, R246 ;  /* 0x000000f6f70a723e */ /* 0x000fe400000010ff */
[----:B------:R-:W-:Y:S02]  /*7fc0*/  F2FP.BF16.F32.PACK_AB R18, R245, R244 ;  /* 0x000000f4f512723e */ /* 0x000fe400000010ff */
[----:B-1----:R-:W-:Y:S02]  /*7fd0*/  F2FP.BF16.F32.PACK_AB R8, R251, R250 ;  /* 0x000000fafb08723e */ /* 0x002fe400000010ff */
[----:B------:R-:W-:Y:S02]  /*7fe0*/  F2FP.BF16.F32.PACK_AB R19, R243, R242 ;  /* 0x000000f2f313723e */ /* 0x000fe400000010ff */
[----:B------:R-:W-:Y:S02]  /*7ff0*/  F2FP.BF16.F32.PACK_AB R20, R241, R240 ;  /* 0x000000f0f114723e */ /* 0x000fe400000010ff */
[----:B------:R-:W-:-:S02]  /*8000*/  F2FP.BF16.F32.PACK_AB R21, R69, R0 ;  /* 0x000000004515723e */ /* 0x000fc400000010ff */
[----:B--2---:R-:W-:Y:S02]  /*8010*/  F2FP.BF16.F32.PACK_AB R7, R11, R2 ;  /* 0x000000020b07723e */ /* 0x004fe400000010ff */
[----:B------:R1:W5:Y:S04]  /*8020*/  LDL.LU R2, [R1+0x234] ;  /* 0x0002340001027983 */ /* 0x0003680000300800 */
        /* <DEDUP_REMOVED lines=13> */
[----:B------:R1:W5:Y:S01]  /*8100*/  LDL.LU R0, [R1+0x1fc] ;  /* 0x0001fc0001007983 */ /* 0x0003620000300800 */
[----:B------:R-:W-:-:S04]  /*8110*/  UIADD3 UR62, UPT, UPT, UR57, 0x100, URZ ;  /* 0x00000100393e7890 */ /* 0x000fc8000fffe0ff */
[----:B------:R-:W-:Y:S01]  /*8120*/  UIADD3 UR63, UPT, UPT, UR13, UR62, URZ ;  /* 0x0000003e0d3f7290 */ /* 0x000fe2000fffe0ff */
[----:B------:R2:W-:Y:S03]  /*8130*/  STS.U16 [R44+UR56+0xbf00], R4 ;  /* 0x00bf00042c007988 */ /* 0x0005e60008000438 */
[----:B------:R-:W-:Y:S01]  /*8140*/  ULEA UR63, UR45, UR63, 0x12 ;  /* 0x0000003f2d3f7291 */ /* 0x000fe2000f8e90ff */
[----:B----4-:R-:W-:Y:S02]  /*8150*/  F2FP.BF16.F32.PACK_AB R5, R56, R60 ;  /* 0x0000003c3805723e */ /* 0x010fe400000010ff */
[----:B---3--:R-:W-:Y:S02]  /*8160*/  F2FP.BF16.F32.PACK_AB R6, R64, R70 ;  /* 0x000000464006723e */ /* 0x008fe400000010ff */
[----:B------:R-:W-:Y:S02]  /*8170*/  F2FP.BF16.F32.PACK_AB R11, R71, R72 ;  /* 0x00000048470b723e */ /* 0x000fe400000010ff */
[----:B--2---:R-:W-:-:S02]  /*8180*/  F2FP.BF16.F32.PACK_AB R4, R48, R52 ;  /* 0x000000343004723e */ /* 0x004fc400000010ff */
[----:B------:R-:W-:Y:S02]  /*8190*/  F2FP.BF16.F32.PACK_AB R12, R73, R74 ;  /* 0x0000004a490c723e */ /* 0x000fe400000010ff */
[----:B------:R-:W-:Y:S02]  /*81a0*/  F2FP.BF16.F32.PACK_AB R13, R75, R76 ;  /* 0x0000004c4b0d723e */ /* 0x000fe400000010ff */
[----:B------:R-:W-:Y:S02]  /*81b0*/  F2FP.BF16.F32.PACK_AB R14, R77, R78 ;  /* 0x0000004e4d0e723e */ /* 0x000fe400000010ff */
[----:B------:R-:W-:Y:S02]  /*81c0*/  F2FP.BF16.F32.PACK_AB R15, R79, R80 ;  /* 0x000000504f0f723e */ /* 0x000fe400000010ff */
[----:B------:R-:W-:Y:S02]  /*81d0*/  F2FP.BF16.F32.PACK_AB R16, R83, R85 ;  /* 0x000000555310723e */ /* 0x000fe400000010ff */
[----:B------:R-:W-:-:S02]  /*81e0*/  F2FP.BF16.F32.PACK_AB R17, R123, R186 ;  /* 0x000000ba7b11723e */ /* 0x000fc400000010ff */
        /* <DEDUP_REMOVED lines=13> */
[----:B------:R-:W-:Y:S01]  /*82c0*/  F2FP.BF16.F32.PACK_AB R35, R81, R82 ;  /* 0x000000525123723e */ /* 0x000fe200000010ff */
[----:B01----:R-:W-:Y:S06]  /*82d0*/  @!P0 BRA `(.L_x_9) ;  /* 0x0000000000088947 */ /* 0x003fec0003800000 */
[----:B------:R0:W-:Y:S01]  /*82e0*/  STTM.16dp32bit_t0_t15.x32 tmem[UR63], R4 ;  /* 0x00000004000079ed */ /* 0x0001e20008a8003f */
[----:B------:R0:W-:Y:S02]  /*82f0*/  STTM.16dp32bit_t16_t31.x32 tmem[UR63+0x20], R4 ;  /* 0x00002004000079ed */ /* 0x0001e40008aa003f */
.L_x_9:
[----:B------:R-:W1:Y:S02]  /*8300*/  FENCE.VIEW.ASYNC.T ;  /* 0x00000000000073c6 */ /* 0x000e640000000200 */
[----:B-1----:R-:W-:Y:S06]  /*8310*/  BAR.SYNC.DEFER_BLOCKING 0x0 ;  /* 0x0000000000007b1d */ /* 0x002fec0000010000 */
[----:B0-----:R-:W0:Y:S01]  /*8320*/  LDTM.x64 R4, tmem[UR58] ;  /* 0x0000003a000479ee */ /* 0x001e220008340000 */
[----:B------:R-:W-:Y:S01]  /*8330*/  NOP ;  /* 0x0000000000007918 */ /* 0x000fe20000000000 */
[----:B------:R-:W-:Y:S05]  /*8340*/  @!P0 BRA `(.L_x_10) ;  /* 0x0000000400048947 */ /* 0x000fea0003800000 */
[C---:B0-----:R-:W-:Y:S01]  /*8350*/  FMUL R4, R68.reuse, R4 ;  /* 0x0000000444047220 */ /* 0x041fe20000400000 */
[C---:B------:R-:W-:Y:S01]  /*8360*/  FMUL R5, R68.reuse, R5 ;  /* 0x0000000544057220 */ /* 0x040fe20000400000 */
        /* <DEDUP_REMOVED lines=61> */
[----:B------:R-:W-:-:S04]  /*8740*/  FMUL R67, R68, R67 ;  /* 0x0000004344437220 */ /* 0x000fc80000400000 */
[----:B------:R1:W-:Y:S03]  /*8750*/  STTM.x64 tmem[UR58], R4 ;  /* 0x00000004000079ed */ /* 0x0003e6000834003a */
.L_x_10:
[----:B0-----:R-:W0:Y:S02]  /*8760*/  FENCE.VIEW.ASYNC.T ;  /* 0x00000000000073c6 */ /* 0x001e240000000200 */
[----:B0-----:R-:W-:Y:S01]  /*8770*/  BAR.SYNC.DEFER_BLOCKING 0x0 ;  /* 0x0000000000007b1d */ /* 0x001fe20000010000 */
[----:B------:R-:W-:-:S05]  /*8780*/  UISETP.GE.AND UP0, UPT, UR7, 0x1, UPT ;  /* 0x000000010700788c */ /* 0x000fca000bf06270 */
[----:B------:R0:W-:Y:S06]  /*8790*/  MEMBAR.ALL.CTA ;  /* 0x0000000000007992 */ /* 0x0001ec0000008000 */
[----:B0-----:R-:W0:Y:S02]  /*87a0*/  FENCE.VIEW.ASYNC.S ;  /* 0x00000000000073c6 */ /* 0x001e240000000000 */
[----:B0-----:R-:W-:Y:S06]  /*87b0*/  BAR.SYNC.DEFER_BLOCKING 0x0 ;  /* 0x0000000000007b1d */ /* 0x001fec0000010000 */
[----:B------:R-:W-:Y:S05]  /*87c0*/  @!P1 BRA `(.L_x_11) ;  /* 0x0000000000dc9947 */ /* 0x000fea0003800000 */
[----:B------:R-:W-:Y:S01]  /*87d0*/  UIADD3 UR4, UPT, UPT, UR56, 0x8000, URZ ;  /* 0x0000800038047890 */ /* 0x000fe2000fffe0ff */
[----:B------:R-:W-:Y:S01]  /*87e0*/  UMOV UR6, URZ ;  /* 0x000000ff00067c82 */ /* 0x000fe20008000000 */
[----:B------:R-:W-:Y:S02]  /*87f0*/  UMOV UR5, URZ ;  /* 0x000000ff00057c82 */ /* 0x000fe40008000000 */
[----:B------:R-:W-:Y:S02]  /*8800*/  USHF.R.U32.HI UR4, URZ, 0x4, UR4 ;  /* 0x00000004ff047899 */ /* 0x000fe40008011604 */
[----:B------:R-:W-:Y:S02]  /*8810*/  UIADD3 UR10, UPT, UPT, UR57, 0x108, URZ ;  /* 0x00000108390a7890 */ /* 0x000fe4000fffe0ff */
[----:B------:R-:W-:Y:S02]  /*8820*/  USGXT.U32 UR16, UR4, 0xe ;  /* 0x0000000e0410789a */ /* 0x000fe40008000000 */
[----:B------:R-:W-:-:S02]  /*8830*/  UIADD3 UR13, UPT, UPT, UR57, 0x110, URZ ;  /* 0x00000110390d7890 */ /* 0x000fc4000fffe0ff */
[----:B------:R-:W-:Y:S01]  /*8840*/  UIADD3 UR32, UP3, UPT, UR16, 0x2, URZ ;  /* 0x0000000210207890 */ /* 0x000fe2000ff7e0ff */
[----:B------:R-:W-:Y:S01]  /*8850*/  UMOV UR4, UR59 ;  /* 0x0000003b00047c82 */ /* 0x000fe20008000000 */
[----:B------:R-:W-:Y:S02]  /*8860*/  UIADD3 UR45, UPT, UPT, UR57, 0x118, URZ ;  /* 0x00000118392d7890 */ /* 0x000fe4000fffe0ff */
[----:B------:R-:W-:Y:S02]  /*8870*/  UIADD3.X UR33, UPT, UPT, UR6, 0x40004040, URZ, UP3, !UPT ;  /* 0x4000404006217890 */ /* 0x000fe40009ffe4ff */
[----:B------:R-:W-:Y:S02]  /*8880*/  UIADD3 UR36, UP6, UPT, UR32, 0x2, URZ ;  /* 0x0000000220247890 */ /* 0x000fe4000ffde0ff */
[----:B------:R-:W-:Y:S02]  /*8890*/  UIADD3 UR38, UP3, UPT, UR32, 0x4, URZ ;  /* 0x0000000420267890 */ /* 0x000fe4000ff7e0ff */
[----:B------:R-:W-:Y:S01]  /*88a0*/  UIADD3 UR40, UP4, UPT, UR32, 0x3fe, URZ ;  /* 0x000003fe20287890 */ /* 0x000fe2000ff9e0ff */
[----:B------:R-:W-:Y:S01]  /*88b0*/  UMOV UR50, UR4 ;  /* 0x0000000400327c82 */ /* 0x000fe20008000000 */
[----:B------:R-:W-:-:S02]  /*88c0*/  UIADD3 UR42, UP5, UPT, UR32, 0x400, URZ ;  /* 0x00000400202a7890 */ /* 0x000fc4000ffbe0ff */
[----:B------:R-:W-:Y:S02]  /*88d0*/  UIADD3.X UR37, UPT, UPT, UR33, URZ, URZ, UP6, !UPT ;  /* 0x000000ff21257290 */ /* 0x000fe4000b7fe4ff */
[----:B------:R-:W-:Y:S02]  /*88e0*/  UIADD3 UR4, UP6, UPT, UR32, 0x402, URZ ;  /* 0x0000040220047890 */ /* 0x000fe4000ffde0ff */
[----:B------:R-:W-:Y:S02]  /*88f0*/  UIADD3.X UR39, UPT, UPT, UR33, URZ, URZ, UP3, !UPT ;  /* 0x000000ff21277290 */ /* 0x000fe40009ffe4ff */
[----:B------:R-:W-:Y:S02]  /*8900*/  UIADD3 UR18, UP3, UPT, UR32, 0x404, URZ ;  /* 0x0000040420127890 */ /* 0x000fe4000ff7e0ff */
[----:B------:R-:W-:Y:S02]  /*8910*/  UIADD3 UR46, UPT, UPT, UR57, 0x120, URZ ;  /* 0x00000120392e7890 */ /* 0x000fe4000fffe0ff */
[----:B------:R-:W-:-:S02]  /*8920*/  UIADD3.X UR41, UPT, UPT, UR33, URZ, URZ, UP4, !UPT ;  /* 0x000000ff21297290 */ /* 0x000fc4000a7fe4ff */
[----:B------:R-:W-:Y:S02]  /*8930*/  UIADD3 UR47, UPT, UPT, UR57, 0x128, URZ ;  /* 0x00000128392f7890 */ /* 0x000fe4000fffe0ff */
[----:B------:R-:W-:Y:S02]  /*8940*/  UIADD3.X UR43, UPT, UPT, UR33, URZ, URZ, UP5, !UPT ;  /* 0x000000ff212b7290 */ /* 0x000fe4000affe4ff */
[----:B------:R-:W-:Y:S02]  /*8950*/  UIADD3 UR48, UPT, UPT, UR57, 0x130, URZ ;  /* 0x0000013039307890 */ /* 0x000fe4000fffe0ff */
[----:B------:R-:W-:Y:S01]  /*8960*/  UIADD3.X UR5, UPT, UPT, UR33, URZ, URZ, UP6, !UPT ;  /* 0x000000ff21057290 */ /* 0x000fe2000b7fe4ff */
[----:B------:R-:W-:Y:S01]  /*8970*/  UMOV UR14, 0x0 ;  /* 0x00000000000e7882 */ /* 0x000fe20000000000 */
[----:B------:R-:W-:Y:S01]  /*8980*/  UMOV UR15, 0x8200490 ;  /* 0x08200490000f7882 */ /* 0x000fe20000000000 */
[----:B------:R-:W-:Y:S01]  /*8990*/  UIADD3 UR49, UPT, UPT, UR57, 0x138, URZ ;  /* 0x0000013839317890 */ /* 0x000fe2000fffe0ff */
[----:B------:R-:W-:Y:S01]  /*89a0*/  UMOV UR17, 0x40004040 ;  /* 0x4000404000117882 */ /* 0x000fe20000000000 */
[----:B------:R-:W-:Y:S01]  /*89b0*/  UIADD3.X UR19, UPT, UPT, UR33, URZ, URZ, UP3, !UPT ;  /* 0x000000ff21137290 */ /* 0x000fe20009ffe4ff */
[----:B------:R0:W-:Y:S01]  /*89c0*/  UTCHMMA tmem[UR62], gdesc[UR16], tmem[UR57], tmem[UR14], idesc[UR15], UPT ;  /* 0x00ff0e103e0079ea */ /* 0x0001e2000b800039 */
[----:B------:R-:W-:Y:S01]  /*89d0*/  UMOV UR20, 0x0 ;  /* 0x0000000000147882 */ /* 0x000fe20000000000 */
[----:B------:R-:W-:Y:S01]  /*89e0*/  UMOV UR21, 0x8200490 ;  /* 0x0820049000157882 */ /* 0x000fe20000000000 */
[----:B------:R-:W-:Y:S01]  /*89f0*/  UMOV UR22, 0x0 ;  /* 0x0000000000167882 */ /* 0x000fe20000000000 */
[----:B------:R-:W-:Y:S01]  /*8a00*/  UMOV UR23, 0x8200490 ;  /* 0x0820049000177882 */ /* 0x000fe20000000000 */
[----:B------:R-:W-:Y:S01]  /*8a10*/  UMOV UR24, 0x0 ;  /* 0x0000000000187882 */ /* 0x000fe20000000000 */
[----:B------:R-:W-:Y:S01]  /*8a20*/  UMOV UR25, 0x8200490 ;  /* 0x0820049000197882 */ /* 0x000fe20000000000 */
[----:B------:R0:W-:Y:S01]  /*8a30*/  UTCHMMA tmem[UR10], gdesc[UR32], tmem[UR57], tmem[UR20], idesc[UR21], UPT ;  /* 0x00ff14200a0079ea */ /* 0x0001e2000b800039 */
        /* <DEDUP_REMOVED lines=12> */
[----:B------:R0:W-:Y:S01]  /*8b00*/  UTCHMMA tmem[UR48], gdesc[UR4], tmem[UR57], tmem[UR30], idesc[UR31], UPT ;  /* 0x00ff1e04300079ea */ /* 0x0001e2000b800039 */
[----:B------:R0:W-:Y:S01]  /*8b10*/  UTCHMMA tmem[UR49], gdesc[UR18], tmem[UR57], tmem[UR34], idesc[UR35], UPT ;  /* 0x00ff2212310079ea */ /* 0x0001e2000b800039 */
[----:B------:R0:W-:Y:S01]  /*8b20*/  UTCBAR [UR50], URZ ;  /* 0x000000ff320073e9 */ /* 0x0001e200080000ff */
[----:B------:R-:W-:Y:S01]  /*8b30*/  NOP ;  /* 0x0000000000007918 */ /* 0x000fe20000000000 */
.L_x_11:
[----:B-1----:R-:W2:Y:S01]  /*8b40*/  LDL.LU R4, [R1+0x1f4] ;  /* 0x0001f40001047983 */ /* 0x002ea20000300800 */
[----:B------:R-:W-:Y:S01]  /*8b50*/  FSEL R120, R120, -INF , P0 ;  /* 0xff80000078787808 */ /* 0x000fe20000000000 */
[----:B------:R-:W-:Y:S01]  /*8b60*/  UMOV UR6, URZ ;  /* 0x000000ff00067c82 */ /* 0x000fe20008000000 */
[----:B--2---:R-:W-:Y:S01]  /*8b70*/  FSEL R121, R4, 1, P0 ;  /* 0x3f80000004797808 */ /* 0x004fe20000000000 */
[----:B------:R-:W-:Y:S06]  /*8b80*/  BRA.U !UP0, `(.L_x_12) ;  /* 0x0000006508d87547 */ /* 0x000fec000b800000 */
[----:B0-----:R-:W-:Y:S01]  /*8b90*/  UIADD3 UR10, UPT, UPT, UR56, 0x18000, URZ ;  /* 0x00018000380a7890 */ /* 0x001fe2000fffe0ff */
[----:B-----5:R-:W-:Y:S01]  /*8ba0*/  IMAD.SHL.U32 R122, R69, 0x80, RZ ;  /* 0x00000080457a7824 */ /* 0x020fe200078e00ff */
[----:B------:R-:W-:Y:S01]  /*8bb0*/  USHF.R.U32.HI UR68, URZ, 0x4, UR56 ;  /* 0x00000004ff447899 */ /* 0x000fe20008011638 */
[----:B------:R-:W-:Y:S01]  /*8bc0*/  IMAD.MOV.U32 R68, RZ, RZ, R120 ;  /* 0x000000ffff447224 */ /* 0x000fe200078e0078 */
[----:B------:R-:W-:Y:S02]  /*8bd0*/  USHF.R.U32.HI UR66, URZ, 0x4, UR12 ;  /* 0x00000004ff427899 */ /* 0x000fe4000801160c */
[----:B------:R-:W-:Y:S02]  /*8be0*/  USHF.R.U32.HI UR10, URZ, 0x4, UR10 ;  /* 0x00000004ff0a7899 */ /* 0x000fe4000801160a */
[----:B------:R-:W-:Y:S02]  /*8bf0*/  USGXT.U32 UR68, UR68, 0xe ;  /* 0x0000000e4444789a */ /* 0x000fe40008000000 */
[----:B------:R-:W-:-:S02]  /*8c00*/  USGXT.U32 UR66, UR66, 0xe ;  /* 0x0000000e4242789a */ /* 0x000fc40008000000 */
[----:B------:R-:W-:Y:S02]  /*8c10*/  USGXT.U32 UR67, UR10, 0xe ;  /* 0x0000000e0a43789a */ /* 0x000fe40008000000 */
[----:B------:R-:W-:Y:S02]  /*8c20*/  UIADD3 UR10, UP3, UPT, UR68, 0x4000080, URZ ;  /* 0x04000080440a7890 */ /* 0x000fe4000ff7e0ff */
[----:B------:R-:W-:Y:S02]  /*8c30*/  USHF.L.U32 UR45, UR11, 0x7, URZ ;  /* 0x000000070b2d7899 */ /* 0x000fe400080006ff */
[----:B------:R-:W-:Y:S01]  /*8c40*/  UIADD3 UR12, UP0, UPT, UR66, 0x2, URZ ;  /* 0x00000002420c7890 */ /* 0x000fe2000ff1e0ff */
[----:B------:R-:W-:Y:S01]  /*8c50*/  UMOV UR11, URZ ;  /* 0x000000ff000b7c82 */ /* 0x000fe20008000000 */
[----:B------:R-:W-:Y:S01]  /*8c60*/  UMOV UR5, URZ ;  /* 0x000000ff00057c82 */ /* 0x000fe20008000000 */
[----:B------:R-:W-:Y:S01]  /*8c70*/  UIADD3.X UR11, UPT, UPT, UR11, 0x40004040, URZ, UP3, !UPT ;  /* 0x400040400b0b7890 */ /* 0x000fe20009ffe4ff */
[----:B------:R-:W-:Y:S01]  /*8c80*/  IMAD.U32 R123, RZ, RZ, UR45 ;  /* 0x0000002dff7b7e24 */ /* 0x000fe2000f8e00ff */
[----:B------:R-:W-:-:S02]  /*8c90*/  UIADD3 UR16, UP6, UPT, UR10, 0x100, URZ ;  /* 0x000001000a107890 */ /* 0x000fc4000ffde0ff */
[----:B------:R-:W-:Y:S02]  /*8ca0*/  UIADD3.X UR13, UPT, UPT, UR5, 0x40004040, URZ, UP0, !UPT ;  /* 0x40004040050d7890 */ /* 0x000fe400087fe4ff */
[----:B------:R-:W-:Y:S02]  /*8cb0*/  UIADD3 UR14, UP0, UPT, UR10, 0x80, URZ ;  /* 0x000000800a0e7890 */ /* 0x000fe4000ff1e0ff */
[----:B------:R-:W-:Y:S02]  /*8cc0*/  UIADD3.X UR17, UPT, UPT, UR11, URZ, URZ, UP6, !UPT ;  /* 0x000000ff0b117290 */ /* 0x000fe4000b7fe4ff */
[----:B------:R-:W-:Y:S02]  /*8cd0*/  UIADD3 UR26, UP6, UPT, UR67, 0x2, URZ ;  /* 0x00000002431a7890 */ /* 0x000fe4000ffde0ff */
[----:B------:R-:W-:Y:S02]  /*8ce0*/  UIADD3.64 UR32, UPT, UPT, UR12, 0x2, URZ ;  /* 0x000000020c207897 */ /* 0x000fe4000fffe0ff */
[----:B------:R-:W-:-:S02]  /*8cf0*/  UIADD3.64 UR28, UPT, UPT, UR12, 0x4, URZ ;  /* 0x000000040c1c7897 */ /* 0x000fc4000fffe0ff */
[----:B------:R-:W-:Y:S01]  /*8d00*/  UIADD3.64 UR30, UPT, UPT, UR12, 0x3fe, URZ ;  /* 0x000003fe0c1e7897 */ /* 0x000fe2000fffe0ff */
[----:B------:R-:W-:Y:S01]  /*8d10*/  UMOV UR27, URZ ;  /* 0x000000ff001b7c82 */ /* 0x000fe20008000000 */
[----:B------:R-:W-:Y:S01]  /*8d20*/  UIADD3 UR22, UP3, UPT, UR10, 0x280, URZ ;  /* 0x000002800a167890 */ /* 0x000fe2000ff7e0ff */
[----:B------:R-:W-:Y:S01]  /*8d30*/  IMAD.U32 R112, RZ, RZ, UR32 ;  /* 0x00000020ff707e24 */ /* 0x000fe2000f8e00ff */
[----:B------:R-:W-:Y:S01]  /*8d40*/  UIADD3.X UR15, UPT, UPT, UR11, URZ, URZ, UP0, !UPT ;  /* 0x000000ff0b0f7290 */ /* 0x000fe200087fe4ff */
[----:B------:R-:W-:Y:S01]  /*8d50*/  IMAD.U32 R113, RZ, RZ, UR33 ;  /* 0x00000021ff717e24 */ /* 0x000fe2000f8e00ff */
[----:B------:R-:W-:Y:S01]  /*8d60*/  UIADD3 UR18, UP5, UPT, UR10, 0x180, URZ ;  /* 0x000001800a127890 */ /* 0x000fe2000ffbe0ff */
[----:B------:R-:W-:Y:S01]  /*8d70*/  IMAD.U32 R114, RZ, RZ, UR28 ;  /* 0x0000001cff727e24 */ /* 0x000fe2000f8e00ff */
[----:B------:R-:W-:Y:S01]  /*8d80*/  UIADD3 UR20, UP4, UPT, UR10, 0x200, URZ ;  /* 0x000002000a147890 */ /* 0x000fe2000ff9e0ff */
[----:B------:R-:W-:Y:S01]  /*8d90*/  IMAD.U32 R115, RZ, RZ, UR29 ;  /* 0x0000001dff737e24 */ /* 0x000fe2000f8e00ff */
[----:B------:R-:W-:Y:S01]  /*8da0*/  UIADD3 UR24, UP0, UPT, UR10, 0x300, URZ ;  /* 0x000003000a187890 */ /* 0x000fe2000ff1e0ff */
[----:B------:R-:W-:Y:S01]  /*8db0*/  IMAD.U32 R116, RZ, RZ, UR30 ;  /* 0x0000001eff747e24 */ /* 0x000fe2000f8e00ff */
[----:B------:R-:W-:Y:S01]  /*8dc0*/  UIADD3.X UR27, UPT, UPT, UR27, 0x40004040, URZ, UP6, !UPT ;  /* 0x400040401b1b7890 */ /* 0x000fe2000b7fe4ff */
[----:B------:R-:W-:Y:S01]  /*8dd0*/  IMAD.U32 R117, RZ, RZ, UR31 ;  /* 0x0000001fff757e24 */ /* 0x000fe2000f8e00ff */
[----:B------:R-:W-:Y:S01]  /*8de0*/  UIADD3.X UR23, UPT, UPT, UR11, URZ, URZ, UP3, !UPT ;  /* 0x000000ff0b177290 */ /* 0x000fe20009ffe4ff */
[----:B------:R-:W-:Y:S01]  /*8df0*/  UMOV UR64, 0x1 ;  /* 0x0000000100407882 */ /* 0x000fe20000000000 */
[----:B------:R-:W-:Y:S01]  /*8e00*/  UMOV UR6, URZ ;  /* 0x000000ff00067c82 */ /* 0x000fe20008000000 */
[----:B------:R-:W-:Y:S01]  /*8e10*/  UMOV UR4, URZ ;  /* 0x000000ff00047c82 */ /* 0x000fe20008000000 */
[----:B------:R-:W-:Y:S01]  /*8e20*/  UMOV UR74, URZ ;  /* 0x000000ff004a7c82 */ /* 0x000fe20008000000 */
[----:B------:R-:W0:Y:S01]  /*8e30*/  LDCU UR65, c[0x0][0x3a8] ;  /* 0x00007500ff4177ac */ /* 0x000e220008000800 */
[----:B------:R-:W-:-:S02]  /*8e40*/  ULOP3.LUT UR68, UR68, 0x4000000, URZ, 0xfc, !UPT ;  /* 0x0400000044447892 */ /* 0x000fc4000f8efcff */
[----:B------:R-:W-:Y:S02]  /*8e50*/  UIADD3.X UR19, UPT, UPT, UR11, URZ, URZ, UP5, !UPT ;  /* 0x000000ff0b137290 */ /* 0x000fe4000affe4ff */
[----:B------:R-:W-:Y:S02]  /*8e60*/  UIADD3.X UR21, UPT, UPT, UR11, URZ, URZ, UP4, !UPT ;  /* 0x000000ff0b157290 */ /* 0x000fe4000a7fe4ff */
[----:B------:R-:W-:Y:S02]  /*8e70*/  UIADD3.X UR25, UPT, UPT, UR11, URZ, URZ, UP0, !UPT ;  /* 0x000000ff0b197290 */ /* 0x000fe400087fe4ff */
[----:B------:R-:W-:Y:S02]  /*8e80*/  UIADD3.64 UR76, UPT, UPT, UR12, 0x400, URZ ;  /* 0x000004000c4c7897 */ /* 0x000fe4000fffe0ff */
        /* <DEDUP_REMOVED lines=8> */
[----:B------:R-:W-:Y:S01]  /*8f10*/  UISETP.NE.U32.AND UP3, UPT, UR44, URZ, UPT ;  /* 0x000000ff2c00728c */ /* 0x000fe2000bf65070 */
[----:B0-----:R-:W-:-:S10]  /*8f20*/  UMOV UR75, URZ ;  /* 0x000000ff004b7c82 */ /* 0x001fd40008000000 */
.L_x_17:
[----:B------:R-:W2:Y:S04]  /*8f30*/  LDL.64 R8, [R1+0x188] ;  /* 0x0001880001087983 */ /* 0x000ea80000100a00 */
[----:B------:R-:W3:Y:S04]  /*8f40*/  LDL.64 R12, [R1+0x168] ;  /* 0x00016800010c7983 */ /* 0x000ee80000100a00 */
[----:B------:R-:W4:Y:S04]  /*8f50*/  LDL.64 R6, [R1+0x1a8] ;  /* 0x0001a80001067983 */ /* 0x000f280000100a00 */
[----:B------:R-:W5:Y:S04]  /*8f60*/  LDL.64 R10, [R1+0x148] ;  /* 0x00014800010a7983 */ /* 0x000f680000100a00 */
        /* <DEDUP_REMOVED lines=21> */
[----:B------:R-:W5:Y:S04]  /*90c0*/  LDL.64 R48, [R1] ;  /* 0x0000000001307983 */ /* 0x000f680000100a00 */
        /* <DEDUP_REMOVED lines=13> */
[----:B------:R-:W5:Y:S01]  /*91a0*/  LDL.64 R72, [R1+0x50] ;  /* 0x0000500001487983 */ /* 0x000f620000100a00 */
[----:B--2---:R-:W-:-:S04]  /*91b0*/  IMAD.WIDE R8, R122, 0x2, R8 ;  /* 0x000000027a087825 */ /* 0x004fc800078e0208 */
[C---:B---3--:R-:W-:Y:S02]  /*91c0*/  IMAD.WIDE R12, R122.reuse, 0x2, R12 ;  /* 0x000000027a0c7825 */ /* 0x048fe400078e020c */
[----:B------:R-:W2:Y:S02]  /*91d0*/  LDG.E.U16 R8, desc[UR8][R8.64] ;  /* 0x0000000808087981 */ /* 0x000ea4000c1e1500 */
[----:B----4-:R-:W-:-:S04]  /*91e0*/  IMAD.WIDE R6, R122, 0x2, R6 ;  /* 0x000000027a067825 */ /* 0x010fc800078e0206 */
[C---:B-----5:R-:W-:Y:S02]  /*91f0*/  IMAD.WIDE R10, R122.reuse, 0x2, R10 ;  /* 0x000000027a0a7825 */ /* 0x060fe400078e020a */
[----:B------:R-:W3:Y:S04]  /*9200*/  LDG.E.U16 R6, desc[UR8][R6.64] ;  /* 0x0000000806067981 */ /* 0x000ee8000c1e1500 */
[----:B------:R0:W4:Y:S01]  /*9210*/  LDG.E.U16 R9, desc[UR8][R12.64] ;  /* 0x000000080c097981 */ /* 0x000122000c1e1500 */
[----:B------:R-:W-:-:S03]  /*9220*/  IMAD.WIDE R16, R122, 0x2, R16 ;  /* 0x000000027a107825 */ /* 0x000fc600078e0210 */
[----:B------:R1:W5:Y:S01]  /*9230*/  LDG.E.U16 R7, desc[UR8][R10.64] ;  /* 0x000000080a077981 */ /* 0x000362000c1e1500 */
[----:B0-----:R-:W-:-:S03]  /*9240*/  IMAD.WIDE R12, R122, 0x2, R26 ;  /* 0x000000027a0c7825 */ /* 0x001fc600078e021a */
[----:B------:R-:W2:Y:S01]  /*9250*/  LDL.64 R26, [R1+0x160] ;  /* 0x00016000011a7983 */ /* 0x000ea20000100a00 */
[----:B-1----:R-:W-:-:S03]  /*9260*/  IMAD.WIDE R10, R122, 0x2, R28 ;  /* 0x000000027a0a7825 */ /* 0x002fc600078e021c */
[----:B------:R-:W3:Y:S04]  /*9270*/  LDG.E.U16 R12, desc[UR8][R12.64] ;  /* 0x000000080c0c7981 */ /* 0x000ee8000c1e1500 */
[----:B------:R-:W3:Y:S01]  /*9280*/  LDL.64 R28, [R1+0x180] ;  /* 0x00018000011c7983 */ /* 0x000ee20000100a00 */
[----:B------:R-:W-:-:S03]  /*9290*/  IMAD.WIDE R20, R122, 0x2, R20 ;  /* 0x000000027a147825 */ /* 0x000fc600078e0214 */
[----:B------:R-:W4:Y:S04]  /*92a0*/  LDG.E.U16 R11, desc[UR8][R10.64] ;  /* 0x000000080a0b7981 */ /* 0x000f28000c1e1500 */
[----:B------:R0:W4:Y:S01]  /*92b0*/  LDG.E.U16 R13, desc[UR8][R16.64] ;  /* 0x00000008100d7981 */ /* 0x000122000c1e1500 */
[----:B------:R-:W-:-:S04]  /*92c0*/  IMAD.WIDE R14, R122, 0x2, R14 ;  /* 0x000000027a0e7825 */ /* 0x000fc800078e020e */
[C---:B------:R-:W-:Y:S02]  /*92d0*/  IMAD.WIDE R24, R122.reuse, 0x2, R24 ;  /* 0x000000027a187825 */ /* 0x040fe400078e0218 */
[----:B------:R-:W4:Y:S02]  /*92e0*/  LDG.E.U16 R14, desc[UR8][R14.64] ;  /* 0x000000080e0e7981 */ /* 0x000f24000c1e1500 */
[C---:B0-----:R-:W-:Y:S02]  /*92f0*/  IMAD.WIDE R16, R122.reuse, 0x2, R40 ;  /* 0x000000027a107825 */ /* 0x041fe400078e0228 */
[----:B------:R-:W4:Y:S02]  /*9300*/  LDL.64 R40, [R1+0xc0] ;  /* 0x0000c00001287983 */ /* 0x000f240000100a00 */
[C---:B------:R-:W-:Y:S02]  /*9310*/  IMAD.WIDE R22, R122.reuse, 0x2, R22 ;  /* 0x000000027a167825 */ /* 0x040fe400078e0216 */
[----:B------:R-:W5:Y:S04]  /*9320*/  LDG.E.U16 R16, desc[UR8][R16.64] ;  /* 0x0000000810107981 */ /* 0x000f68000c1e1500 */
[----:B------:R-:W5:Y:S04]  /*9330*/  LDG.E.U16 R15, desc[UR8][R24.64] ;  /* 0x00000008180f7981 */ /* 0x000f68000c1e1500 */
[----:B------:R0:W5:Y:S04]  /*9340*/  LDG.E.U16 R17, desc[UR8][R20.64] ;  /* 0x0000000814117981 */ /* 0x000168000c1e1500 */
[----:B------:R1:W5:Y:S01]  /*9350*/  LDG.E.U16 R25, desc[UR8][R22.64] ;  /* 0x0000000816197981 */ /* 0x000362000c1e1500 */
[----:B0-----:R-:W-:-:S03]  /*9360*/  IMAD.WIDE R20, R122, 0x2, R38 ;  /* 0x000000027a147825 */ /* 0x001fc600078e0226 */
[----:B------:R-:W5:Y:S01]  /*9370*/  LDL.64 R38, [R1+0x40] ;  /* 0x0000400001267983 */ /* 0x000f620000100a00 */
[----:B-1----:R-:W-:-:S03]  /*9380*/  IMAD.WIDE R22, R122, 0x2, R36 ;  /* 0x000000027a167825 */ /* 0x002fc600078e0224 */
[----:B------:R-:W5:Y:S01]  /*9390*/  LDL.64 R36, [R1+0x20] ;  /* 0x0000200001247983 */ /* 0x000f620000100a00 */
[----:B------:R-:W-:-:S03]  /*93a0*/  IMAD.WIDE R18, R122, 0x2, R18 ;  /* 0x000000027a127825 */ /* 0x000fc600078e0212 */
[----:B------:R-:W5:Y:S04]  /*93b0*/  LDG.E.U16 R22, desc[UR8][R22.64] ;  /* 0x0000000816167981 */ /* 0x000f68000c1e1500 */
[----:B------:R0:W5:Y:S01]  /*93c0*/  LDG.E.U16 R10, desc[UR8][R18.64] ;  /* 0x00000008120a7981 */ /* 0x000162000c1e1500 */
[----:B------:R-:W-:-:S03]  /*93d0*/  IMAD.WIDE R4, R122, 0x2, R4 ;  /* 0x000000027a047825 */ /* 0x000fc600078e0204 */
[----:B------:R-:W5:Y:S01]  /*93e0*/  LDG.E.U16 R20, desc[UR8][R20.64] ;  /* 0x0000000814147981 */ /* 0x000f62000c1e1500 */
[----:B------:R-:W-:-:S03]  /*93f0*/  IMAD.WIDE R32, R122, 0x2, R32 ;  /* 0x000000027a207825 */ /* 0x000fc600078e0220 */
[----:B------:R-:W5:Y:S01]  /*9400*/  LDG.E.U16 R4, desc[UR8][R4.64] ;  /* 0x0000000804047981 */ /* 0x000f62000c1e1500 */
[----:B0-----:R-:W-:-:S04]  /*9410*/  IMAD.WIDE R18, R122, 0x2, R30 ;  /* 0x000000027a127825 */ /* 0x001fc800078e021e */
[C---:B------:R-:W-:Y:S02]  /*9420*/  IMAD.WIDE R30, R122.reuse, 0x2, R246 ;  /* 0x000000027a1e7825 */ /* 0x040fe400078e02f6 */
        /* <DEDUP_REMOVED lines=9> */
[----:B------:R-:W5:Y:S01]  /*94c0*/  LDG.E.U16 R21, desc[UR8][R34.64] ;  /* 0x0000000822157981 */ /* 0x000f62000c1e1500 */
[----:B--2---:R-:W-:-:S05]  /*94d0*/  IMAD.WIDE R26, R122, 0x2, R26 ;  /* 0x000000027a1a7825 */ /* 0x004fca00078e021a */
[----:B------:R-:W2:Y:S01]  /*94e0*/  LDG.E.U16 R24, desc[UR8][R26.64] ;  /* 0x000000081a187981 */ /* 0x000ea2000c1e1500 */
[----:B---3--:R-:W-:-:S05]  /*94f0*/  IMAD.WIDE R28, R122, 0x2, R28 ;  /* 0x000000027a1c7825 */ /* 0x008fca00078e021c */
[----:B------:R0:W3:Y:S02]  /*9500*/  LDG.E.U16 R23, desc[UR8][R28.64] ;  /* 0x000000081c177981 */ /* 0x0000e4000c1e1500 */
[C---:B0-----:R-:W-:Y:S02]  /*9510*/  IMAD.WIDE R28, R122.reuse, 0x2, R42 ;  /* 0x000000027a1c7825 */ /* 0x041fe400078e022a */
[----:B------:R-:W2:Y:S02]  /*9520*/  LDL.64 R42, [R1+0x118] ;  /* 0x00011800012a7983 */ /* 0x000ea40000100a00 */
[C---:B----4-:R-:W-:Y:S02]  /*9530*/  IMAD.WIDE R26, R122.reuse, 0x2, R40 ;  /* 0x000000027a1a7825 */ /* 0x050fe400078e0228 */
[----:B------:R5:W4:Y:S04]  /*9540*/  LDG.E.U16 R52, desc[UR8][R28.64] ;  /* 0x000000081c347981 */ /* 0x000b28000c1e1500 */
[----:B------:R-:W2:Y:S04]  /*9550*/  LDL.64 R40, [R1+0xd8] ;  /* 0x0000d80001287983 */ /* 0x000ea80000100a00 */
[----:B------:R0:W3:Y:S01]  /*9560*/  LDG.E.U16 R51, desc[UR8][R26.64] ;  /* 0x000000081a337981 */ /* 0x0000e2000c1e1500 */
[----:B-----5:R-:W-:-:S03]  /*9570*/  IMAD.WIDE R28, R122, 0x2, R38 ;  /* 0x000000027a1c7825 */ /* 0x020fc600078e0226 */
[----:B------:R-:W5:Y:S01]  /*9580*/  LDG.E.U16 R39, desc[UR8][R32.64] ;  /* 0x0000000820277981 */ /* 0x000f62000c1e1500 */
[----:B0-----:R-:W-:-:S03]  /*9590*/  IMAD.WIDE R26, R122, 0x2, R36 ;  /* 0x000000027a1a7825 */ /* 0x001fc600078e0224 */
[----:B------:R0:W3:Y:S01]  /*95a0*/  LDG.E.U16 R37, desc[UR8][R28.64] ;  /* 0x000000081c257981 */ /* 0x0000e2000c1e1500 */
[----:B------:R-:W-:-:S03]  /*95b0*/  IMAD.WIDE R34, R122, 0x2, R56 ;  /* 0x000000027a227825 */ /* 0x000fc600078e0238 */
[----:B------:R-:W3:Y:S01]  /*95c0*/  LDL.64 R56, [R1+0x98] ;  /* 0x0000980001387983 */ /* 0x000ee20000100a00 */
[----:B------:R-:W-:-:S03]  /*95d0*/  IMAD.WIDE R30, R122, 0x2, R46 ;  /* 0x000000027a1e7825 */ /* 0x000fc600078e022e */
[----:B------:R1:W3:Y:S01]  /*95e0*/  LDG.E.U16 R50, desc[UR8][R34.64] ;  /* 0x0000000822327981 */ /* 0x0002e2000c1e1500 */
[----:B0-----:R-:W-:-:S03]  /*95f0*/  IMAD.WIDE R28, R122, 0x2, R66 ;  /* 0x000000027a1c7825 */ /* 0x001fc600078e0242 */
[----:B------:R-:W3:Y:S01]  /*9600*/  LDL.64 R66, [R1+0x18] ;  /* 0x0000180001427983 */ /* 0x000ee20000100a00 */
[----:B------:R-:W-:-:S03]  /*9610*/  IMAD.WIDE R32, R122, 0x2, R244 ;  /* 0x000000027a207825 */ /* 0x000fc600078e02f4 */
[----:B------:R-:W4:Y:S01]  /*9620*/  LDL.64 R46, [R1+0x58] ;  /* 0x00005800012e7983 */ /* 0x000f220000100a00 */
[----:B-1----:R-:W-:-:S03]  /*9630*/  IMAD.WIDE R34, R122, 0x2, R48 ;  /* 0x000000027a227825 */ /* 0x002fc600078e0230 */
[----:B------:R0:W4:Y:S04]  /*9640*/  LDG.E.U16 R38, desc[UR8][R30.64] ;  /* 0x000000081e267981 */ /* 0x000128000c1e1500 */
[----:B------:R1:W5:Y:S04]  /*9650*/  LDG.E.U16 R36, desc[UR8][R26.64] ;  /* 0x000000081a247981 */ /* 0x000368000c1e1500 */
[----:B------:R-:W5:Y:S01]  /*9660*/  LDL.64 R48, [R1+0x38] ;  /* 0x0000380001307983 */ /* 0x000f620000100a00 */
[----:B0-----:R-:W-:-:S03]  /*9670*/  IMAD.WIDE R30, R122, 0x2, R70 ;  /* 0x000000027a1e7825 */ /* 0x001fc600078e0246 */
[----:B------:R-:W5:Y:S01]  /*9680*/  LDG.E.U16 R35, desc[UR8][R34.64] ;  /* 0x0000000822237981 */ /* 0x000f62000c1e1500 */
[----:B-1----:R-:W-:-:S03]  /*9690*/  IMAD.WIDE R26, R122, 0x2, R64 ;  /* 0x000000027a1a7825 */ /* 0x002fc600078e0240 */
[----:B------:R-:W5:Y:S04]  /*96a0*/  LDL.64 R64, [R1+0x70] ;  /* 0x0000700001407983 */ /* 0x000f680000100a00 */
[----:B------:R-:W5:Y:S04]  /*96b0*/  LDL.64 R70, [R1+0x10] ;  /* 0x0000100001467983 */ /* 0x000f680000100a00 */
[----:B------:R-:W5:Y:S04]  /*96c0*/  LDG.E.U16 R34, desc[UR8][R32.64] ;  /* 0x0000000820227981 */ /* 0x000f68000c1e1500 */
[----:B------:R-:W5:Y:S04]  /*96d0*/  LDG.E.U16 R33, desc[UR8][R30.64] ;  /* 0x000000081e217981 */ /* 0x000f68000c1e1500 */
[----:B------:R-:W5:Y:S04]  /*96e0*/  LDG.E.U16 R32, desc[UR8][R28.64] ;  /* 0x000000081c207981 */ /* 0x000f68000c1e1500 */
[----:B------:R0:W5:Y:S02]  /*96f0*/  LDG.E.U16 R31, desc[UR8][R26.64] ;  /* 0x000000081a1f7981 */ /* 0x000164000c1e1500 */
[----:B0-----:R-:W-:-:S02]  /*9700*/  IMAD.WIDE R26, R122, 0x2, R60 ;  /* 0x000000027a1a7825 */ /* 0x001fc400078e023c */
[----:B------:R-:W5:Y:S02]  /*9710*/  LDL.64 R60, [R1+0x190] ;  /* 0x00019000013c7983 */ /* 0x000f640000100a00 */
[C---:B------:R-:W-:Y:S02]  /*9720*/  IMAD.WIDE R28, R122.reuse, 0x2, R62 ;  /* 0x000000027a1c7825 */ /* 0x040fe400078e023e */
[----:B------:R-:W5:Y:S02]  /*9730*/  LDL.64 R62, [R1+0xb0] ;  /* 0x0000b000013e7983 */ /* 0x000f640000100a00 */
[C---:B------:R-:W-:Y:S02]  /*9740*/  IMAD.WIDE R44, R122.reuse, 0x2, R44 ;  /* 0x000000027a2c7825 */ /* 0x040fe400078e022c */
[----:B------:R-:W5:Y:S04]  /*9750*/  LDG.E.U16 R27, desc[UR8][R26.64] ;  /* 0x000000081a1b7981 */ /* 0x000f68000c1e1500 */
[----:B------:R0:W5:Y:S04]  /*9760*/  LDG.E.U16 R30, desc[UR8][R44.64] ;  /* 0x000000082c1e7981 */ /* 0x000168000c1e1500 */
[----:B------:R-:W5:Y:S01]  /*9770*/  LDG.E.U16 R29, desc[UR8][R28.64] ;  /* 0x000000081c1d7981 */ /* 0x000f62000c1e1500 */
[----:B0-----:R-:W-:-:S04]  /*9780*/  IMAD.WIDE R44, R122, 0x2, R54 ;  /* 0x000000027a2c7825 */ /* 0x001fc800078e0236 */
[----:B--2---:R-:W-:-:S05]  /*9790*/  IMAD.WIDE R40, R122, 0x2, R40 ;  /* 0x000000027a287825 */ /* 0x004fca00078e0228 */
[----:B------:R0:W2:Y:S02]  /*97a0*/  LDG.E.U16 R26, desc[UR8][R40.64] ;  /* 0x00000008281a7981 */ /* 0x0000a4000c1e1500 */
[----:B0-----:R-:W-:-:S05]  /*97b0*/  IMAD.WIDE R40, R122, 0x2, R58 ;  /* 0x000000027a287825 */ /* 0x001fca00078e023a */
[----:B------:R3:W2:Y:S02]  /*97c0*/  LDG.E.U16 R54, desc[UR8][R40.64] ;  /* 0x0000000828367981 */ /* 0x0006a4000c1e1500 */
[C---:B---3--:R-:W-:Y:S02]  /*97d0*/  IMAD.WIDE R40, R122.reuse, 0x2, R66 ;  /* 0x000000027a287825 */ /* 0x048fe400078e0242 */
[----:B------:R-:W3:Y:S02]  /*97e0*/  LDL.64 R66, [R1+0x30] ;  /* 0x0000300001427983 */ /* 0x000ee40000100a00 */
[C---:B------:R-:W-:Y:S02]  /*97f0*/  IMAD.WIDE R42, R122.reuse, 0x2, R42 ;  /* 0x000000027a2a7825 */ /* 0x040fe400078e022a */
[----:B------:R-:W2:Y:S02]  /*9800*/  LDG.E.U16 R59, desc[UR8][R40.64] ;  /* 0x00000008283b7981 */ /* 0x000ea4000c1e1500 */
[----:B----4-:R-:W-:-:S02]  /*9810*/  IMAD.WIDE R46, R122, 0x2, R46 ;  /* 0x000000027a2e7825 */ /* 0x010fc400078e022e */
[----:B------:R0:W4:Y:S02]  /*9820*/  LDG.E.U16 R28, desc[UR8][R42.64] ;  /* 0x000000082a1c7981 */ /* 0x000124000c1e1500 */
[----:B-----5:R-:W-:-:S04]  /*9830*/  IMAD.WIDE R48, R122, 0x2, R48 ;  /* 0x000000027a307825 */ /* 0x020fc800078e0230 */
[C---:B0-----:R-:W-:Y:S01]  /*9840*/  IMAD.WIDE R42, R122.reuse, 0x2, R56 ;  /* 0x000000027a2a7825 */ /* 0x041fe200078e0238 */
[----:B------:R-:W5:Y:S04]  /*9850*/  LDG.E.U16 R58, desc[UR8][R48.64] ;  /* 0x00000008303a7981 */ /* 0x000f68000c1e1500 */
[----:B------:R0:W2:Y:S01]  /*9860*/  LDG.E.U16 R55, desc[UR8][R42.64] ;  /* 0x000000082a377981 */ /* 0x0000a2000c1e1500 */
[----:B------:R-:W-:-:S03]  /*9870*/  IMAD.WIDE R40, R122, 0x2, R86 ;  /* 0x000000027a287825 */ /* 0x000fc600078e0256 */
[----:B------:R1:W2:Y:S04]  /*9880*/  LDG.E.U16 R56, desc[UR8][R44.64] ;  /* 0x000000082c387981 */ /* 0x0002a8000c1e1500 */
[----:B------:R1:W2:Y:S01]  /*9890*/  LDG.E.U16 R57, desc[UR8][R46.64] ;  /* 0x000000082e397981 */ /* 0x0002a2000c1e1500 */
[----:B0-----:R-:W-:-:S04]  /*98a0*/  IMAD.WIDE R42, R122, 0x2, R250 ;  /* 0x000000027a2a7825 */ /* 0x001fc800078e02fa */
[----:B-1----:R-:W-:-:S04]  /*98b0*/  IMAD.WIDE R44, R122, 0x2, R242 ;  /* 0x000000027a2c7825 */ /* 0x002fc800078e02f2 */
[----:B------:R-:W-:-:S06]  /*98c0*/  IMAD.WIDE R46, R122, 0x2, R88 ;  /* 0x000000027a2e7825 */ /* 0x000fcc00078e0258 */
[----:B------:R-:W2:Y:S04]  /*98d0*/  LDG.E.U16 R46, desc[UR8][R46.64] ;  /* 0x000000082e2e7981 */ /* 0x000ea8000c1e1500 */
[----:B------:R0:W2:Y:S01]  /*98e0*/  LDG.E.U16 R47, desc[UR8][R40.64] ;  /* 0x00000008282f7981 */ /* 0x0000a2000c1e1500 */
[----:B------:R-:W-:-:S03]  /*98f0*/  IMAD.WIDE R48, R122, 0x2, R60 ;  /* 0x000000027a307825 */ /* 0x000fc600078e023c */
[----:B------:R1:W2:Y:S04]  /*9900*/  LDG.E.U16 R60, desc[UR8][R42.64] ;  /* 0x000000082a3c7981 */ /* 0x0002a8000c1e1500 */
[----:B------:R1:W2:Y:S01]  /*9910*/  LDG.E.U16 R61, desc[UR8][R44.64] ;  /* 0x000000082c3d7981 */ /* 0x0002a2000c1e1500 */
[----:B0-----:R-:W-:-:S03]  /*9920*/  IMAD.WIDE R40, R122, 0x2, R80 ;  /* 0x000000027a287825 */ /* 0x001fc600078e0250 */
[----:B------:R-:W2:Y:S01]  /*9930*/  LDG.E.U16 R48, desc[UR8][R48.64] ;  /* 0x0000000830307981 */ /* 0x000ea2000c1e1500 */
[----:B-1----:R-:W-:-:S04]  /*9940*/  IMAD.WIDE R42, R122, 0x2, R84 ;  /* 0x000000027a2a7825 */ /* 0x002fc800078e0254 */
[C---:B------:R-:W-:Y:S01]  /*9950*/  IMAD.WIDE R44, R122.reuse, 0x2, R82 ;  /* 0x000000027a2c7825 */ /* 0x040fe200078e0252 */
[----:B------:R0:W2:Y:S05]  /*9960*/  LDG.E.U16 R49, desc[UR8][R42.64] ;  /* 0x000000082a317981 */ /* 0x0000aa000c1e1500 */
[----:B------:R-:W2:Y:S01]  /*9970*/  LDG.E.U16 R44, desc[UR8][R44.64] ;  /* 0x000000082c2c7981 */ /* 0x000ea2000c1e1500 */
[----:B0-----:R-:W-:-:S03]  /*9980*/  IMAD.WIDE R42, R122, 0x2, R78 ;  /* 0x000000027a2a7825 */ /* 0x001fc600078e024e */
[----:B------:R0:W2:Y:S04]  /*9990*/  LDG.E.U16 R45, desc[UR8][R40.64] ;  /* 0x00000008282d7981 */ /* 0x0000a8000c1e1500 */
[----:B------:R-:W2:Y:S01]  /*99a0*/  LDG.E.U16 R42, desc[UR8][R42.64] ;  /* 0x000000082a2a7981 */ /* 0x000ea2000c1e1500 */
[----:B0-----:R-:W-:-:S05]  /*99b0*/  IMAD.WIDE R40, R122, 0x2, R76 ;  /* 0x000000027a287825 */ /* 0x001fca00078e024c */
[----:B------:R0:W2:Y:S02]  /*99c0*/  LDG.E.U16 R43, desc[UR8][R40.64] ;  /* 0x00000008282b7981 */ /* 0x0000a4000c1e1500 */
        /* <DEDUP_REMOVED lines=8> */
[----:B---3--:R-:W-:-:S05]  /*9a50*/  IMAD.WIDE R40, R122, 0x2, R66 ;  /* 0x000000027a287825 */ /* 0x008fca00078e0242 */
[----:B------:R0:W3:Y:S02]  /*9a60*/  LDG.E.U16 R66, desc[UR8][R40.64] ;  /* 0x0000000828427981 */ /* 0x0000e4000c1e1500 */
[----:B0-----:R-:W-:-:S05]  /*9a70*/  IMAD.WIDE R40, R122, 0x2, R70 ;  /* 0x000000027a287825 */ /* 0x001fca00078e0246 */
[----:B------:R0:W3:Y:S02]  /*9a80*/  LDG.E.U16 R67, desc[UR8][R40.64] ;  /* 0x0000000828437981 */ /* 0x0000e4000c1e1500 */
[----:B0-----:R-:W-:-:S05]  /*9a90*/  IMAD.WIDE R40, R122, 0x2, R248 ;  /* 0x000000027a287825 */ /* 0x001fca00078e02f8 */
[----:B------:R0:W3:Y:S02]  /*9aa0*/  LDG.E.U16 R69, desc[UR8][R40.64] ;  /* 0x0000000828457981 */ /* 0x0000e4000c1e1500 */
[----:B0-----:R-:W-:-:S06]  /*9ab0*/  IMAD.WIDE R40, R122, 0x2, R240 ;  /* 0x000000027a287825 */ /* 0x001fcc00078e02f0 */
[----:B------:R0:W3:Y:S01]  /*9ac0*/  LDG.E.U16 R40, desc[UR8][R40.64] ;  /* 0x0000000828287981 */ /* 0x0000e2000c1e1500 */
[----:B------:R-:W1:Y:S03]  /*9ad0*/  S2R R72, SR_TID.X ;  /* 0x0000000000487919 */ /* 0x000e660000002100 */
[----:B------:R1:W-:Y:S01]  /*9ae0*/  STS.U16 [R3+UR56+0x10000], R4 ;  /* 0x0100000403007988 */ /* 0x0003e20008000438 */
[----:B------:R-:W-:-:S03]  /*9af0*/  LOP3.LUT R73, R3, 0x20, RZ, 0x3c, !PT ;  /* 0x0000002003497812 */ /* 0x000fc600078e3cff */
[----:B------:R0:W-:Y:S04]  /*9b00*/  STS.U16 [R3+UR56+0x10400], R6 ;  /* 0x0104000603007988 */ /* 0x0001e80008000438 */
[----:B------:R-:W-:Y:S04]  /*9b10*/  STS.U16 [R3+UR56+0x10800], R8 ;  /* 0x0108000803007988 */ /* 0x000fe80008000438 */
[----:B------:R-:W-:Y:S04]  /*9b20*/  STS.U16 [R3+UR56+0x10c00], R9 ;  /* 0x010c000903007988 */ /* 0x000fe80008000438 */
[----:B------:R-:W-:Y:S01]  /*9b30*/  STS.U16 [R3+UR56+0x11000], R7 ;  /* 0x0110000703007988 */ /* 0x000fe20008000438 */
[----:B-1----:R-:W-:Y:S01]  /*9b40*/  SHF.R.S32.HI R4, RZ, 0x7, R72 ;  /* 0x00000007ff047819 */ /* 0x002fe20000011448 */
[----:B------:R-:W-:-:S03]  /*9b50*/  IMAD.SHL.U32 R77, R72, 0x4, RZ ;  /* 0x00000004484d7824 */ /* 0x000fc600078e00ff */
[----:B------:R-:W-:Y:S01]  /*9b60*/  SGXT R4, R4, 0x1 ;  /* 0x000000010404781a */ /* 0x000fe20000000200 */
[----:B0-----:R-:W-:Y:S01]  /*9b70*/  IMAD.SHL.U32 R6, R72, 0x2, RZ ;  /* 0x0000000248067824 */ /* 0x001fe200078e00ff */
[----:B------:R-:W-:Y:S01]  /*9b80*/  STS.U16 [R3+UR56+0x11400], R11 ;  /* 0x0114000b03007988 */ /* 0x000fe20008000438 */
[----:B------:R-:W-:Y:S02]  /*9b90*/  LOP3.LUT R77, R77, 0x40, RZ, 0xc0, !PT ;  /* 0x000000404d4d7812 */ /* 0x000fe400078ec0ff */
[----:B------:R-:W-:Y:S01]  /*9ba0*/  LOP3.LUT R4, R4, 0x90, RZ, 0xc0, !PT ;  /* 0x0000009004047812 */ /* 0x000fe200078ec0ff */
[----:B------:R-:W-:Y:S04]  /*9bb0*/  STS.U16 [R3+UR56+0x11800], R12 ;  /* 0x0118000c03007988 */ /* 0x000fe80008000438 */
[----:B------:R-:W-:Y:S01]  /*9bc0*/  STS.U16 [R3+UR56+0x11c00], R10 ;  /* 0x011c000a03007988 */ /* 0x000fe20008000438 */
[----:B------:R-:W-:-:S03]  /*9bd0*/  LOP3.LUT R4, R4, 0x7e, R6, 0x78, !PT ;  /* 0x0000007e04047812 */ /* 0x000fc600078e7806 */
[----:B------:R-:W-:Y:S04]  /*9be0*/  STS.U16 [R3+UR56+0x12000], R13 ;  /* 0x0120000d03007988 */ /* 0x000fe80008000438 */
[----:B------:R-:W-:Y:S04]  /*9bf0*/  STS.U16 [R3+UR56+0x12400], R14 ;  /* 0x0124000e03007988 */ /* 0x000fe80008000438 */
[----:B------:R-:W-:Y:S04]  /*9c00*/  STS.U16 [R3+UR56+0x12800], R15 ;  /* 0x0128000f03007988 */ /* 0x000fe80008000438 */
[----:B------:R-:W-:Y:S04]  /*9c10*/  STS.U16 [R3+UR56+0x12c00], R25 ;  /* 0x012c001903007988 */ /* 0x000fe80008000438 */
[----:B------:R-:W-:Y:S04]  /*9c20*/  STS.U16 [R3+UR56+0x13000], R16 ;  /* 0x0130001003007988 */ /* 0x000fe80008000438 */
[----:B------:R-:W-:Y:S04]  /*9c30*/  STS.U16 [R3+UR56+0x13400], R17 ;  /* 0x0134001103007988 */ /* 0x000fe80008000438 */
[----:B------:R-:W-:Y:S04]  /*9c40*/  STS.U16 [R3+UR56+0x13800], R19 ;  /* 0x0138001303007988 */ /* 0x000fe80008000438 */
[----:B------:R0:W-:Y:S01]  /*9c50*/  STS.U16 [R3+UR56+0x13c00], R18 ;  /* 0x013c001203007988 */ /* 0x0001e20008000438 */
[----:B------:R-:W-:-:S03]  /*9c60*/  IMAD.SHL.U32 R6, R72, 0x100, RZ ;  /* 0x0000010048067824 */ /* 0x000fc600078e00ff */
[----:B------:R1:W-:Y:S01]  /*9c70*/  STS.U16 [R73+UR56+0x10100], R20 ;  /* 0x0101001449007988 */ /* 0x0003e20008000438 */
[----:B------:R-:W-:-:S03]  /*9c80*/  IADD3 R77, P3, PT, R77, UR4, RZ ;  /* 0x000000044d4d7c10 */ /* 0x000fc6000ff7e0ff */
[----:B------:R-:W-:Y:S04]  /*9c90*/  STS.U16 [R73+UR56+0x10500], R22 ;  /* 0x0105001649007988 */ /* 0x000fe80008000438 */
[----:B------:R-:W-:Y:S04]  /*9ca0*/  STS.U16 [R73+UR56+0x10900], R23 ;  /* 0x0109001749007988 */ /* 0x000fe80008000438 */
[----:B------:R-:W-:Y:S01]  /*9cb0*/  STS.U16 [R73+UR56+0x10d00], R24 ;  /* 0x010d001849007988 */ /* 0x000fe20008000438 */
[----:B0-----:R-:W-:-:S03]  /*9cc0*/  IADD3 R18, P5, PT, R77, 0x80, RZ ;  /* 0x000000804d127810 */ /* 0x001fc60007fbe0ff */
[----:B------:R0:W-:Y:S01]  /*9cd0*/  STS.U16 [R73+UR56+0x11100], R21 ;  /* 0x0111001549007988 */ /* 0x0001e20008000438 */
[----:B------:R-:W-:-:S03]  /*9ce0*/  LOP3.LUT R4, R4, 0x4000, R6, 0xf8, !PT ;  /* 0x0000400004047812 */ /* 0x000fc600078ef806 */
[----:B------:R-:W-:Y:S01]  /*9cf0*/  STS.U16 [R73+UR56+0x11500], R5 ;  /* 0x0115000549007988 */ /* 0x000fe20008000438 */
[----:B------:R-:W-:-:S03]  /*9d00*/  IMAD.X R75, RZ, RZ, UR74, P3 ;  /* 0x0000004aff4b7e24 */ /* 0x000fc600098e06ff */
[----:B------:R-:W-:Y:S04]  /*9d10*/  STS.U16 [R73+UR56+0x11900], R53 ;  /* 0x0119003549007988 */ /* 0x000fe80008000438 */
[----:B------:R-:W-:Y:S04]  /*9d20*/  STS.U16 [R73+UR56+0x11d00], R52 ;  /* 0x011d003449007988 */ /* 0x000fe80008000438 */
[----:B------:R-:W-:Y:S01]  /*9d30*/  STS.U16 [R73+UR56+0x12100], R51 ;  /* 0x0121003349007988 */ /* 0x000fe20008000438 */
[----:B------:R-:W-:-:S03]  /*9d40*/  LOP3.LUT R4, R4, 0x60, RZ, 0x3c, !PT ;  /* 0x0000006004047812 */ /* 0x000fc600078e3cff */
[----:B------:R-:W-:Y:S01]  /*9d50*/  STS.U16 [R73+UR56+0x12500], R50 ;  /* 0x0125003249007988 */ /* 0x000fe20008000438 */
[C---:B------:R-:W-:Y:S01]  /*9d60*/  IADD3 R14, P4, PT, R77.reuse, 0x82, RZ ;  /* 0x000000824d0e7810 */ /* 0x040fe20007f9e0ff */
[----:B------:R-:W-:Y:S02]  /*9d70*/  IMAD.X R17, RZ, RZ, R75, P5 ;  /* 0x000000ffff117224 */ /* 0x000fe400028e064b */
[----:B------:R-:W-:Y:S01]  /*9d80*/  STS.U16 [R73+UR56+0x12900], R39 ;  /* 0x0129002749007988 */ /* 0x000fe20008000438 */
[----:B------:R-:W-:-:S03]  /*9d90*/  IADD3 R15, P3, PT, R77, 0x83, RZ ;  /* 0x000000834d0f7810 */ /* 0x000fc60007f7e0ff */
[----:B------:R-:W-:Y:S01]  /*9da0*/  STS.U16 [R73+UR56+0x12d00], R38 ;  /* 0x012d002649007988 */ /* 0x000fe20008000438 */
[----:B------:R-:W-:-:S03]  /*9db0*/  IADD3 R16, P5, PT, R77, 0x84, RZ ;  /* 0x000000844d107810 */ /* 0x000fc60007fbe0ff */
[----:B------:R-:W-:Y:S01]  /*9dc0*/  STS.U16 [R73+UR56+0x13100], R37 ;  /* 0x0131002549007988 */ /* 0x000fe20008000438 */
[----:B------:R-:W-:-:S03]  /*9dd0*/  UIADD3 UR69, UP0, UPT, UR4, 0x80, URZ ;  /* 0x0000008004457890 */ /* 0x000fc6000ff1e0ff */
[----:B------:R-:W-:Y:S01]  /*9de0*/  STS.U16 [R73+UR56+0x13500], R36 ;  /* 0x0135002449007988 */ /* 0x000fe20008000438 */
[----:B------:R-:W-:-:S03]  /*9df0*/  IMAD.SHL.U32 R70, R72, 0x4, RZ ;  /* 0x0000000448467824 */ /* 0x000fc600078e00ff */
[----:B------:R-:W-:Y:S01]  /*9e00*/  STS.U16 [R73+UR56+0x13900], R35 ;  /* 0x0139002349007988 */ /* 0x000fe20008000438 */
[----:B------:R-:W-:-:S03]  /*9e10*/  IMAD.X R19, RZ, RZ, R75, P4 ;  /* 0x000000ffff137224 */ /* 0x000fc600020e064b */
[----:B------:R-:W-:Y:S01]  /*9e20*/  STS.U16 [R73+UR56+0x13d00], R34 ;  /* 0x013d002249007988 */ /* 0x000fe20008000438 */
[----:B-1----:R-:W-:-:S03]  /*9e30*/  IMAD.X R20, RZ, RZ, R75, P3 ;  /* 0x000000ffff147224 */ /* 0x002fc600018e064b */
[----:B------:R-:W-:Y:S01]  /*9e40*/  STS.U16 [R252+UR56+0x10200], R33 ;  /* 0x01020021fc007988 */ /* 0x000fe20008000438 */
[----:B0-----:R-:W-:-:S03]  /*9e50*/  IMAD.X R21, RZ, RZ, R75, P5 ;  /* 0x000000ffff157224 */ /* 0x001fc600028e064b */
[----:B------:R-:W-:Y:S01]  /*9e60*/  STS.U16 [R252+UR56+0x10600], R32 ;  /* 0x01060020fc007988 */ /* 0x000fe20008000438 */
[----:B------:R-:W-:-:S03]  /*9e70*/  IADD3 R6, P3, PT, R77, 0x86, RZ ;  /* 0x000000864d067810 */ /* 0x000fc60007f7e0ff */
[----:B------:R-:W-:Y:S01]  /*9e80*/  STS.U16 [R252+UR56+0x10a00], R31 ;  /* 0x010a001ffc007988 */ /* 0x000fe20008000438 */
[----:B------:R-:W-:-:S03]  /*9e90*/  IADD3 R22, P5, PT, R77, 0x87, RZ ;  /* 0x000000874d167810 */ /* 0x000fc60007fbe0ff */
[----:B------:R-:W-:Y:S04]  /*9ea0*/  STS.U16 [R252+UR56+0x10e00], R30 ;  /* 0x010e001efc007988 */ /* 0x000fe80008000438 */
[----:B------:R-:W-:Y:S04]  /*9eb0*/  STS.U16 [R252+UR56+0x11200], R29 ;  /* 0x0112001dfc007988 */ /* 0x000fe80008000438 */
[----:B----4-:R-:W-:Y:S04]  /*9ec0*/  STS.U16 [R252+UR56+0x11600], R28 ;  /* 0x0116001cfc007988 */ /* 0x010fe80008000438 */
[----:B------:R-:W-:Y:S04]  /*9ed0*/  STS.U16 [R252+UR56+0x11a00], R27 ;  /* 0x011a001bfc007988 */ /* 0x000fe80008000438 */
[----:B--2---:R-:W-:Y:S04]  /*9ee0*/  STS.U16 [R252+UR56+0x11e00], R26 ;  /* 0x011e001afc007988 */ /* 0x004fe80008000438 */
[----:B------:R-:W-:Y:S04]  /*9ef0*/  STS.U16 [R252+UR56+0x12200], R54 ;  /* 0x01220036fc007988 */ /* 0x000fe80008000438 */
[----:B------:R-:W-:Y:S04]  /*9f00*/  STS.U16 [R252+UR56+0x12600], R55 ;  /* 0x01260037fc007988 */ /* 0x000fe80008000438 */
[----:B------:R-:W-:Y:S04]  /*9f10*/  STS.U16 [R252+UR56+0x12a00], R56 ;  /* 0x012a0038fc007988 */ /* 0x000fe80008000438 */
[----:B------:R-:W-:Y:S04]  /*9f20*/  STS.U16 [R252+UR56+0x12e00], R57 ;  /* 0x012e0039fc007988 */ /* 0x000fe80008000438 */
[----:B-----5:R-:W-:Y:S04]  /*9f30*/  STS.U16 [R252+UR56+0x13200], R58 ;  /* 0x0132003afc007988 */ /* 0x020fe80008000438 */
[----:B------:R-:W-:Y:S04]  /*9f40*/  STS.U16 [R252+UR56+0x13600], R59 ;  /* 0x0136003bfc007988 */ /* 0x000fe80008000438 */
[----:B------:R-:W-:Y:S04]  /*9f50*/  STS.U16 [R252+UR56+0x13a00], R60 ;  /* 0x013a003cfc007988 */ /* 0x000fe80008000438 */
[----:B------:R-:W-:Y:S04]  /*9f60*/  STS.U16 [R252+UR56+0x13e00], R61 ;  /* 0x013e003dfc007988 */ /* 0x000fe80008000438 */
[----:B------:R0:W-:Y:S01]  /*9f70*/  STS.U16 [R4+UR56+0x12b00], R64 ;  /* 0x012b004004007988 */ /* 0x0001e20008000438 */
[----:B------:R-:W-:Y:S01]  /*9f80*/  IMAD.U32 R41, RZ, RZ, UR69 ;  /* 0x00000045ff297e24 */ /* 0x000fe2000f8e00ff */
[----:B------:R-:W-:-:S02]  /*9f90*/  LOP3.LUT P6, RZ, R72, 0xff, RZ, 0xc0, !PT ;  /* 0x000000ff48ff7812 */ /* 0x000fc400078cc0ff */
[----:B------:R-:W-:Y:S02]  /*9fa0*/  LOP3.LUT R70, R70, 0x40, RZ, 0xc0, !PT ;  /* 0x0000004046467812 */ /* 0x000fe400078ec0ff */
[C---:B0-----:R-:W-:Y:S01]  /*9fb0*/  IADD3 R64, P4, PT, R77.reuse, 0x85, RZ ;  /* 0x000000854d407810 */ /* 0x041fe20007f9e0ff */
[--C-:B------:R-:W-:Y:S01]  /*9fc0*/  IMAD.X R25, RZ, RZ, R75.reuse, P3 ;  /* 0x000000ffff197224 */ /* 0x100fe200018e064b */
[----:B------:R-:W-:Y:S01]  /*9fd0*/  UMOV UR4, 0x1 ;  /* 0x0000000100047882 */ /* 0x000fe20000000000 */
[--C-:B------:R-:W-:Y:S02]  /*9fe0*/  IMAD.X R27, RZ, RZ, R75.reuse, P5 ;  /* 0x000000ffff1b7224 */ /* 0x100fe400028e064b */
[----:B------:R-:W-:Y:S01]  /*9ff0*/  IMAD.X R23, RZ, RZ, R75, P4 ;  /* 0x000000ffff177224 */ /* 0x000fe200020e064b */
[C---:B------:R-:W-:Y:S02]  /*a000*/  IADD3 R24, P4, PT, R77.reuse, 0x88, RZ ;  /* 0x000000884d187810 */ /* 0x040fe40007f9e0ff */
[----:B------:R-:W-:-:S02]  /*a010*/  IADD3 R26, P3, PT, R77, 0x89, RZ ;  /* 0x000000894d1a7810 */ /* 0x000fc40007f7e0ff */
[----:B------:R-:W-:Y:S02]  /*a020*/  IADD3 R28, P5, PT, R77, 0x8a, RZ ;  /* 0x0000008a4d1c7810 */ /* 0x000fe40007fbe0ff */
[----:B------:R-:W-:Y:S01]  /*a030*/  LOP3.LUT R41, R41, 0x37, R70, 0xfe, !PT ;  /* 0x0000003729297812 */ /* 0x000fe200078efe46 */
[----:B------:R-:W-:-:S04]  /*a040*/  @!UP2 UIADD3 UR4, UPT, UPT, -UR4, 0x100000, URZ ;  /* 0x001000000404a890 */ /* 0x000fc8000fffe1ff */
[----:B------:R-:W-:Y:S02]  /*a050*/  @!UP2 USHF.L.U32 UR5, UR4, 0xb, URZ ;  /* 0x0000000b0405a899 */ /* 0x000fe400080006ff */
[----:B------:R-:W-:Y:S01]  /*a060*/  @!UP2 USHF.L.U32 UR4, UR4, 0x1, URZ ;  /* 0x000000010404a899 */ /* 0x000fe200080006ff */
[--C-:B------:R-:W-:Y:S01]  /*a070*/  IMAD.X R29, RZ, RZ, R75.reuse, P4 ;  /* 0x000000ffff1d7224 */ /* 0x100fe200020e064b */
[----:B------:R-:W-:Y:S01]  /*a080*/  ISETP.GT.U32.AND P2, PT, R41, R2, PT ;  /* 0x000000022900720c */ /* 0x000fe20003f44070 */
[--C-:B------:R-:W-:Y:S01]  /*a090*/  IMAD.X R31, RZ, RZ, R75.reuse, P3 ;  /* 0x000000ffff1f7224 */ /* 0x100fe200018e064b */
[C---:B------:R-:W-:Y:S01]  /*a0a0*/  IADD3 R30, P4, PT, R77.reuse, 0x8b, RZ ;  /* 0x0000008b4d1e7810 */ /* 0x040fe20007f9e0ff */
[--C-:B------:R-:W-:Y:S01]  /*a0b0*/  IMAD.X R33, RZ, RZ, R75.reuse, P5 ;  /* 0x000000ffff217224 */ /* 0x100fe200028e064b */
[C---:B------:R-:W-:Y:S01]  /*a0c0*/  IADD3 R32, P3, PT, R77.reuse, 0x8c, RZ ;  /* 0x0000008c4d207810 */ /* 0x040fe20007f7e0ff */
[----:B------:R-:W-:Y:S01]  /*a0d0*/  IMAD.U32 R41, RZ, RZ, UR69 ;  /* 0x00000045ff297e24 */ /* 0x000fe2000f8e00ff */
[C---:B------:R-:W-:Y:S01]  /*a0e0*/  IADD3 R34, P5, PT, R77.reuse, 0x8d, RZ ;  /* 0x0000008d4d227810 */ /* 0x040fe20007fbe0ff */
[----:B------:R-:W-:Y:S01]  /*a0f0*/  VOTEU.ALL UP4, P6 ;  /* 0x0000000000ff7886 */ /* 0x000fe20003080000 */
[--C-:B------:R-:W-:Y:S01]  /*a100*/  IMAD.X R35, RZ, RZ, R75.reuse, P4 ;  /* 0x000000ffff237224 */ /* 0x100fe200020e064b */
[----:B------:R-:W-:Y:S01]  /*a110*/  IADD3 R36, P4, PT, R77, 0x8e, RZ ;  /* 0x0000008e4d247810 */ /* 0x000fe20007f9e0ff */
[--C-:B------:R-:W-:Y:S01]  /*a120*/  IMAD.X R37, RZ, RZ, R75.reuse, P3 ;  /* 0x000000ffff257224 */ /* 0x100fe200018e064b */
[----:B------:R-:W-:Y:S01]  /*a130*/  LOP3.LUT R41, R41, 0x35, R70, 0xfe, !PT ;  /* 0x0000003529297812 */ /* 0x000fe200078efe46 */
[----:B------:R-:W-:Y:S01]  /*a140*/  IMAD.X R39, RZ, RZ, R75, P5 ;  /* 0x000000ffff277224 */ /* 0x000fe200028e064b */
[----:B------:R-:W-:Y:S01]  /*a150*/  STS.U16 [R4+UR56+0x10300], R46 ;  /* 0x0103002e04007988 */ /* 0x000fe20008000438 */
[----:B------:R-:W-:-:S03]  /*a160*/  IADD3 R38, P3, PT, R77, 0x8f, RZ ;  /* 0x0000008f4d267810 */ /* 0x000fc60007f7e0ff */
[----:B------:R-:W-:Y:S01]  /*a170*/  STS.U16 [R4+UR56+0x10700], R48 ;  /* 0x0107003004007988 */ /* 0x000fe20008000438 */
[----:B------:R-:W-:-:S03]  /*a180*/  ISETP.GT.U32.AND P0, PT, R41, R2, PT ;  /* 0x000000022900720c */ /* 0x000fc60003f04070 */
        /* <DEDUP_REMOVED lines=9> */
[----:B---3--:R-:W-:Y:S04]  /*a220*/  STS.U16 [R4+UR56+0x13300], R66 ;  /* 0x0133004204007988 */ /* 0x008fe80008000438 */
[----:B------:R0:W-:Y:S04]  /*a230*/  STS.U16 [R4+UR56+0x13f00], R40 ;  /* 0x013f002804007988 */ /* 0x0001e80008000438 */
[----:B------:R-:W-:Y:S04]  /*a240*/  STS.U16 [R4+UR56+0x13700], R67 ;  /* 0x0137004304007988 */ /* 0x000fe80008000438 */
[----:B------:R1:W-:Y:S01]  /*a250*/  STS.U16 [R4+UR56+0x13b00], R69 ;  /* 0x013b004504007988 */ /* 0x0003e20008000438 */
[C---:B0-----:R-:W-:Y:S01]  /*a260*/  IADD3 R40, P5, PT, R77.reuse, 0x90, RZ ;  /* 0x000000904d287810 */ /* 0x041fe20007fbe0ff */
[----:B------:R0:W-:Y:S06]  /*a270*/  MEMBAR.ALL.CTA ;  /* 0x0000000000007992 */ /* 0x0001ec0000008000 */
[----:B0-----:R-:W-:Y:S04]  /*a280*/  FENCE.VIEW.ASYNC.S ;  /* 0x00000000000073c6 */ /* 0x001fe80000000000 */
[----:B------:R-:W0:Y:S02]  /*a290*/  FENCE.VIEW.ASYNC.S ;  /* 0x00000000000073c6 */ /* 0x000e240000000000 */
[----:B0-----:R0:W2:Y:S01]  /*a2a0*/  @!UP4 SYNCS.EXCH.64 URZ, [UR56+0x20010], UR4 ;  /* 0x0200100438ffc5b2 */ /* 0x0010a20008000100 */
[--C-:B------:R-:W-:Y:S01]  /*a2b0*/  IMAD.X R41, RZ, RZ, R75.reuse, P4 ;  /* 0x000000ffff297224 */ /* 0x100fe200020e064b */
[----:B--2---:R-:W-:Y:S01]  /*a2c0*/  BAR.SYNC.DEFER_BLOCKING 0x0 ;  /* 0x0000000000007b1d */ /* 0x004fe20000010000 */
[C---:B------:R-:W-:Y:S01]  /*a2d0*/  IADD3 R42, P4, PT, R77.reuse, 0x91, RZ ;  /* 0x000000914d2a7810 */ /* 0x040fe20007f9e0ff */
[--C-:B------:R-:W-:Y:S01]  /*a2e0*/  IMAD.X R43, RZ, RZ, R75.reuse, P3 ;  /* 0x000000ffff2b7224 */ /* 0x100fe200018e064b */
[C---:B------:R-:W-:Y:S01]  /*a2f0*/  IADD3 R44, P3, PT, R77.reuse, 0x92, RZ ;  /* 0x000000924d2c7810 */ /* 0x040fe20007f7e0ff */
[--C-:B------:R-:W-:Y:S01]  /*a300*/  IMAD.X R45, RZ, RZ, R75.reuse, P5 ;  /* 0x000000ffff2d7224 */ /* 0x100fe200028e064b */
[C---:B------:R-:W-:Y:S01]  /*a310*/  IADD3 R46, P5, PT, R77.reuse, 0x93, RZ ;  /* 0x000000934d2e7810 */ /* 0x040fe20007fbe0ff */
[--C-:B------:R-:W-:Y:S01]  /*a320*/  IMAD.X R47, RZ, RZ, R75.reuse, P4 ;  /* 0x000000ffff2f7224 */ /* 0x100fe200020e064b */
[C---:B------:R-:W-:Y:S01]  /*a330*/  IADD3 R48, P4, PT, R77.reuse, 0x94, RZ ;  /* 0x000000944d307810 */ /* 0x040fe20007f9e0ff */
[--C-:B------:R-:W-:Y:S01]  /*a340*/  IMAD.X R49, RZ, RZ, R75.reuse, P3 ;  /* 0x000000ffff317224 */ /* 0x100fe200018e064b */
[C---:B------:R-:W-:Y:S01]  /*a350*/  IADD3 R50, P3, PT, R77.reuse, 0x95, RZ ;  /* 0x000000954d327810 */ /* 0x040fe20007f7e0ff */
[----:B------:R-:W-:Y:S01]  /*a360*/  IMAD.X R51, RZ, RZ, R75, P5 ;  /* 0x000000ffff337224 */ /* 0x000fe200028e064b */
[----:B------:R-:W-:Y:S01]  /*a370*/  IADD3 R52, P5, PT, R77, 0x96, RZ ;  /* 0x000000964d347810 */ /* 0x000fe20007fbe0ff */
[----:B------:R-:W-:-:S02]  /*a380*/  IMAD.U32 R71, RZ, RZ, UR69 ;  /* 0x00000045ff477e24 */ /* 0x000fc4000f8e00ff */
[--C-:B------:R-:W-:Y:S01]  /*a390*/  IMAD.X R53, RZ, RZ, R75.reuse, P4 ;  /* 0x000000ffff357224 */ /* 0x100fe200020e064b */
[C---:B------:R-:W-:Y:S01]  /*a3a0*/  IADD3 R54, P4, PT, R77.reuse, 0x97, RZ ;  /* 0x000000974d367810 */ /* 0x040fe20007f9e0ff */
[--C-:B------:R-:W-:Y:S01]  /*a3b0*/  IMAD.X R55, RZ, RZ, R75.reuse, P3 ;  /* 0x000000ffff377224 */ /* 0x100fe200018e064b */
[C---:B------:R-:W-:Y:S01]  /*a3c0*/  IADD3 R56, P3, PT, R77.reuse, 0x98, RZ ;  /* 0x000000984d387810 */ /* 0x040fe20007f7e0ff */
[--C-:B------:R-:W-:Y:S01]  /*a3d0*/  IMAD.X R57, RZ, RZ, R75.reuse, P5 ;  /* 0x000000ffff397224 */ /* 0x100fe200028e064b */
[----:B------:R-:W-:Y:S01]  /*a3e0*/  IADD3 R58, P5, PT, R77, 0x99, RZ ;  /* 0x000000994d3a7810 */ /* 0x000fe20007fbe0ff */
[----:B-1----:R-:W-:Y:S01]  /*a3f0*/  IMAD.U32 R4, RZ, RZ, UR69 ;  /* 0x00000045ff047e24 */ /* 0x002fe2000f8e00ff */
[--C-:B------:R-:W-:Y:S01]  /*a400*/  LOP3.LUT R71, R71, 0x36, R70.reuse, 0xfe, !PT ;  /* 0x0000003647477812 */ /* 0x100fe200078efe46 */
[--C-:B------:R-:W-:Y:S01]  /*a410*/  IMAD.X R59, RZ, RZ, R75.reuse, P4 ;  /* 0x000000ffff3b7224 */ /* 0x100fe200020e064b */
[----:B------:R-:W-:Y:S01]  /*a420*/  IADD3 R60, P4, PT, R77, 0x9a, RZ ;  /* 0x0000009a4d3c7810 */ /* 0x000fe20007f9e0ff */
[--C-:B------:R-:W-:Y:S01]  /*a430*/  IMAD.X R61, RZ, RZ, R75.reuse, P3 ;  /* 0x000000ffff3d7224 */ /* 0x100fe200018e064b */
[----:B------:R-:W-:Y:S01]  /*a440*/  ISETP.GT.U32.AND P1, PT, R71, R2, PT ;  /* 0x000000024700720c */ /* 0x000fe20003f24070 */
[----:B------:R-:W-:Y:S01]  /*a450*/  IMAD.X R62, RZ, RZ, R75, P5 ;  /* 0x000000ffff3e7224 */ /* 0x000fe200028e064b */
[----:B------:R-:W-:Y:S01]  /*a460*/  LOP3.LUT R4, R4, 0x34, R70, 0xfe, !PT ;  /* 0x0000003404047812 */ /* 0x000fe200078efe46 */
[----:B0-----:R-:W-:Y:S10]  /*a470*/  BRA.U UP3, `(.L_x_13) ;  /* 0x0000000103947547 */ /* 0x001ff4000b800000 */
[----:B------:R-:W-:Y:S01]  /*a480*/  UMOV UR50, UR68 ;  /* 0x0000004400327c82 */ /* 0x000fe20008000000 */
[----:B------:R-:W-:Y:S01]  /*a490*/  UMOV UR51, 0x40004040 ;  /* 0x4000404000337882 */ /* 0x000fe20000000000 */
[----:B------:R-:W-:Y:S01]  /*a4a0*/  UMOV UR52, UR66 ;  /* 0x0000004200347c82 */ /* 0x000fe20008000000 */
[----:B------:R-:W-:Y:S01]  /*a4b0*/  UMOV UR53, 0x40004040 ;  /* 0x4000404000357882 */ /* 0x000fe20000000000 */
[----:B------:R-:W-:Y:S01]  /*a4c0*/  UMOV UR54, 0x0 ;  /* 0x0000000000367882 */ /* 0x000fe20000000000 */
[----:B------:R-:W-:Y:S01]  /*a4d0*/  UMOV UR55, 0x8208490 ;  /* 0x0820849000377882 */ /* 0x000fe20000000000 */
[----:B------:R-:W-:Y:S01]  /*a4e0*/  R2UR UR48, R112 ;  /* 0x00000000703072ca */ /* 0x000fe200000e0000 */
[----:B------:R0:W-:Y:S01]  /*a4f0*/  UTCHMMA gdesc[UR50], gdesc[UR52], tmem[UR60], tmem[UR54], idesc[UR55], !UPT ;  /* 0x00ff3634320075ea */ /* 0x0001e2000f80003c */
[----:B------:R-:W-:Y:S01]  /*a500*/  R2UR UR49, R113 ;  /* 0x00000000713172ca */ /* 0x000fe200000e0000 */
[----:B------:R-:W-:Y:S01]  /*a510*/  UIADD3 UR4, UPT, UPT, UR56, 0x20010, URZ ;  /* 0x0002001038047890 */ /* 0x000fe2000fffe0ff */
[----:B------:R-:W-:Y:S01]  /*a520*/  R2UR UR72, R114 ;  /* 0x00000000724872ca */ /* 0x000fe200000e0000 */
[----:B------:R-:W-:Y:S01]  /*a530*/  UMOV UR46, 0x0 ;  /* 0x00000000002e7882 */ /* 0x000fe20000000000 */
[----:B------:R-:W-:Y:S01]  /*a540*/  R2UR UR73, R115 ;  /* 0x00000000734972ca */ /* 0x000fe200000e0000 */
[----:B------:R-:W-:Y:S01]  /*a550*/  UMOV UR47, 0x8208490 ;  /* 0x08208490002f7882 */ /* 0x000fe20000000000 */
[----:B------:R-:W-:Y:S01]  /*a560*/  UMOV UR70, 0x0 ;  /* 0x0000000000467882 */ /* 0x000fe20000000000 */
[----:B------:R-:W-:Y:S01]  /*a570*/  UMOV UR71, 0x8208490 ;  /* 0x0820849000477882 */ /* 0x000fe20000000000 */
[----:B------:R-:W-:Y:S01]  /*a580*/  UMOV UR44, 0x0 ;  /* 0x00000000002c7882 */ /* 0x000fe20000000000 */
[----:B0-----:R-:W-:Y:S01]  /*a590*/  R2UR UR54, R116 ;  /* 0x00000000743672ca */ /* 0x001fe200000e0000 */
[----:B------:R-:W-:Y:S01]  /*a5a0*/  UMOV UR45, 0x8208490 ;  /* 0x08208490002d7882 */ /* 0x000fe20000000000 */
[----:B------:R-:W-:Y:S01]  /*a5b0*/  R2UR UR55, R117 ;  /* 0x00000000753772ca */ /* 0x000fe200000e0000 */
[----:B------:R-:W-:Y:S01]  /*a5c0*/  UTCHMMA gdesc[UR10], gdesc[UR12], tmem[UR60], tmem[UR46], idesc[UR47], UPT ;  /* 0x00ff2e0c0a0075ea */ /* 0x000fe2000b80003c */
[----:B------:R-:W-:Y:S01]  /*a5d0*/  UMOV UR50, 0x0 ;  /* 0x0000000000327882 */ /* 0x000fe20000000000 */
[----:B------:R-:W-:Y:S01]  /*a5e0*/  UMOV UR51, 0x8208490 ;  /* 0x0820849000337882 */ /* 0x000fe20000000000 */
[----:B------:R0:W-:Y:S01]  /*a5f0*/  UTCHMMA gdesc[UR14], gdesc[UR48], tmem[UR60], tmem[UR70], idesc[UR71], UPT ;  /* 0x00ff46300e0075ea */ /* 0x0001e2000b80003c */
[----:B------:R-:W-:Y:S01]  /*a600*/  UMOV UR5, URZ ;  /* 0x000000ff00057c82 */ /* 0x000fe20008000000 */
[----:B------:R1:W-:Y:S01]  /*a610*/  UTCHMMA gdesc[UR16], gdesc[UR72], tmem[UR60], tmem[UR44], idesc[UR45], UPT ;  /* 0x00ff2c48100075ea */ /* 0x0003e2000b80003c */
[----:B------:R-:W-:-:S06]  /*a620*/  UMOV UR4, UR4 ;  /* 0x0000000400047c82 */ /* 0x000fcc0008000000 */
[----:B------:R2:W-:Y:S01]  /*a630*/  UTCHMMA gdesc[UR18], gdesc[UR54], tmem[UR60], tmem[UR50], idesc[UR51], UPT ;  /* 0x00ff3236120075ea */ /* 0x0005e2000b80003c */
[----:B0-----:R-:W-:Y:S01]  /*a640*/  UMOV UR48, 0x0 ;  /* 0x0000000000307882 */ /* 0x001fe20000000000 */
[----:B------:R-:W-:Y:S01]  /*a650*/  UMOV UR49, 0x8208490 ;  /* 0x0820849000317882 */ /* 0x000fe20000000000 */
[----:B-1----:R-:W-:Y:S01]  /*a660*/  UMOV UR72, 0x0 ;  /* 0x0000000000487882 */ /* 0x002fe20000000000 */
[----:B------:R-:W-:Y:S01]  /*a670*/  UMOV UR73, 0x8208490 ;  /* 0x0820849000497882 */ /* 0x000fe20000000000 */
[----:B------:R2:W-:Y:S01]  /*a680*/  UTCHMMA gdesc[UR20], gdesc[UR76], tmem[UR60], tmem[UR46], idesc[UR47], UPT ;  /* 0x00ff2e4c140075ea */ /* 0x0005e2000b80003c */
[----:B------:R2:W-:Y:S01]  /*a690*/  UTCHMMA gdesc[UR22], gdesc[UR28], tmem[UR60], tmem[UR48], idesc[UR49], UPT ;  /* 0x00ff301c160075ea */ /* 0x0005e2000b80003c */
[----:B------:R2:W-:Y:S01]  /*a6a0*/  UTCHMMA gdesc[UR24], gdesc[UR30], tmem[UR60], tmem[UR72], idesc[UR73], UPT ;  /* 0x00ff481e180075ea */ /* 0x0005e2000b80003c */
[----:B------:R2:W-:Y:S01]  /*a6b0*/  UTCBAR [UR4], URZ ;  /* 0x000000ff040073e9 */ /* 0x0005e200080000ff */
[----:B------:R-:W-:Y:S01]  /*a6c0*/  NOP ;  /* 0x0000000000007918 */ /* 0x000fe20000000000 */
.L_x_13:
[----:B------:R-:W0:Y:S01]  /*a6d0*/  SYNCS.PHASECHK.TRANS64.TRYWAIT P3, [UR56+0x20010], RZ ;  /* 0x020010ffff0075a7 */ /* 0x000e220008061138 */
[----:B------:R-:W-:Y:S01]  /*a6e0*/  ISETP.GT.U32.AND P5, PT, R4, R2, PT ;  /* 0x000000020400720c */ /* 0x000fe20003fa4070 */
[----:B------:R-:W-:Y:S01]  /*a6f0*/  IMAD.X R63, RZ, RZ, R75, P4 ;  /* 0x000000ffff3f7224 */ /* 0x000fe200020e064b */
[----:B------:R-:W-:Y:S01]  /*a700*/  IADD3 R4, P4, PT, R77, 0x9b, RZ ;  /* 0x0000009b4d047810 */ /* 0x000fe20007f9e0ff */
[----:B------:R-:W-:Y:S01]  /*a710*/  IMAD.U32 R7, RZ, RZ, UR69 ;  /* 0x00000045ff077e24 */ /* 0x000fe2000f8e00ff */
[----:B------:R-:W-:-:S03]  /*a720*/  UIADD3.X UR74, UPT, UPT, URZ, UR74, URZ, UP0, !UPT ;  /* 0x0000004aff4a7290 */ /* 0x000fc600087fe4ff */
[----:B------:R-:W-:Y:S01]  /*a730*/  IMAD.X R86, RZ, RZ, R75, P4 ;  /* 0x000000ffff567224 */ /* 0x000fe200020e064b */
[----:B------:R-:W-:Y:S02]  /*a740*/  IADD3 R5, P4, PT, R77, 0x9c, RZ ;  /* 0x0000009c4d057810 */ /* 0x000fe40007f9e0ff */
[----:B------:R-:W-:-:S03]  /*a750*/  LOP3.LUT R7, R7, 0x33, R70, 0xfe, !PT ;  /* 0x0000003307077812 */ /* 0x000fc600078efe46 */
[----:B------:R-:W-:Y:S01]  /*a760*/  IMAD.X R83, RZ, RZ, R75, P4 ;  /* 0x000000ffff537224 */ /* 0x000fe200020e064b */
[----:B------:R-:W-:-:S05]  /*a770*/  IADD3 R82, P4, PT, R77, 0x9d, RZ ;  /* 0x0000009d4d527810 */ /* 0x000fca0007f9e0ff */
[----:B------:R-:W-:Y:S01]  /*a780*/  IMAD.X R84, RZ, RZ, R75, P4 ;  /* 0x000000ffff547224 */ /* 0x000fe200020e064b */
[----:B------:R-:W-:-:S05]  /*a790*/  IADD3 R85, P4, PT, R77, 0x9e, RZ ;  /* 0x0000009e4d557810 */ /* 0x000fca0007f9e0ff */
[----:B------:R-:W-:Y:S01]  /*a7a0*/  IMAD.X R76, RZ, RZ, R75, P4 ;  /* 0x000000ffff4c7224 */ /* 0x000fe200020e064b */
[----:B------:R-:W-:-:S05]  /*a7b0*/  IADD3 R77, P4, PT, R77, 0x9f, RZ ;  /* 0x0000009f4d4d7810 */ /* 0x000fca0007f9e0ff */
[----:B------:R-:W-:Y:S01]  /*a7c0*/  IMAD.X R75, RZ, RZ, R75, P4 ;  /* 0x000000ffff4b7224 */ /* 0x000fe200020e064b */
[----:B------:R-:W-:Y:S01]  /*a7d0*/  ISETP.GT.U32.AND P4, PT, R7, R2, PT ;  /* 0x000000020700720c */ /* 0x000fe20003f84070 */
[----:B------:R-:W-:-:S05]  /*a7e0*/  IMAD.U32 R7, RZ, RZ, UR69 ;  /* 0x00000045ff077e24 */ /* 0x000fca000f8e00ff */
[----:B------:R-:W-:Y:S01]  /*a7f0*/  LOP3.LUT R7, R7, 0x32, R70, 0xfe, !PT ;  /* 0x0000003207077812 */ /* 0x000fe200078efe46 */
[----:B0-----:R-:W-:Y:S06]  /*a800*/  @!P3 BRA `(.L_x_14) ;  /* 0x000000740070b947 */ /* 0x001fec0003800000 */
.L_x_23:
[----:B------:R-:W-:Y:S01]  /*a810*/  BAR.SYNC.DEFER_BLOCKING 0x0 ;  /* 0x0000000000007b1d */ /* 0x000fe20000010000 */
[----:B------:R-:W-:Y:S01]  /*a820*/  ISETP.GT.U32.AND P3, PT, R7, R2, PT ;  /* 0x000000020700720c */ /* 0x000fe20003f64070 */
[----:B------:R-:W-:Y:S01]  /*a830*/  IMAD.U32 R7, RZ, RZ, UR74 ;  /* 0x0000004aff077e24 */ /* 0x000fe2000f8e00ff */
[----:B------:R-:W-:Y:S02]  /*a840*/  LOP3.LUT R0, R0, 0xfeffffff, RZ, 0xc0, !PT ;  /* 0xfeffffff00007812 */ /* 0x000fe400078ec0ff */
[----:B------:R-:W-:Y:S02]  /*a850*/  LOP3.LUT R78, R78, 0xfffffffe, RZ, 0xc0, !PT ;  /* 0xfffffffe4e4e7812 */ /* 0x000fe400078ec0ff */
[----:B------:R-:W-:Y:S01]  /*a860*/  ISETP.GT.U32.AND.EX P2, PT, R7, RZ, PT, P2 ;  /* 0x000000ff0700720c */ /* 0x000fe20003f44120 */
[----:B------:R-:W-:Y:S01]  /*a870*/  IMAD.U32 R7, RZ, RZ, UR69 ;  /* 0x00000045ff077e24 */ /* 0x000fe2000f8e00ff */
[----:B------:R-:W0:Y:S02]  /*a880*/  S2R R88, SR_TID.X ;  /* 0x0000000000587919 */ /* 0x000e240000002100 */
[----:B------:R-:W-:-:S02]  /*a890*/  SEL R9, RZ, 0x1, !P2 ;  /* 0x00000001ff097807 */ /* 0x000fc40005000000 */
[----:B------:R-:W-:-:S04]  /*a8a0*/  LOP3.LUT R7, R7, 0x31, R70, 0xfe, !PT ;  /* 0x0000003107077812 */ /* 0x000fc800078efe46 */
[----:B------:R-:W-:Y:S01]  /*a8b0*/  ISETP.GT.U32.AND P2, PT, R7, R2, PT ;  /* 0x000000020700720c */ /* 0x000fe20003f44070 */
[----:B------:R-:W-:-:S05]  /*a8c0*/  IMAD.U32 R7, RZ, RZ, UR74 ;  /* 0x0000004aff077e24 */ /* 0x000fca000f8e00ff */
[----:B------:R-:W-:Y:S01]  /*a8d0*/  ISETP.GT.U32.AND.EX P1, PT, R7, RZ, PT, P1 ;  /* 0x000000ff0700720c */ /* 0x000fe20003f24110 */
[----:B------:R-:W-:-:S03]  /*a8e0*/  IMAD.U32 R7, RZ, RZ, UR69 ;  /* 0x00000045ff077e24 */ /* 0x000fc6000f8e00ff */
[----:B------:R-:W-:Y:S02]  /*a8f0*/  SEL R10, RZ, 0x1fffe, !P1 ;  /* 0x0001fffeff0a7807 */ /* 0x000fe40004800000 */
[----:B------:R-:W-:-:S03]  /*a900*/  LOP3.LUT R7, R7, 0x30, R70, 0xfe, !PT ;  /* 0x0000003007077812 */ /* 0x000fc600078efe46 */
[----:B------:R-:W-:Y:S01]  /*a910*/  IMAD.IADD R9, R9, 0x1, R10 ;  /* 0x0000000109097824 */ /* 0x000fe200078e020a */
[----:B------:R-:W-:Y:S01]  /*a920*/  ISETP.GT.U32.AND P1, PT, R7, R2, PT ;  /* 0x000000020700720c */ /* 0x000fe20003f24070 */
[----:B------:R-:W-:-:S03]  /*a930*/  IMAD.U32 R7, RZ, RZ, UR74 ;  /* 0x0000004aff077e24 */ /* 0x000fc6000f8e00ff */
[----:B------:R-:W-:Y:S02]  /*a940*/  LOP3.LUT R9, R9, 0x3, RZ, 0xc0, !PT ;  /* 0x0000000309097812 */ /* 0x000fe400078ec0ff */
[----:B------:R-:W-:Y:S01]  /*a950*/  ISETP.GT.U32.AND.EX P0, PT, R7, RZ, PT, P0 ;  /* 0x000000ff0700720c */ /* 0x000fe20003f04100 */
[----:B------:R-:W-:-:S03]  /*a960*/  IMAD.U32 R7, RZ, RZ, UR69 ;  /* 0x00000045ff077e24 */ /* 0x000fc6000f8e00ff */
[----:B------:R-:W-:Y:S02]  /*a970*/  SEL R71, RZ, 0x4, !P0 ;  /* 0x00000004ff477807 */ /* 0x000fe40004000000 */
[----:B------:R-:W-:-:S04]  /*a980*/  LOP3.LUT R7, R7, 0x3d, R70, 0xfe, !PT ;  /* 0x0000003d07077812 */ /* 0x000fc800078efe46 */
[----:B------:R-:W-:Y:S01]  /*a990*/  ISETP.GT.U32.AND P0, PT, R7, R2, PT ;  /* 0x000000020700720c */ /* 0x000fe20003f04070 */
[----:B------:R-:W-:-:S05]  /*a9a0*/  IMAD.U32 R7, RZ, RZ, UR74 ;  /* 0x0000004aff077e24 */ /* 0x000fca000f8e00ff */
[----:B------:R-:W-:Y:S01]  /*a9b0*/  ISETP.GT.U32.AND.EX P5, PT, R7, RZ, PT, P5 ;  /* 0x000000ff0700720c */ /* 0x000fe20003fa4150 */
[----:B------:R-:W-:-:S03]  /*a9c0*/  IMAD.U32 R7, RZ, RZ, UR69 ;  /* 0x00000045ff077e24 */ /* 0x000fc6000f8e00ff */
[----:B------:R-:W-:Y:S02]  /*a9d0*/  SEL R11, RZ, 0x7fff8, !P5 ;  /* 0x0007fff8ff0b7807 */ /* 0x000fe40006800000 */
[--C-:B------:R-:W-:Y:S02]  /*a9e0*/  LOP3.LUT R7, R7, 0x3c, R70.reuse, 0xfe, !PT ;  /* 0x0000003c07077812 */ /* 0x100fe400078efe46 */
[----:B------:R-:W-:Y:S01]  /*a9f0*/  IADD3 R71, PT, PT, R9, R11, R71 ;  /* 0x0000000b09477210 */ /* 0x000fe20007ffe047 */
[----:B------:R-:W-:Y:S01]  /*aa00*/  IMAD.U32 R9, RZ, RZ, UR69 ;  /* 0x00000045ff097e24 */ /* 0x000fe2000f8e00ff */
[----:B------:R-:W-:Y:S01]  /*aa10*/  ISETP.GT.U32.AND P5, PT, R7, R2, PT ;  /* 0x000000020700720c */ /* 0x000fe20003fa4070 */
[----:B------:R-:W-:Y:S02]  /*aa20*/  IMAD.U32 R7, RZ, RZ, UR74 ;  /* 0x0000004aff077e24 */ /* 0x000fe4000f8e00ff */
[----:B------:R-:W-:Y:S01]  /*aa30*/  IMAD.SHL.U32 R71, R71, 0x100, RZ ;  /* 0x0000010047477824 */ /* 0x000fe200078e00ff */
[----:B------:R-:W-:-:S02]  /*aa40*/  LOP3.LUT R9, R9, 0x2f, R70, 0xfe, !PT ;  /* 0x0000002f09097812 */ /* 0x000fc400078efe46 */
[----:B------:R-:W-:Y:S01]  /*aa50*/  ISETP.GT.U32.AND.EX P4, PT, R7, RZ, PT, P4 ;  /* 0x000000ff0700720c */ /* 0x000fe20003f84140 */
[----:B------:R-:W-:Y:S01]  /*aa60*/  IMAD.U32 R7, RZ, RZ, UR69 ;  /* 0x00000045ff077e24 */ /* 0x000fe2000f8e00ff */
[----:B------:R-:W-:Y:S02]  /*aa70*/  LOP3.LUT R71, R71, 0xf00, RZ, 0xe2, !PT ;  /* 0x00000f0047477812 */ /* 0x000fe400078ee2ff */
[----:B------:R-:W-:Y:S02]  /*aa80*/  SEL R12, RZ, 0x1, !P4 ;  /* 0x00000001ff0c7807 */ /* 0x000fe40006000000 */
        /* <DEDUP_REMOVED lines=20> */
[----:B------:R-:W-:Y:S02]  /*abd0*/  LOP3.LUT R7, R7, 0x39, R70, 0xfe, !PT ;  /* 0x0000003907077812 */ /* 0x000fe400078efe46 */
[----:B------:R-:W-:Y:S01]  /*abe0*/  IADD3 R72, PT, PT, R12, R8, R72 ;  /* 0x000000080c487210 */ /* 0x000fe20007ffe048 */
[----:B------:R-:W-:Y:S01]  /*abf0*/  IMAD.U32 R8, RZ, RZ, UR69 ;  /* 0x00000045ff087e24 */ /* 0x000fe2000f8e00ff */
[----:B------:R-:W-:Y:S01]  /*ac00*/  ISETP.GT.U32.AND P1, PT, R7, R2, PT ;  /* 0x000000020700720c */ /* 0x000fe20003f24070 */
[----:B------:R-:W-:Y:S02]  /*ac10*/  IMAD.U32 R7, RZ, RZ, UR74 ;  /* 0x0000004aff077e24 */ /* 0x000fe4000f8e00ff */
[----:B------:R-:W-:Y:S01]  /*ac20*/  IMAD R71, R72, 0x1000, R71 ;  /* 0x0000100048477824 */ /* 0x000fe200078e0247 */
[----:B------:R-:W-:-:S02]  /*ac30*/  LOP3.LUT R8, R8, 0x2e, R70, 0xfe, !PT ;  /* 0x0000002e08087812 */ /* 0x000fc400078efe46 */
[----:B------:R-:W-:Y:S01]  /*ac40*/  ISETP.GT.U32.AND.EX P0, PT, R7, RZ, PT, P0 ;  /* 0x000000ff0700720c */ /* 0x000fe20003f04100 */
[----:B------:R-:W-:-:S03]  /*ac50*/  IMAD.U32 R7, RZ, RZ, UR69 ;  /* 0x00000045ff077e24 */ /* 0x000fc6000f8e00ff */
[----:B------:R-:W-:Y:S02]  /*ac60*/  SEL R73, RZ, 0x4, !P0 ;  /* 0x00000004ff497807 */ /* 0x000fe40004000000 */
[----:B------:R-:W-:-:S04]  /*ac70*/  LOP3.LUT R7, R7, 0x38, R70, 0xfe, !PT ;  /* 0x0000003807077812 */ /* 0x000fc800078efe46 */
[----:B------:R-:W-:Y:S01]  /*ac80*/  ISETP.GT.U32.AND P0, PT, R7, R2, PT ;  /* 0x000000020700720c */ /* 0x000fe20003f04070 */
[----:B------:R-:W-:-:S05]  /*ac90*/  IMAD.U32 R7, RZ, RZ, UR74 ;  /* 0x0000004aff077e24 */ /* 0x000fca000f8e00ff */
[C---:B------:R-:W-:Y:S02]  /*aca0*/  ISETP.GT.U32.AND.EX P5, PT, R7.reuse, RZ, PT, P5 ;  /* 0x000000ff0700720c */ /* 0x040fe40003fa4150 */
[C---:B------:R-:W-:Y:S02]  /*acb0*/  ISETP.GT.U32.AND.EX P4, PT, R7.reuse, RZ, PT, P4 ;  /* 0x000000ff0700720c */ /* 0x040fe40003f84140 */
[----:B------:R-:W-:Y:S02]  /*acc0*/  ISETP.GT.U32.AND.EX P3, PT, R7, RZ, PT, P3 ;  /* 0x000000ff0700720c */ /* 0x000fe40003f64130 */
[----:B------:R-:W-:Y:S02]  /*acd0*/  SEL R7, RZ, 0x7fff8, !P5 ;  /* 0x0007fff8ff077807 */ /* 0x000fe40006800000 */
[----:B------:R-:W-:Y:S02]  /*ace0*/  ISETP.GT.U32.AND P5, PT, R14, R2, PT ;  /* 0x000000020e00720c */ /* 0x000fe40003fa4070 */
[----:B------:R-:W-:-:S02]  /*acf0*/  SEL R14, RZ, 0x1fffe, !P4 ;  /* 0x0001fffeff0e7807 */ /* 0x000fc40006000000 */
[----:B------:R-:W-:Y:S01]  /*ad00*/  ISETP.GT.U32.AND.EX P6, PT, R19, RZ, PT, P5 ;  /* 0x000000ff1300720c */ /* 0x000fe20003fc4150 */
[----:B------:R-:W-:Y:S01]  /*ad10*/  IMAD.U32 R19, RZ, RZ, UR69 ;  /* 0x00000045ff137e24 */ /* 0x000fe2000f8e00ff */
[-C--:B------:R-:W-:Y:S02]  /*ad20*/  ISETP.GT.U32.AND P4, PT, R15, R2.reuse, PT ;  /* 0x000000020f00720c */ /* 0x080fe40003f84070 */
[----:B------:R-:W-:Y:S02]  /*ad30*/  SEL R15, RZ, 0x1, !P3 ;  /* 0x00000001ff0f7807 */ /* 0x000fe40005800000 */
[----:B------:R-:W-:Y:S01]  /*ad40*/  ISETP.GT.U32.AND.EX P5, PT, R20, RZ, PT, P4 ;  /* 0x000000ff1400720c */ /* 0x000fe20003fa4140 */
[----:B------:R-:W-:Y:S01]  /*ad50*/  IMAD.U32 R20, RZ, RZ, UR74 ;  /* 0x0000004aff147e24 */ /* 0x000fe2000f8e00ff */
[----:B------:R-:W-:Y:S01]  /*ad60*/  ISETP.GT.U32.AND P3, PT, R16, R2, PT ;  /* 0x000000021000720c */ /* 0x000fe20003f64070 */
[----:B------:R-:W-:Y:S01]  /*ad70*/  IMAD.U32 R16, RZ, RZ, UR74 ;  /* 0x0000004aff107e24 */ /* 0x000fe2000f8e00ff */
[----:B------:R-:W-:-:S02]  /*ad80*/  LOP3.LUT R19, R19, 0x3f, R70, 0xfe, !PT ;  /* 0x0000003f13137812 */ /* 0x000fc400078efe46 */
[----:B------:R-:W-:Y:S02]  /*ad90*/  ISETP.GT.U32.AND.EX P4, PT, R21, RZ, PT, P3 ;  /* 0x000000ff1500720c */ /* 0x000fe40003f84130 */
[----:B------:R-:W-:Y:S02]  /*ada0*/  @P6 LOP3.LUT R0, R0, 0x1000000, RZ, 0xfc, !PT ;  /* 0x0100000000006812 */ /* 0x000fe400078efcff */
[----:B------:R-:W-:Y:S02]  /*adb0*/  ISETP.GT.U32.AND.EX P2, PT, R16, RZ, PT, P2 ;  /* 0x000000ff1000720c */ /* 0x000fe40003f44120 */
[----:B------:R-:W-:Y:S02]  /*adc0*/  LOP3.LUT R0, R0, 0xff7fffff, RZ, 0xc0, !PT ;  /* 0xff7fffff00007812 */ /* 0x000fe400078ec0ff */
[C---:B------:R-:W-:Y:S02]  /*add0*/  ISETP.GT.U32.AND.EX P1, PT, R16.reuse, RZ, PT, P1 ;  /* 0x000000ff1000720c */ /* 0x040fe40003f24110 */
[----:B------:R-:W-:-:S02]  /*ade0*/  ISETP.GT.U32.AND.EX P0, PT, R16, RZ, PT, P0 ;  /* 0x000000ff1000720c */ /* 0x000fc40003f04100 */
[----:B------:R-:W-:Y:S02]  /*adf0*/  SEL R16, RZ, 0x1fffe, !P2 ;  /* 0x0001fffeff107807 */ /* 0x000fe40005000000 */
[----:B------:R-:W-:Y:S02]  /*ae00*/  ISETP.GT.U32.AND P2, PT, R64, R2, PT ;  /* 0x000000024000720c */ /* 0x000fe40003f44070 */
[----:B------:R-:W-:Y:S01]  /*ae10*/  @P5 LOP3.LUT R0, R0, 0x800000, RZ, 0xfc, !PT ;  /* 0x0080000000005812 */ /* 0x000fe200078efcff */
[----:B------:R-:W-:Y:S01]  /*ae20*/  IMAD.IADD R15, R15, 0x1, R16 ;  /* 0x000000010f0f7824 */ /* 0x000fe200078e0210 */
[----:B------:R-:W-:Y:S02]  /*ae30*/  ISETP.GT.U32.AND.EX P3, PT, R23, RZ, PT, P2 ;  /* 0x000000ff1700720c */ /* 0x000fe40003f64120 */
[----:B------:R-:W-:Y:S02]  /*ae40*/  LOP3.LUT R0, R0, 0xffbfffff, RZ, 0xc0, !PT ;  /* 0xffbfffff00007812 */ /* 0x000fe400078ec0ff */
[----:B------:R-:W-:-:S02]  /*ae50*/  SEL R74, RZ, 0x4, !P1 ;  /* 0x00000004ff4a7807 */ /* 0x000fc40004800000 */
[-C--:B------:R-:W-:Y:S02]  /*ae60*/  ISETP.GT.U32.AND P1, PT, R6, R2.reuse, PT ;  /* 0x000000020600720c */ /* 0x080fe40003f24070 */
[----:B------:R-:W-:Y:S02]  /*ae70*/  @P4 LOP3.LUT R0, R0, 0x400000, RZ, 0xfc, !PT ;  /* 0x0040000000004812 */ /* 0x000fe400078efcff */
[----:B------:R-:W-:Y:S02]  /*ae80*/  ISETP.GT.U32.AND.EX P2, PT, R25, RZ, PT, P1 ;  /* 0x000000ff1900720c */ /* 0x000fe40003f44110 */
[----:B------:R-:W-:Y:S02]  /*ae90*/  LOP3.LUT R0, R0, 0xffdfffff, RZ, 0xc0, !PT ;  /* 0xffdfffff00007812 */ /* 0x000fe400078ec0ff */
[----:B------:R-:W-:Y:S02]  /*aea0*/  SEL R6, RZ, 0x7fff8, !P0 ;  /* 0x0007fff8ff067807 */ /* 0x000fe40004000000 */
[----:B------:R-:W-:-:S02]  /*aeb0*/  ISETP.GT.U32.AND P0, PT, R22, R2, PT ;  /* 0x000000021600720c */ /* 0x000fc40003f04070 */
[----:B------:R-:W-:Y:S02]  /*aec0*/  @P3 LOP3.LUT R0, R0, 0x200000, RZ, 0xfc, !PT ;  /* 0x0020000000003812 */ /* 0x000fe400078efcff */
[----:B------:R-:W-:Y:S02]  /*aed0*/  ISETP.GT.U32.AND.EX P1, PT, R27, RZ, PT, P0 ;  /* 0x000000ff1b00720c */ /* 0x000fe40003f24100 */
[----:B------:R-:W-:Y:S02]  /*aee0*/  LOP3.LUT R0, R0, 0xffefffff, RZ, 0xc0, !PT ;  /* 0xffefffff00007812 */ /* 0x000fe400078ec0ff */
[----:B------:R-:W-:Y:S02]  /*aef0*/  ISETP.GT.U32.AND P0, PT, R24, R2, PT ;  /* 0x000000021800720c */ /* 0x000fe40003f04070 */
[----:B------:R-:W-:Y:S02]  /*af00*/  @P2 LOP3.LUT R0, R0, 0x100000, RZ, 0xfc, !PT ;  /* 0x0010000000002812 */ /* 0x000fe400078efcff */
[----:B------:R-:W-:-:S02]  /*af10*/  ISETP.GT.U32.AND.EX P2, PT, R29, RZ, PT, P0 ;  /* 0x000000ff1d00720c */ /* 0x000fc40003f44100 */
[----:B------:R-:W-:Y:S02]  /*af20*/  LOP3.LUT R0, R0, 0xfff7ffff, RZ, 0xc0, !PT ;  /* 0xfff7ffff00007812 */ /* 0x000fe400078ec0ff */
[-C--:B------:R-:W-:Y:S02]  /*af30*/  ISETP.GT.U32.AND P0, PT, R26, R2.reuse, PT ;  /* 0x000000021a00720c */ /* 0x080fe40003f04070 */
[----:B------:R-:W-:Y:S02]  /*af40*/  @P1 LOP3.LUT R0, R0, 0x80000, RZ, 0xfc, !PT ;  /* 0x0008000000001812 */ /* 0x000fe400078efcff */
[----:B------:R-:W-:Y:S02]  /*af50*/  ISETP.GT.U32.AND.EX P1, PT, R31, RZ, PT, P0 ;  /* 0x000000ff1f00720c */ /* 0x000fe40003f24100 */
[----:B------:R-:W-:Y:S02]  /*af60*/  LOP3.LUT R0, R0, 0xfffbffff, RZ, 0xc0, !PT ;  /* 0xfffbffff00007812 */ /* 0x000fe400078ec0ff */
        /* <DEDUP_REMOVED lines=14> */
[-C--:B------:R-:W-:Y:S02]  /*b050*/  ISETP.GT.U32.AND P1, PT, R34, R2.reuse, PT ;  /* 0x000000022200720c */ /* 0x080fe40003f24070 */
[----:B------:R-:W-:Y:S02]  /*b060*/  LOP3.LUT R0, R0, 0xffffbfff, RZ, 0xc0, !PT ;  /* 0xffffbfff00007812 */ /* 0x000fe400078ec0ff */
[----:B------:R-:W-:Y:S02]  /*b070*/  ISETP.GT.U32.AND.EX P2, PT, R39, RZ, PT, P1 ;  /* 0x000000ff2700720c */ /* 0x000fe40003f44110 */
[----:B------:R-:W-:Y:S02]  /*b080*/  ISETP.GT.U32.AND P1, PT, R36, R2, PT ;  /* 0x000000022400720c */ /* 0x000fe40003f24070 */
[----:B------:R-:W-:-:S02]  /*b090*/  @P0 LOP3.LUT R0, R0, 0x4000, RZ, 0xfc, !PT ;  /* 0x0000400000000812 */ /* 0x000fc400078efcff */
[----:B------:R-:W-:Y:S02]  /*b0a0*/  ISETP.GT.U32.AND.EX P3, PT, R41, RZ, PT, P1 ;  /* 0x000000ff2900720c */ /* 0x000fe40003f64110 */
[----:B------:R-:W-:Y:S02]  /*b0b0*/  LOP3.LUT R0, R0, 0xffffdfff, RZ, 0xc0, !PT ;  /* 0xffffdfff00007812 */ /* 0x000fe400078ec0ff */
[-C--:B------:R-:W-:Y:S02]  /*b0c0*/  ISETP.GT.U32.AND P1, PT, R38, R2.reuse, PT ;  /* 0x000000022600720c */ /* 0x080fe40003f24070 */
        /* <DEDUP_REMOVED lines=48> */
[----:B------:R-:W-:Y:S02]  /*b3d0*/  ISETP.GT.U32.AND.EX P0, PT, R20, RZ, PT, P0 ;  /* 0x000000ff1400720c */ /* 0x000fe40003f04100 */
[----:B------:R-:W-:Y:S02]  /*b3e0*/  @P2 LOP3.LUT R0, R0, 0x1, RZ, 0xfc, !PT ;  /* 0x0000000100002812 */ /* 0x000fe400078efcff */
[----:B------:R-:W-:-:S02]  /*b3f0*/  ISETP.GT.U32.AND P2, PT, R18, R2, PT ;  /* 0x000000021200720c */ /* 0x000fc40003f44070 */
[----:B------:R-:W-:Y:S02]  /*b400*/  LOP3.LUT R0, R0, 0xfbffffff, RZ, 0xc0, !PT ;  /* 0xfbffffff00007812 */ /* 0x000fe400078ec0ff */
[----:B------:R-:W-:Y:S02]  /*b410*/  ISETP.GT.U32.AND.EX P2, PT, R17, RZ, PT, P2 ;  /* 0x000000ff1100720c */ /* 0x000fe40003f44120 */
[----:B------:R-:W-:Y:S02]  /*b420*/  @P1 LOP3.LUT R0, R0, 0x4000000, RZ, 0xfc, !PT ;  /* 0x0400000000001812 */ /* 0x000fe400078efcff */
[----:B------:R-:W-:Y:S02]  /*b430*/  ISETP.GT.U32.AND P3, PT, R9, R2, PT ;  /* 0x000000020900720c */ /* 0x000fe40003f64070 */
[C---:B------:R-:W-:Y:S02]  /*b440*/  LOP3.LUT P1, RZ, R0.reuse, 0x100000, RZ, 0xc0, !PT ;  /* 0x0010000000ff7812 */ /* 0x040fe4000782c0ff */
[----:B------:R-:W-:-:S02]  /*b450*/  LOP3.LUT R0, R0, 0xf7ffffff, RZ, 0xc0, !PT ;  /* 0xf7ffffff00007812 */ /* 0x000fc400078ec0ff */
[----:B------:R-:W-:Y:S02]  /*b460*/  SEL R10, RZ, 0x1, !P0 ;  /* 0x00000001ff0a7807 */ /* 0x000fe40004000000 */
[----:B------:R-:W-:Y:S02]  /*b470*/  LOP3.LUT R0, R0, 0xffffffef, RZ, 0xc0, !PT ;  /* 0xffffffef00007812 */ /* 0x000fe400078ec0ff */
[----:B------:R-:W-:Y:S01]  /*b480*/  LOP3.LUT R15, R15, 0x3, RZ, 0xc0, !PT ;  /* 0x000000030f0f7812 */ /* 0x000fe200078ec0ff */
[----:B------:R-:W-:Y:S01]  /*b490*/  IMAD.IADD R10, R10, 0x1, R14 ;  /* 0x000000010a0a7824 */ /* 0x000fe200078e020e */
[----:B------:R-:W-:Y:S02]  /*b4a0*/  @P2 LOP3.LUT R0, R0, 0x10, RZ, 0xfc, !PT ;  /* 0x0000001000002812 */ /* 0x000fe400078efcff */
[----:B------:R-:W-:Y:S02]  /*b4b0*/  ISETP.GE.U32.AND P2, PT, R18, R2, PT ;  /* 0x000000021200720c */ /* 0x000fe40003f46070 */
[----:B------:R-:W-:-:S02]  /*b4c0*/  @P0 LOP3.LUT R0, R0, 0x8000000, RZ, 0xfc, !PT ;  /* 0x0800000000000812 */ /* 0x000fc400078efcff */
[----:B------:R-:W-:Y:S02]  /*b4d0*/  LOP3.LUT R10, R10, 0x3, RZ, 0xc0, !PT ;  /* 0x000000030a0a7812 */ /* 0x000fe400078ec0ff */
[C---:B------:R-:W-:Y:S02]  /*b4e0*/  LOP3.LUT P0, RZ, R0.reuse, 0x200000, RZ, 0xc0, !PT ;  /* 0x0020000000ff7812 */ /* 0x040fe4000780c0ff */
[----:B------:R-:W-:Y:S02]  /*b4f0*/  LOP3.LUT R0, R0, 0xefffffff, RZ, 0xc0, !PT ;  /* 0xefffffff00007812 */ /* 0x000fe400078ec0ff */
[----:B------:R-:W-:Y:S02]  /*b500*/  ISETP.GE.U32.AND.EX P2, PT, R17, RZ, PT, P2 ;  /* 0x000000ff1100720c */ /* 0x000fe40003f46120 */
[----:B------:R-:W-:Y:S02]  /*b510*/  @P3 LOP3.LUT R0, R0, 0x10000000, RZ, 0xfc, !PT ;  /* 0x1000000000003812 */ /* 0x000fe400078efcff */
[----:B------:R-:W-:-:S02]  /*b520*/  IADD3 R73, PT, PT, R10, R7, R73 ;  /* 0x000000070a497210 */ /* 0x000fc40007ffe049 */
[C---:B------:R-:W-:Y:S02]  /*b530*/  LOP3.LUT P3, RZ, R0.reuse, 0x400000, RZ, 0xc0, !PT ;  /* 0x0040000000ff7812 */ /* 0x040fe4000786c0ff */
[----:B------:R-:W-:Y:S02]  /*b540*/  IADD3 R74, PT, PT, R15, R6, R74 ;  /* 0x000000060f4a7210 */ /* 0x000fe40007ffe04a */
[----:B------:R-:W-:Y:S02]  /*b550*/  LOP3.LUT R0, R0, 0xdfffffff, RZ, 0xc0, !PT ;  /* 0xdfffffff00007812 */ /* 0x000fe400078ec0ff */
[-C--:B------:R-:W-:Y:S02]  /*b560*/  ISETP.GT.U32.AND P5, PT, R4, R2.reuse, PT ;  /* 0x000000020400720c */ /* 0x080fe40003fa4070 */
[----:B------:R-:W-:Y:S02]  /*b570*/  ISETP.GT.U32.AND P6, PT, R5, R2, PT ;  /* 0x000000020500720c */ /* 0x000fe40003fc4070 */
[----:B------:R-:W-:Y:S01]  /*b580*/  LDTM.16dp32bit_t0_t15.x64 R4, tmem[UR61] ;  /* 0x0000003d000479ee */ /* 0x000fe20008b00000 */
[----:B------:R-:W1:Y:S01]  /*b590*/  LDTM.16dp32bit_t16_t31.x64 R4, tmem[UR61+0x40] ;  /* 0x0000403d000479ee */ /* 0x000e620008b20000 */
[----:B------:R-:W-:-:S02]  /*b5a0*/  @P4 LOP3.LUT R0, R0, 0x20000000, RZ, 0xfc, !PT ;  /* 0x2000000000004812 */ /* 0x000fc400078efcff */
[----:B------:R-:W-:Y:S02]  /*b5b0*/  LOP3.LUT R73, R73, 0xf, RZ, 0xc0, !PT ;  /* 0x0000000f49497812 */ /* 0x000fe400078ec0ff */
[C---:B------:R-:W-:Y:S02]  /*b5c0*/  LOP3.LUT P4, RZ, R0.reuse, 0x800000, RZ, 0xc0, !PT ;  /* 0x0080000000ff7812 */ /* 0x040fe4000788c0ff */
[----:B------:R-:W-:Y:S01]  /*b5d0*/  LOP3.LUT R0, R0, 0xbfffffff, RZ, 0xc0, !PT ;  /* 0xbfffffff00007812 */ /* 0x000fe200078ec0ff */
[----:B------:R-:W-:-:S03]  /*b5e0*/  IMAD R73, R74, 0x10, R73 ;  /* 0x000000104a497824 */ /* 0x000fc600078e0249 */
[----:B------:R-:W-:Y:S02]  /*b5f0*/  @P5 LOP3.LUT R0, R0, 0x40000000, RZ, 0xfc, !PT ;  /* 0x4000000000005812 */ /* 0x000fe400078efcff */
[----:B------:R-:W-:Y:S02]  /*b600*/  LOP3.LUT R73, R73, 0xff, RZ, 0xc0, !PT ;  /* 0x000000ff49497812 */ /* 0x000fe400078ec0ff */
[C---:B------:R-:W-:Y:S02]  /*b610*/  LOP3.LUT P5, RZ, R0.reuse, 0x1000000, RZ, 0xc0, !PT ;  /* 0x0100000000ff7812 */ /* 0x040fe400078ac0ff */
[----:B------:R-:W-:-:S04]  /*b620*/  LOP3.LUT R0, R0, 0x7fffffff, RZ, 0xc0, !PT ;  /* 0x7fffffff00007812 */ /* 0x000fc800078ec0ff */
[----:B------:R-:W-:Y:S01]  /*b630*/  @P6 LOP3.LUT R0, R0, 0x80000000, RZ, 0xfc, !PT ;  /* 0x8000000000006812 */ /* 0x000fe200078efcff */
[----:B-1----:R-:W-:-:S03]  /*b640*/  FMUL R4, R4, UR65 ;  /* 0x0000004104047c20 */ /* 0x002fc60008400000 */
[----:B------:R-:W-:Y:S01]  /*b650*/  LOP3.LUT P6, RZ, R0, 0x10, RZ, 0xc0, !PT ;  /* 0x0000001000ff7812 */ /* 0x000fe200078cc0ff */
[----:B------:R-:W-:Y:S01]  /*b660*/  FMUL R14, R14, UR65 ;  /* 0x000000410e0e7c20 */ /* 0x000fe20008400000 */
[----:B------:R-:W-:Y:S01]  /*b670*/  FMUL R15, R15, UR65 ;  /* 0x000000410f0f7c20 */ /* 0x000fe20008400000 */
[----:B------:R-:W-:Y:S01]  /*b680*/  FMUL R16, R16, UR65 ;  /* 0x0000004110107c20 */ /* 0x000fe20008400000 */
[----:B------:R-:W-:Y:S01]  /*b690*/  FSEL R69, R4, -INF , !P6 ;  /* 0xff80000004457808 */ /* 0x000fe20007000000 */
[----:B------:R-:W-:Y:S01]  /*b6a0*/  FMUL R17, R17, UR65 ;  /* 0x0000004111117c20 */ /* 0x000fe20008400000 */
[----:B------:R-:W-:Y:S01]  /*b6b0*/  LOP3.LUT P6, RZ, R0, 0x80, RZ, 0xc0, !PT ;  /* 0x0000008000ff7812 */ /* 0x000fe200078cc0ff */
[----:B------:R-:W-:Y:S01]  /*b6c0*/  FMUL R18, R18, UR65 ;  /* 0x0000004112127c20 */ /* 0x000fe20008400000 */
[----:B------:R-:W-:Y:S01]  /*b6d0*/  FMUL R10, R10, UR65 ;  /* 0x000000410a0a7c20 */ /* 0x000fe20008400000 */
[----:B------:R-:W-:Y:S01]  /*b6e0*/  FMUL R19, R19, UR65 ;  /* 0x0000004113137c20 */ /* 0x000fe20008400000 */
[----:B------:R-:W-:Y:S01]  /*b6f0*/  FMUL R6, R6, UR65 ;  /* 0x0000004106067c20 */ /* 0x000fe20008400000 */
[----:B------:R-:W-:Y:S01]  /*b700*/  FMUL R13, R13, UR65 ;  /* 0x000000410d0d7c20 */ /* 0x000fe20008400000 */
[----:B------:R-:W-:Y:S01]  /*b710*/  FMUL R20, R20, UR65 ;  /* 0x0000004114147c20 */ /* 0x000fe20008400000 */
[----:B------:R-:W-:Y:S01]  /*b720*/  FSEL R10, R10, -INF , !P1 ;  /* 0xff8000000a0a7808 */ /* 0x000fe20004800000 */
[----:B------:R-:W-:Y:S01]  /*b730*/  FMUL R24, R24, UR65 ;  /* 0x0000004118187c20 */ /* 0x000fe20008400000 */
[----:B------:R-:W-:Y:S01]  /*b740*/  LOP3.LUT P1, RZ, R0, 0x20000, RZ, 0xc0, !PT ;  /* 0x0002000000ff7812 */ /* 0x000fe2000782c0ff */
[----:B------:R-:W-:Y:S01]  /*b750*/  FMUL R28, R28, UR65 ;  /* 0x000000411c1c7c20 */ /* 0x000fe20008400000 */
[----:B------:R-:W-:Y:S01]  /*b760*/  FSEL R6, R6, -INF , !P5 ;  /* 0xff80000006067808 */ /* 0x000fe20006800000 */
[----:B------:R-:W-:Y:S01]  /*b770*/  FMUL R21, R21, UR65 ;  /* 0x0000004115157c20 */ /* 0x000fe20008400000 */
[----:B------:R-:W-:Y:S01]  /*b780*/  @P6 LOP3.LUT R78, R78, 0x1, RZ, 0xfc, !PT ;  /* 0x000000014e4e6812 */ /* 0x000fe200078efcff */
[----:B------:R-:W-:Y:S01]  /*b790*/  FMUL R5, R5, UR65 ;  /* 0x0000004105057c20 */ /* 0x000fe20008400000 */
[----:B------:R-:W-:Y:S01]  /*b7a0*/  LOP3.LUT P6, RZ, R0, 0x100, RZ, 0xc0, !PT ;  /* 0x0000010000ff7812 */ /* 0x000fe200078cc0ff */
[----:B------:R-:W-:Y:S01]  /*b7b0*/  IMAD.U32 R4, RZ, RZ, UR69 ;  /* 0x00000045ff047e24 */ /* 0x000fe2000f8e00ff */
[----:B------:R-:W-:Y:S01]  /*b7c0*/  LOP3.LUT R78, R78, 0xfffffffd, RZ, 0xc0, !PT ;  /* 0xfffffffd4e4e7812 */ /* 0x000fe200078ec0ff */
[----:B------:R-:W-:Y:S01]  /*b7d0*/  FMUL R30, R30, UR65 ;  /* 0x000000411e1e7c20 */ /* 0x000fe20008400000 */
[----:B------:R-:W-:Y:S01]  /*b7e0*/  LOP3.LUT P5, RZ, R0, 0x40, RZ, 0xc0, !PT ;  /* 0x0000004000ff7812 */ /* 0x000fe200078ac0ff */
[----:B------:R-:W-:Y:S01]  /*b7f0*/  FMUL R22, R22, UR65 ;  /* 0x0000004116167c20 */ /* 0x000fe20008400000 */
[----:B------:R-:W-:Y:S01]  /*b800*/  FSEL R13, R13, -INF , !P1 ;  /* 0xff8000000d0d7808 */ /* 0x000fe20004800000 */
[----:B------:R-:W-:Y:S01]  /*b810*/  FMUL R31, R31, UR65 ;  /* 0x000000411f1f7c20 */ /* 0x000fe20008400000 */
[----:B------:R-:W-:Y:S01]  /*b820*/  LOP3.LUT P1, RZ, R0, 0x2, RZ, 0xc0, !PT ;  /* 0x0000000200ff7812 */ /* 0x000fe2000782c0ff */
[----:B------:R-:W-:Y:S01]  /*b830*/  FMUL R29, R29, UR65 ;  /* 0x000000411d1d7c20 */ /* 0x000fe20008400000 */
[----:B------:R-:W-:Y:S01]  /*b840*/  FSEL R24, R24, -INF , !P5 ;  /* 0xff80000018187808 */ /* 0x000fe20006800000 */
[----:B------:R-:W-:Y:S01]  /*b850*/  FMUL R23, R23, UR65 ;  /* 0x0000004117177c20 */ /* 0x000fe20008400000 */
[----:B------:R-:W-:Y:S01]  /*b860*/  LOP3.LUT P5, RZ, R0, 0x40000000, RZ, 0xc0, !PT ;  /* 0x4000000000ff7812 */ /* 0x000fe200078ac0ff */
[----:B------:R-:W-:Y:S01]  /*b870*/  FMUL R34, R34, UR65 ;  /* 0x0000004122227c20 */ /* 0x000fe20008400000 */
[----:B------:R-:W-:Y:S01]  /*b880*/  @P6 LOP3.LUT R78, R78, 0x2, RZ, 0xfc, !PT ;  /* 0x000000024e4e6812 */ /* 0x000fe200078efcff */
[----:B------:R-:W-:Y:S01]  /*b890*/  FMUL R33, R33, UR65 ;  /* 0x0000004121217c20 */ /* 0x000fe20008400000 */
[----:B------:R-:W-:Y:S01]  /*b8a0*/  LOP3.LUT P6, RZ, R0, 0x200, RZ, 0xc0, !PT ;  /* 0x0000020000ff7812 */ /* 0x000fe200078cc0ff */
[----:B------:R-:W-:Y:S01]  /*b8b0*/  FMUL R35, R35, UR65 ;  /* 0x0000004123237c20 */ /* 0x000fe20008400000 */
[----:B------:R-:W-:Y:S01]  /*b8c0*/  LOP3.LUT R78, R78, 0xfffffffb, RZ, 0xc0, !PT ;  /* 0xfffffffb4e4e7812 */ /* 0x000fe200078ec0ff */
[----:B------:R-:W-:Y:S01]  /*b8d0*/  FMUL R36, R36, UR65 ;  /* 0x0000004124247c20 */ /* 0x000fe20008400000 */
[----:B------:R-:W-:Y:S01]  /*b8e0*/  FSEL R80, R28, -INF , !P1 ;  /* 0xff8000001c507808 */ /* 0x000fe20004800000 */
[----:B------:R-:W-:Y:S01]  /*b8f0*/  FMUL R37, R37, UR65 ;  /* 0x0000004125257c20 */ /* 0x000fe20008400000 */
[----:B------:R-:W-:Y:S01]  /*b900*/  LOP3.LUT P1, RZ, R0, 0x4000000, RZ, 0xc0, !PT ;  /* 0x0400000000ff7812 */ /* 0x000fe2000782c0ff */
[----:B------:R-:W-:Y:S01]  /*b910*/  FMUL R38, R38, UR65 ;  /* 0x0000004126267c20 */ /* 0x000fe20008400000 */
[----:B------:R-:W-:Y:S01]  /*b920*/  FSEL R5, R5, -INF , !P2 ;  /* 0xff80000005057808 */ /* 0x000fe20005000000 */
[----:B------:R-:W-:Y:S01]  /*b930*/  FMUL R39, R39, UR65 ;  /* 0x0000004127277c20 */ /* 0x000fe20008400000 */
[----:B------:R-:W-:Y:S01]  /*b940*/  ISETP.GT.U32.AND.EX P5, PT, R86, RZ, PT, P5 ;  /* 0x000000ff5600720c */ /* 0x000fe20003fa4150 */
        /* <DEDUP_REMOVED lines=9> */
[--C-:B------:R-:W-:Y:S01]  /*b9e0*/  LOP3.LUT R4, R4, 0x2d, R70.reuse, 0xfe, !PT ;  /* 0x0000002d04047812 */ /* 0x100fe200078efe46 */
[----:B------:R-:W-:Y:S01]  /*b9f0*/  FMUL R45, R45, UR65 ;  /* 0x000000412d2d7c20 */ /* 0x000fe20008400000 */
[----:B------:R-:W-:Y:S01]  /*ba00*/  FSEL R86, R30, -INF , !P1 ;  /* 0xff8000001e567808 */ /* 0x000fe20004800000 */
[----:B------:R-:W-:Y:S01]  /*ba10*/  FMUL R8, R8, UR65 ;  /* 0x0000004108087c20 */ /* 0x000fe20008400000 */
[-C--:B------:R-:W-:Y:S01]  /*ba20*/  ISETP.GT.U32.AND P1, PT, R82, R2.reuse, PT ;  /* 0x000000025200720c */ /* 0x080fe20003f24070 */
[----:B------:R-:W-:Y:S01]  /*ba30*/  FMUL R11, R11, UR65 ;  /* 0x000000410b0b7c20 */ /* 0x000fe20008400000 */
[----:B------:R-:W-:Y:S01]  /*ba40*/  FSEL R82, R31, -INF , !P5 ;  /* 0xff8000001f527808 */ /* 0x000fe20006800000 */
[----:B------:R-:W-:Y:S01]  /*ba50*/  FMUL R7, R7, UR65 ;  /* 0x0000004107077c20 */ /* 0x000fe20008400000 */
[----:B------:R-:W-:Y:S01]  /*ba60*/  FSEL R81, R29, -INF , !P2 ;  /* 0xff8000001d517808 */ /* 0x000fe20005000000 */
[----:B------:R-:W-:Y:S01]  /*ba70*/  FMUL R46, R46, UR65 ;  /* 0x000000412e2e7c20 */ /* 0x000fe20008400000 */
[----:B------:R-:W-:Y:S01]  /*ba80*/  @P6 LOP3.LUT R78, R78, 0x8, RZ, 0xfc, !PT ;  /* 0x000000084e4e6812 */ /* 0x000fe200078efcff */
[----:B------:R-:W-:Y:S01]  /*ba90*/  FMUL R26, R26, UR65 ;  /* 0x000000411a1a7c20 */ /* 0x000fe20008400000 */
[----:B------:R-:W-:Y:S01]  /*baa0*/  LOP3.LUT P6, RZ, R0, 0x800, RZ, 0xc0, !PT ;  /* 0x0000080000ff7812 */ /* 0x000fe200078cc0ff */
[----:B------:R-:W-:Y:S01]  /*bab0*/  FMUL R25, R25, UR65 ;  /* 0x0000004119197c20 */ /* 0x000fe20008400000 */
[----:B------:R-:W-:Y:S01]  /*bac0*/  LOP3.LUT R78, R78, 0xffffffef, RZ, 0xc0, !PT ;  /* 0xffffffef4e4e7812 */ /* 0x000fe200078ec0ff */
[----:B------:R-:W-:Y:S01]  /*bad0*/  FMUL R47, R47, UR65 ;  /* 0x000000412f2f7c20 */ /* 0x000fe20008400000 */
[-C--:B------:R-:W-:Y:S01]  /*bae0*/  ISETP.GT.U32.AND P5, PT, R4, R2.reuse, PT ;  /* 0x000000020400720c */ /* 0x080fe20003fa4070 */
[----:B------:R-:W-:Y:S01]  /*baf0*/  IMAD.U32 R4, RZ, RZ, UR69 ;  /* 0x00000045ff047e24 */ /* 0x000fe2000f8e00ff */
[-C--:B------:R-:W-:Y:S01]  /*bb00*/  ISETP.GT.U32.AND P2, PT, R85, R2.reuse, PT ;  /* 0x000000025500720c */ /* 0x080fe20003f44070 */
[----:B------:R-:W-:Y:S01]  /*bb10*/  FMUL R48, R48, UR65 ;  /* 0x0000004130307c20 */ /* 0x000fe20008400000 */
[----:B------:R-:W-:Y:S01]  /*bb20*/  ISETP.GT.U32.AND.EX P1, PT, R84, RZ, PT, P1 ;  /* 0x000000ff5400720c */ /* 0x000fe20003f24110 */
[----:B------:R-:W-:Y:S01]  /*bb30*/  FMUL R9, R9, UR65 ;  /* 0x0000004109097c20 */ /* 0x000fe20008400000 */
[----:B------:R-:W-:Y:S01]  /*bb40*/  ISETP.GT.U32.AND.EX P2, PT, R76, RZ, PT, P2 ;  /* 0x000000ff4c00720c */ /* 0x000fe20003f44120 */
[----:B------:R-:W-:Y:S01]  /*bb50*/  FMUL R12, R12, UR65 ;  /* 0x000000410c0c7c20 */ /* 0x000fe20008400000 */
[--C-:B------:R-:W-:Y:S01]  /*bb60*/  LOP3.LUT R4, R4, 0x2a, R70.reuse, 0xfe, !PT ;  /* 0x0000002a04047812 */ /* 0x100fe200078efe46 */
        /* <DEDUP_REMOVED lines=9> */
[----:B------:R-:W-:Y:S01]  /*bc00*/  ISETP.GT.U32.AND P2, PT, R4, R2, PT ;  /* 0x000000020400720c */ /* 0x000fe20003f44070 */
[----:B------:R-:W-:Y:S01]  /*bc10*/  IMAD.U32 R4, RZ, RZ, UR69 ;  /* 0x00000045ff047e24 */ /* 0x000fe2000f8e00ff */
[----:B------:R-:W-:Y:S01]  /*bc20*/  FSEL R8, R8, -INF , !P3 ;  /* 0xff80000008087808 */ /* 0x000fe20005800000 */
[----:B------:R-:W-:Y:S01]  /*bc30*/  FMUL R52, R52, UR65 ;  /* 0x0000004134347c20 */ /* 0x000fe20008400000 */
[----:B------:R-:W-:Y:S01]  /*bc40*/  LOP3.LUT P3, RZ, R0, 0x80000, RZ, 0xc0, !PT ;  /* 0x0008000000ff7812 */ /* 0x000fe2000786c0ff */
[----:B------:R-:W-:Y:S01]  /*bc50*/  FMUL R53, R53, UR65 ;  /* 0x0000004135357c20 */ /* 0x000fe20008400000 */
[----:B------:R-:W-:Y:S01]  /*bc60*/  LOP3.LUT R4, R4, 0x20, R70, 0xfe, !PT ;  /* 0x0000002004047812 */ /* 0x000fe200078efe46 */
        /* <DEDUP_REMOVED lines=9> */
[----:B------:R-:W-:Y:S01]  /*bd00*/  FSEL R7, R7, -INF , !P4 ;  /* 0xff80000007077808 */ /* 0x000fe20006000000 */
[----:B------:R-:W-:Y:S01]  /*bd10*/  FMUL R59, R59, UR65 ;  /* 0x000000413b3b7c20 */ /* 0x000fe20008400000 */
[C---:B------:R-:W-:Y:S01]  /*bd20*/  LOP3.LUT P3, RZ, R0.reuse, 0x8, RZ, 0xc0, !PT ;  /* 0x0000000800ff7812 */ /* 0x040fe2000786c0ff */
[----:B------:R-:W-:Y:S01]  /*bd30*/  FMUL R61, R61, UR65 ;  /* 0x000000413d3d7c20 */ /* 0x000fe20008400000 */
[----:B------:R-:W-:Y:S01]  /*bd40*/  LOP3.LUT P4, RZ, R0, 0x20, RZ, 0xc0, !PT ;  /* 0x0000002000ff7812 */ /* 0x000fe2000788c0ff */
[----:B------:R-:W-:Y:S01]  /*bd50*/  FMUL R60, R60, UR65 ;  /* 0x000000413c3c7c20 */ /* 0x000fe20008400000 */
[----:B------:R-:W-:Y:S01]  /*bd60*/  FSEL R9, R9, -INF , !P0 ;  /* 0xff80000009097808 */ /* 0x000fe20004000000 */
[----:B------:R-:W-:Y:S01]  /*bd70*/  FMUL R62, R62, UR65 ;  /* 0x000000413e3e7c20 */ /* 0x000fe20008400000 */
[----:B------:R-:W-:-:S02]  /*bd80*/  @P6 LOP3.LUT R78, R78, 0x40, RZ, 0xfc, !PT ;  /* 0x000000404e4e6812 */ /* 0x000fc400078efcff */
[----:B------:R-:W-:Y:S02]  /*bd90*/  LOP3.LUT P6, RZ, R0, 0x4000, RZ, 0xc0, !PT ;  /* 0x0000400000ff7812 */ /* 0x000fe400078cc0ff */
[----:B------:R-:W-:Y:S02]  /*bda0*/  LOP3.LUT R78, R78, 0xffffff7f, RZ, 0xc0, !PT ;  /* 0xffffff7f4e4e7812 */ /* 0x000fe400078ec0ff */
[----:B------:R-:W-:Y:S02]  /*bdb0*/  FSEL R25, R25, -INF , !P4 ;  /* 0xff80000019197808 */ /* 0x000fe40006000000 */
[C---:B------:R-:W-:Y:S02]  /*bdc0*/  LOP3.LUT P4, RZ, R0.reuse, 0x20000000, RZ, 0xc0, !PT ;  /* 0x2000000000ff7812 */ /* 0x040fe4000788c0ff */
[----:B------:R-:W-:-:S04]  /*bdd0*/  LOP3.LUT P0, RZ, R0, 0x40000, RZ, 0xc0, !PT ;  /* 0x0004000000ff7812 */ /* 0x000fc8000780c0ff */
[----:B------:R-:W-:Y:S02]  /*bde0*/  FSEL R12, R12, -INF , !P0 ;  /* 0xff8000000c0c7808 */ /* 0x000fe40004000000 */
[----:B------:R-:W-:Y:S02]  /*bdf0*/  @P6 LOP3.LUT R78, R78, 0x80, RZ, 0xfc, !PT ;  /* 0x000000804e4e6812 */ /* 0x000fe400078efcff */
[----:B------:R-:W-:Y:S02]  /*be00*/  LOP3.LUT P6, RZ, R0, 0x8000, RZ, 0xc0, !PT ;  /* 0x0000800000ff7812 */ /* 0x000fe400078cc0ff */
[----:B------:R-:W-:Y:S02]  /*be10*/  LOP3.LUT R78, R78, 0xfffffeff, RZ, 0xc0, !PT ;  /* 0xfffffeff4e4e7812 */ /* 0x000fe400078ec0ff */
[----:B------:R-:W-:-:S04]  /*be20*/  LOP3.LUT P0, RZ, R0, 0x4, RZ, 0xc0, !PT ;  /* 0x0000000400ff7812 */ /* 0x000fc8000780c0ff */
[----:B------:R-:W-:Y:S02]  /*be30*/  FSEL R79, R27, -INF , !P0 ;  /* 0xff8000001b4f7808 */ /* 0x000fe40004000000 */
[----:B------:R-:W-:-:S03]  /*be40*/  LOP3.LUT P0, RZ, R0, 0x8000000, RZ, 0xc0, !PT ;  /* 0x0800000000ff7812 */ /* 0x000fc6000780c0ff */
[----:B------:R-:W-:Y:S02]  /*be50*/  @P6 LOP3.LUT R78, R78, 0x100, RZ, 0xfc, !PT ;  /* 0x000001004e4e6812 */ /* 0x000fe400078efcff */
[----:B------:R-:W-:-:S04]  /*be60*/  LOP3.LUT P6, RZ, R0, 0x10000, RZ, 0xc0, !PT ;  /* 0x0001000000ff7812 */ /* 0x000fc800078cc0ff */
[----:B------:R-:W-:Y:S02]  /*be70*/  FSEL R14, R14, -INF , !P6 ;  /* 0xff8000000e0e7808 */ /* 0x000fe40007000000 */
        /* <DEDUP_REMOVED lines=16> */
[----:B------:R-:W-:Y:S02]  /*bf80*/  LOP3.LUT P6, RZ, R78, 0x1, RZ, 0xc0, !PT ;  /* 0x000000014eff7812 */ /* 0x000fe400078cc0ff */
[----:B------:R-:W-:Y:S01]  /*bf90*/  FSEL R78, R26, -INF , !P3 ;  /* 0xff8000001a4e7808 */ /* 0x000fe20005800000 */
[----:B------:R-:W-:Y:S01]  /*bfa0*/  IMAD.U32 R26, RZ, RZ, UR74 ;  /* 0x0000004aff1a7e24 */ /* 0x000fe2000f8e00ff */
[----:B------:R-:W-:Y:S02]  /*bfb0*/  FSEL R23, R23, -INF , !P6 ;  /* 0xff80000017177808 */ /* 0x000fe40007000000 */
[C---:B------:R-:W-:Y:S02]  /*bfc0*/  LOP3.LUT P6, RZ, R0.reuse, 0x80000000, RZ, 0xc0, !PT ;  /* 0x8000000000ff7812 */ /* 0x040fe400078cc0ff */
[----:B------:R-:W-:-:S02]  /*bfd0*/  LOP3.LUT P3, RZ, R0, 0x10000000, RZ, 0xc0, !PT ;  /* 0x1000000000ff7812 */ /* 0x000fc4000786c0ff */
[----:B------:R-:W-:Y:S02]  /*bfe0*/  ISETP.GT.U32.AND.EX P6, PT, R83, RZ, PT, P6 ;  /* 0x000000ff5300720c */ /* 0x000fe40003fc4160 */
[----:B------:R-:W-:Y:S02]  /*bff0*/  FSEL R83, R33, -INF , !P1 ;  /* 0xff80000021537808 */ /* 0x000fe40004800000 */
[----:B------:R-:W-:Y:S02]  /*c000*/  ISETP.GT.U32.AND P1, PT, R77, R2, PT ;  /* 0x000000024d00720c */ /* 0x000fe40003f24070 */
[C---:B------:R-:W-:Y:S02]  /*c010*/  ISETP.GT.U32.AND.EX P3, PT, R26.reuse, RZ, PT, P3 ;  /* 0x000000ff1a00720c */ /* 0x040fe40003f64130 */
[----:B------:R-:W-:Y:S02]  /*c020*/  ISETP.GT.U32.AND.EX P1, PT, R75, RZ, PT, P1 ;  /* 0x000000ff4b00720c */ /* 0x000fe40003f24110 */
[----:B------:R-:W-:-:S02]  /*c030*/  ISETP.GT.U32.AND.EX P4, PT, R26, RZ, PT, P4 ;  /* 0x000000ff1a00720c */ /* 0x000fc40003f84140 */
[----:B------:R-:W-:Y:S02]  /*c040*/  FSEL R85, R35, -INF , !P1 ;  /* 0xff80000023557808 */ /* 0x000fe40004800000 */
[----:B------:R-:W-:Y:S01]  /*c050*/  ISETP.GT.U32.AND P1, PT, R4, R2, PT ;  /* 0x000000020400720c */ /* 0x000fe20003f24070 */
[----:B------:R-:W-:Y:S01]  /*c060*/  IMAD.U32 R4, RZ, RZ, UR74 ;  /* 0x0000004aff047e24 */ /* 0x000fe2000f8e00ff */
[----:B------:R-:W-:Y:S02]  /*c070*/  ISETP.GT.U32.AND.EX P5, PT, R26, RZ, PT, P5 ;  /* 0x000000ff1a00720c */ /* 0x000fe40003fa4150 */
[----:B------:R-:W-:Y:S02]  /*c080*/  FSEL R87, R32, -INF , !P6 ;  /* 0xff80000020577808 */ /* 0x000fe40007000000 */
[----:B------:R-:W-:Y:S01]  /*c090*/  ISETP.GT.U32.AND.EX P1, PT, R4, RZ, PT, P1 ;  /* 0x000000ff0400720c */ /* 0x000fe20003f24110 */
[----:B------:R-:W-:Y:S01]  /*c0a0*/  IMAD.U32 R4, RZ, RZ, UR69 ;  /* 0x00000045ff047e24 */ /* 0x000fe2000f8e00ff */
[----:B------:R-:W-:-:S02]  /*c0b0*/  FSEL R49, R49, -INF , !P5 ;  /* 0xff80000031317808 */ /* 0x000fc40006800000 */
[----:B------:R-:W-:Y:S02]  /*c0c0*/  FSEL R36, R36, -INF , !P1 ;  /* 0xff80000024247808 */ /* 0x000fe40004800000 */
[----:B------:R-:W-:Y:S02]  /*c0d0*/  LOP3.LUT R4, R4, 0x21, R70, 0xfe, !PT ;  /* 0x0000002104047812 */ /* 0x000fe400078efe46 */
[----:B------:R-:W-:Y:S02]  /*c0e0*/  FSEL R50, R50, -INF , !P4 ;  /* 0xff80000032327808 */ /* 0x000fe40006000000 */
[----:B------:R-:W-:Y:S01]  /*c0f0*/  ISETP.GT.U32.AND P1, PT, R4, R2, PT ;  /* 0x000000020400720c */ /* 0x000fe20003f24070 */
[----:B------:R-:W-:Y:S01]  /*c100*/  IMAD.U32 R4, RZ, RZ, UR74 ;  /* 0x0000004aff047e24 */ /* 0x000fe2000f8e00ff */
[----:B------:R-:W-:Y:S02]  /*c110*/  FSEL R51, R51, -INF , !P3 ;  /* 0xff80000033337808 */ /* 0x000fe40005800000 */
[----:B0-----:R-:W-:-:S02]  /*c120*/  LOP3.LUT P6, RZ, R88, 0xff, RZ, 0xc0, !PT ;  /* 0x000000ff58ff7812 */ /* 0x001fc400078cc0ff */
[----:B------:R-:W-:Y:S01]  /*c130*/  ISETP.GT.U32.AND.EX P1, PT, R4, RZ, PT, P1 ;  /* 0x000000ff0400720c */ /* 0x000fe20003f24110 */
[----:B------:R-:W-:-:S03]  /*c140*/  IMAD.U32 R4, RZ, RZ, UR69 ;  /* 0x00000045ff047e24 */ /* 0x000fc6000f8e00ff */
[----:B------:R-:W-:Y:S02]  /*c150*/  FSEL R37, R37, -INF , !P1 ;  /* 0xff80000025257808 */ /* 0x000fe40004800000 */
[----:B------:R-:W-:-:S04]  /*c160*/  LOP3.LUT R4, R4, 0x22, R70, 0xfe, !PT ;  /* 0x0000002204047812 */ /* 0x000fc800078efe46 */
[----:B------:R-:W-:Y:S01]  /*c170*/  ISETP.GT.U32.AND P1, PT, R4, R2, PT ;  /* 0x000000020400720c */ /* 0x000fe20003f24070 */
[----:B------:R-:W-:Y:S01]  /*c180*/  IMAD.U32 R4, RZ, RZ, UR74 ;  /* 0x0000004aff047e24 */ /* 0x000fe2000f8e00ff */
[----:B------:R-:W0:Y:S01]  /*c190*/  @!P6 SYNCS.CCTL.IV [UR56+0x20010] ;  /* 0x02001000ff00e9b1 */ /* 0x000e220008000038 */
[----:B------:R-:W-:-:S03]  /*c1a0*/  NOP ;  /* 0x0000000000007918 */ /* 0x000fc60000000000 */
[----:B------:R-:W-:Y:S01]  /*c1b0*/  ISETP.GT.U32.AND.EX P1, PT, R4, RZ, PT, P1 ;  /* 0x000000ff0400720c */ /* 0x000fe20003f24110 */
[----:B------:R-:W-:-:S03]  /*c1c0*/  IMAD.U32 R4, RZ, RZ, UR69 ;  /* 0x00000045ff047e24 */ /* 0x000fc6000f8e00ff */
[----:B------:R-:W-:Y:S02]  /*c1d0*/  FSEL R38, R38, -INF , !P1 ;  /* 0xff80000026267808 */ /* 0x000fe40004800000 */
[----:B------:R-:W-:-:S04]  /*c1e0*/  LOP3.LUT R4, R4, 0x23, R70, 0xfe, !PT ;  /* 0x0000002304047812 */ /* 0x000fc800078efe46 */
[----:B------:R-:W-:Y:S01]  /*c1f0*/  ISETP.GT.U32.AND P1, PT, R4, R2, PT ;  /* 0x000000020400720c */ /* 0x000fe20003f24070 */
[----:B------:R-:W-:-:S05]  /*c200*/  IMAD.U32 R4, RZ, RZ, UR74 ;  /* 0x0000004aff047e24 */ /* 0x000fca000f8e00ff */
        /* <DEDUP_REMOVED lines=41> */
[----:B------:R-:W-:-:S03]  /*c4a0*/  IMAD.U32 R4, RZ, RZ, UR74 ;  /* 0x0000004aff047e24 */ /* 0x000fc6000f8e00ff */
[----:B------:R-:W-:Y:S02]  /*c4b0*/  ISETP.GT.U32.AND.EX P1, PT, R26, RZ, PT, P1 ;  /* 0x000000ff1a00720c */ /* 0x000fe40003f24110 */
[----:B------:R-:W-:Y:S01]  /*c4c0*/  ISETP.GT.U32.AND.EX P2, PT, R4, RZ, PT, P2 ;  /* 0x000000ff0400720c */ /* 0x000fe20003f44120 */
[----:B------:R-:W-:Y:S01]  /*c4d0*/  IMAD.U32 R4, RZ, RZ, UR69 ;  /* 0x00000045ff047e24 */ /* 0x000fe2000f8e00ff */
[----:B------:R-:W-:Y:S02]  /*c4e0*/  FSEL R47, R47, -INF , !P1 ;  /* 0xff8000002f2f7808 */ /* 0x000fe40004800000 */
[----:B------:R-:W-:Y:S02]  /*c4f0*/  FSEL R46, R46, -INF , !P2 ;  /* 0xff8000002e2e7808 */ /* 0x000fe40005000000 */
[----:B------:R-:W-:-:S04]  /*c500*/  LOP3.LUT R4, R4, 0x2c, R70, 0xfe, !PT ;  /* 0x0000002c04047812 */ /* 0x000fc800078efe46 */
[----:B------:R-:W-:Y:S01]  /*c510*/  ISETP.GT.U32.AND P2, PT, R4, R2, PT ;  /* 0x000000020400720c */ /* 0x000fe20003f44070 */
[----:B------:R-:W-:-:S03]  /*c520*/  IMAD.IADD R4, R71, 0x1, R73 ;  /* 0x0000000147047824 */ /* 0x000fc600078e0249 */
[----:B------:R-:W-:Y:S02]  /*c530*/  ISETP.GT.U32.AND.EX P2, PT, R26, RZ, PT, P2 ;  /* 0x000000ff1a00720c */ /* 0x000fe40003f44120 */
[----:B------:R-:W-:Y:S02]  /*c540*/  LOP3.LUT R4, R4, 0xffff, RZ, 0xc0, !PT ;  /* 0x0000ffff04047812 */ /* 0x000fe400078ec0ff */
[----:B------:R-:W-:Y:S02]  /*c550*/  FSEL R48, R48, -INF , !P2 ;  /* 0xff80000030307808 */ /* 0x000fe40005000000 */
[--C-:B------:R-:W-:Y:S02]  /*c560*/  SHF.R.U32.HI R26, RZ, 0xf, R4.reuse ;  /* 0x0000000fff1a7819 */ /* 0x100fe40000011604 */
[----:B------:R-:W-:Y:S02]  /*c570*/  SHF.R.U32.HI R27, RZ, 0xd, R4 ;  /* 0x0000000dff1b7819 */ /* 0x000fe40000011604 */
[----:B------:R-:W-:-:S02]  /*c580*/  LOP3.LUT P1, RZ, R26, 0x1, RZ, 0xc0, !PT ;  /* 0x000000011aff7812 */ /* 0x000fc4000782c0ff */
[----:B------:R-:W-:Y:S02]  /*c590*/  SHF.R.U32.HI R26, RZ, 0xe, R4 ;  /* 0x0000000eff1a7819 */ /* 0x000fe40000011604 */
[----:B------:R-:W-:Y:S02]  /*c5a0*/  LOP3.LUT P5, RZ, R27, 0x1, RZ, 0xc0, !PT ;  /* 0x000000011bff7812 */ /* 0x000fe400078ac0ff */
[----:B------:R-:W-:Y:S02]  /*c5b0*/  LOP3.LUT P2, RZ, R26, 0x1, RZ, 0xc0, !PT ;  /* 0x000000011aff7812 */ /* 0x000fe4000784c0ff */
[----:B------:R-:W-:Y:S02]  /*c5c0*/  FMNMX3 R26, R69, R5, R6, !PT ;  /* 0x00000005451a7276 */ /* 0x000fe40007800006 */
[----:B------:R-:W-:Y:S02]  /*c5d0*/  SHF.R.U32.HI R27, RZ, 0xc, R4 ;  /* 0x0000000cff1b7819 */ /* 0x000fe40000011604 */
[----:B------:R-:W-:-:S02]  /*c5e0*/  FMNMX3 R26, R26, R7, R8, !PT ;  /* 0x000000071a1a7276 */ /* 0x000fc40007800008 */
[----:B------:R-:W-:Y:S02]  /*c5f0*/  LOP3.LUT P4, RZ, R27, 0x1, RZ, 0xc0, !PT ;  /* 0x000000011bff7812 */ /* 0x000fe4000788c0ff */
[----:B------:R-:W-:Y:S02]  /*c600*/  FMNMX3 R26, R26, R9, R10, !PT ;  /* 0x000000091a1a7276 */ /* 0x000fe4000780000a */
[----:B------:R-:W-:Y:S02]  /*c610*/  SHF.R.U32.HI R27, RZ, 0xb, R4 ;  /* 0x0000000bff1b7819 */ /* 0x000fe40000011604 */
[----:B------:R-:W-:Y:S02]  /*c620*/  FMNMX3 R26, R26, R11, R12, !PT ;  /* 0x0000000b1a1a7276 */ /* 0x000fe4000780000c */
[----:B------:R-:W-:Y:S02]  /*c630*/  LOP3.LUT P3, RZ, R27, 0x1, RZ, 0xc0, !PT ;  /* 0x000000011bff7812 */ /* 0x000fe4000786c0ff */
[----:B------:R-:W-:-:S02]  /*c640*/  FMNMX3 R26, R26, R13, R14, !PT ;  /* 0x0000000d1a1a7276 */ /* 0x000fc4000780000e */
[----:B------:R-:W-:Y:S02]  /*c650*/  SHF.R.U32.HI R27, RZ, 0xa, R4 ;  /* 0x0000000aff1b7819 */ /* 0x000fe40000011604 */
[----:B------:R-:W-:Y:S02]  /*c660*/  FMNMX3 R26, R26, R15, R16, !PT ;  /* 0x0000000f1a1a7276 */ /* 0x000fe40007800010 */
[----:B------:R-:W-:Y:S02]  /*c670*/  FSEL R52, R52, -INF , !P1 ;  /* 0xff80000034347808 */ /* 0x000fe40004800000 */
        /* <DEDUP_REMOVED lines=34> */
[----:B------:R-:W-:Y:S02]  /*c8a0*/  FSEL R58, R58, -INF , !P2 ;  /* 0xff8000003a3a7808 */ /* 0x000fe40005000000 */
[----:B------:R-:W-:Y:S02]  /*c8b0*/  FMNMX3 R26, R26, R51, R52, !PT ;  /* 0x000000331a1a7276 */ /* 0x000fe40007800034 */
[----:B------:R-:W-:Y:S02]  /*c8c0*/  LOP3.LUT P2, RZ, R27, 0x1, RZ, 0xc0, !PT ;  /* 0x000000011bff7812 */ /* 0x000fe4000784c0ff */
[----:B------:R-:W-:Y:S02]  /*c8d0*/  SHF.R.U32.HI R27, RZ, 0x3, R4 ;  /* 0x00000003ff1b7819 */ /* 0x000fe40000011604 */
[----:B------:R-:W-:-:S02]  /*c8e0*/  FMNMX3 R26, R26, R53, R54, !PT ;  /* 0x000000351a1a7276 */ /* 0x000fc40007800036 */
[----:B------:R-:W-:Y:S02]  /*c8f0*/  FSEL R59, R59, -INF , !P5 ;  /* 0xff8000003b3b7808 */ /* 0x000fe40006800000 */
[----:B------:R-:W-:Y:S02]  /*c900*/  LOP3.LUT P5, RZ, R27, 0x1, RZ, 0xc0, !PT ;  /* 0x000000011bff7812 */ /* 0x000fe400078ac0ff */
[--C-:B------:R-:W-:Y:S02]  /*c910*/  SHF.R.U32.HI R27, RZ, 0x2, R4.reuse ;  /* 0x00000002ff1b7819 */ /* 0x100fe40000011604 */
[----:B------:R-:W-:Y:S02]  /*c920*/  SHF.R.U32.HI R4, RZ, 0x1, R4 ;  /* 0x00000001ff047819 */ /* 0x000fe40000011604 */
[----:B------:R-:W-:Y:S02]  /*c930*/  FMNMX3 R26, R26, R55, R56, !PT ;  /* 0x000000371a1a7276 */ /* 0x000fe40007800038 */
[----:B------:R-:W-:-:S02]  /*c940*/  FSEL R61, R61, -INF , !P3 ;  /* 0xff8000003d3d7808 */ /* 0x000fc40005800000 */
[----:B------:R-:W-:Y:S02]  /*c950*/  FSEL R60, R60, -INF , !P4 ;  /* 0xff8000003c3c7808 */ /* 0x000fe40006000000 */
[----:B------:R-:W-:Y:S01]  /*c960*/  LOP3.LUT P3, RZ, R4, 0x1, RZ, 0xc0, !PT ;  /* 0x0000000104ff7812 */ /* 0x000fe2000786c0ff */
[----:B------:R-:W-:Y:S01]  /*c970*/  FMUL R4, R63, UR65 ;  /* 0x000000413f047c20 */ /* 0x000fe20008400000 */
[----:B------:R-:W-:Y:S01]  /*c980*/  FMNMX3 R26, R26, R57, R58, !PT ;  /* 0x000000391a1a7276 */ /* 0x000fe2000780003a */
[----:B------:R-:W-:Y:S01]  /*c990*/  FMUL R63, R64, UR65 ;  /* 0x00000041403f7c20 */ /* 0x000fe20008400000 */
[----:B------:R-:W-:Y:S01]  /*c9a0*/  FMUL R64, R65, UR65 ;  /* 0x0000004141407c20 */ /* 0x000fe20008400000 */
[----:B------:R-:W-:Y:S01]  /*c9b0*/  FSEL R65, R62, -INF , !P1 ;  /* 0xff8000003e417808 */ /* 0x000fe20004800000 */
[----:B------:R-:W-:Y:S01]  /*c9c0*/  FMUL R62, R66, UR65 ;  /* 0x00000041423e7c20 */ /* 0x000fe20008400000 */
[----:B------:R-:W-:Y:S02]  /*c9d0*/  FMNMX3 R26, R26, R59, R60, !PT ;  /* 0x0000003b1a1a7276 */ /* 0x000fe4000780003c */
[----:B------:R-:W-:-:S02]  /*c9e0*/  LOP3.LUT P4, RZ, R27, 0x1, RZ, 0xc0, !PT ;  /* 0x000000011bff7812 */ /* 0x000fc4000788c0ff */
[----:B------:R-:W-:Y:S01]  /*c9f0*/  FSEL R66, R4, -INF , !P2 ;  /* 0xff80000004427808 */ /* 0x000fe20005000000 */
[----:B------:R-:W-:Y:S01]  /*ca00*/  FMUL R4, R67, UR65 ;  /* 0x0000004143047c20 */ /* 0x000fe20008400000 */
[----:B------:R-:W-:Y:S02]  /*ca10*/  FSEL R63, R63, -INF , !P5 ;  /* 0xff8000003f3f7808 */ /* 0x000fe40006800000 */
[----:B------:R-:W-:Y:S02]  /*ca20*/  FMNMX3 R26, R26, R61, R65, !PT ;  /* 0x0000003d1a1a7276 */ /* 0x000fe40007800041 */
[----:B------:R-:W-:Y:S02]  /*ca30*/  FSEL R64, R64, -INF , !P4 ;  /* 0xff80000040407808 */ /* 0x000fe40006000000 */
[----:B------:R-:W-:Y:S02]  /*ca40*/  FSEL R62, R62, -INF , !P3 ;  /* 0xff8000003e3e7808 */ /* 0x000fe40005800000 */
[----:B------:R-:W-:-:S02]  /*ca50*/  FMNMX3 R26, R26, R66, R63, !PT ;  /* 0x000000421a1a7276 */ /* 0x000fc4000780003f */
[----:B------:R-:W-:Y:S02]  /*ca60*/  FSEL R4, R4, -INF , !P0 ;  /* 0xff80000004047808 */ /* 0x000fe40004000000 */
[----:B------:R-:W-:-:S04]  /*ca70*/  FMNMX3 R26, R26, R64, R62, !PT ;  /* 0x000000401a1a7276 */ /* 0x000fc8000780003e */
[----:B------:R-:W-:-:S05]  /*ca80*/  FMNMX R120, R4, R26, !PT ;  /* 0x0000001a04787209 */ /* 0x000fca0007800000 */
[----:B------:R-:W1:Y:S02]  /*ca90*/  SHFL.BFLY PT, R26, R120, 0x10, 0x1f ;  /* 0x0e001f00781a7f89 */ /* 0x000e6400000e0000 */
[----:B-1----:R-:W-:-:S05]  /*caa0*/  FMNMX3 R120, R120, R26, R68, !PT ;  /* 0x0000001a78787276 */ /* 0x002fca0007800044 */
[--C-:B------:R-:W-:Y:S01]  /*cab0*/  FADD R23, R23, -R120.reuse ;  /* 0x8000007817177221 */ /* 0x100fe20000000000 */
[--C-:B------:R-:W-:Y:S01]  /*cac0*/  FADD R18, R18, -R120.reuse ;  /* 0x8000007812127221 */ /* 0x100fe20000000000 */
[--C-:B------:R-:W-:Y:S01]  /*cad0*/  FADD R80, R80, -R120.reuse ;  /* 0x8000007850507221 */ /* 0x100fe20000000000 */
[--C-:B------:R-:W-:Y:S01]  /*cae0*/  FADD R39, R39, -R120.reuse ;  /* 0x8000007827277221 */ /* 0x100fe20000000000 */
[----:B------:R-:W-:Y:S01]  /*caf0*/  FMUL R23, R23, 1.4426950216293334961 ;  /* 0x3fb8aa3b17177820 */ /* 0x000fe20000400000 */
[--C-:B------:R-:W-:Y:S01]  /*cb00*/  FADD R81, R81, -R120.reuse ;  /* 0x8000007851517221 */ /* 0x100fe20000000000 */
[--C-:B------:R-:W-:Y:S01]  /*cb10*/  FADD R82, R82, -R120.reuse ;  /* 0x8000007852527221 */ /* 0x100fe20000000000 */
[--C-:B------:R-:W-:Y:S01]  /*cb20*/  FADD R5, R5, -R120.reuse ;  /* 0x8000007805057221 */ /* 0x100fe20000000000 */
[----:B------:R1:W-:Y:S01]  /*cb30*/  MUFU.EX2 R77, R23 ;  /* 0x00000017004d7308 */ /* 0x0003e20000000800 */
[--C-:B------:R-:W-:Y:S01]  /*cb40*/  FADD R83, R83, -R120.reuse ;  /* 0x8000007853537221 */ /* 0x100fe20000000000 */
[--C-:B------:R-:W-:Y:S01]  /*cb50*/  FADD R85, R85, -R120.reuse ;  /* 0x8000007855557221 */ /* 0x100fe20000000000 */
[----:B------:R-:W-:Y:S01]  /*cb60*/  FMUL R18, R18, 1.4426950216293334961 ;  /* 0x3fb8aa3b12127820 */ /* 0x000fe20000400000 */
[----:B------:R-:W-:Y:S01]  /*cb70*/  FADD R38, R38, -R120 ;  /* 0x8000007826267221 */ /* 0x000fe20000000000 */
[----:B------:R-:W-:Y:S01]  /*cb80*/  FMUL R39, R39, 1.4426950216293334961 ;  /* 0x3fb8aa3b27277820 */ /* 0x000fe20000400000 */
[----:B------:R-:W-:Y:S01]  /*cb90*/  FMUL R5, R5, 1.4426950216293334961 ;  /* 0x3fb8aa3b05057820 */ /* 0x000fe20000400000 */
[----:B------:R-:W-:Y:S01]  /*cba0*/  FADD R186, -R120, R68 ;  /* 0x0000004478ba7221 */ /* 0x000fe20000000100 */
[----:B------:R3:W-:Y:S01]  /*cbb0*/  MUFU.EX2 R28, R18 ;  /* 0x00000012001c7308 */ /* 0x0007e20000000800 */
[----:B-1----:R-:W-:Y:S01]  /*cbc0*/  FMUL R23, R80, 1.4426950216293334961 ;  /* 0x3fb8aa3b50177820 */ /* 0x002fe20000400000 */
[----:B------:R-:W-:Y:S01]  /*cbd0*/  FMUL R80, R81, 1.4426950216293334961 ;  /* 0x3fb8aa3b51507820 */ /* 0x000fe20000400000 */
[----:B------:R-:W-:Y:S01]  /*cbe0*/  FMUL R81, R82, 1.4426950216293334961 ;  /* 0x3fb8aa3b52517820 */ /* 0x000fe20000400000 */
[----:B------:R-:W-:Y:S01]  /*cbf0*/  FMUL R82, R83, 1.4426950216293334961 ;  /* 0x3fb8aa3b53527820 */ /* 0x000fe20000400000 */
[----:B------:R-:W-:Y:S01]  /*cc00*/  FMUL R83, R85, 1.4426950216293334961 ;  /* 0x3fb8aa3b55537820 */ /* 0x000fe20000400000 */
[--C-:B------:R-:W-:Y:S01]  /*cc10*/  FADD R6, R6, -R120.reuse ;  /* 0x8000007806067221 */ /* 0x100fe20000000000 */
[--C-:B------:R-:W-:Y:S01]  /*cc20*/  FADD R69, R69, -R120.reuse ;  /* 0x8000007845457221 */ /* 0x100fe20000000000 */
[----:B------:R1:W-:Y:S01]  /*cc30*/  MUFU.EX2 R85, R39 ;  /* 0x0000002700557308 */ /* 0x0003e20000000800 */
[----:B---3--:R-:W-:Y:S01]  /*cc40*/  FMUL R18, R38, 1.4426950216293334961 ;  /* 0x3fb8aa3b26127820 */ /* 0x008fe20000400000 */
[----:B------:R-:W-:Y:S01]  /*cc50*/  FMUL R6, R6, 1.4426950216293334961 ;  /* 0x3fb8aa3b06067820 */ /* 0x000fe20000400000 */
[--C-:B------:R-:W-:Y:S01]  /*cc60*/  FADD R19, R19, -R120.reuse ;  /* 0x8000007813137221 */ /* 0x100fe20000000000 */
[----:B------:R-:W-:Y:S01]  /*cc70*/  FMUL R35, R69, 1.4426950216293334961 ;  /* 0x3fb8aa3b45237820 */ /* 0x000fe20000400000 */
[--C-:B------:R-:W-:Y:S01]  /*cc80*/  FADD R24, R24, -R120.reuse ;  /* 0x8000007818187221 */ /* 0x100fe20000000000 */
[----:B------:R-:W-:Y:S01]  /*cc90*/  FMUL R186, R186, 1.4426950216293334961 ;  /* 0x3fb8aa3bbaba7820 */ /* 0x000fe20000400000 */
[----:B------:R-:W-:Y:S01]  /*cca0*/  FMUL R19, R19, 1.4426950216293334961 ;  /* 0x3fb8aa3b13137820 */ /* 0x000fe20000400000 */
[----:B------:R3:W-:Y:S01]  /*ccb0*/  MUFU.EX2 R68, R5 ;  /* 0x0000000500447308 */ /* 0x0007e20000000800 */
[----:B-1----:R-:W4:Y:S01]  /*ccc0*/  LDL.64 R38, [R1+0x1d0] ;  /* 0x0001d00001267983 */ /* 0x002f220000100a00 */
[----:B------:R-:W-:Y:S01]  /*ccd0*/  FMUL R24, R24, 1.4426950216293334961 ;  /* 0x3fb8aa3b18187820 */ /* 0x000fe20000400000 */
[--C-:B------:R-:W-:Y:S01]  /*cce0*/  FADD R7, R7, -R120.reuse ;  /* 0x8000007807077221 */ /* 0x100fe20000000000 */
[--C-:B------:R-:W-:Y:S01]  /*ccf0*/  FADD R8, R8, -R120.reuse ;  /* 0x8000007808087221 */ /* 0x100fe20000000000 */
[--C-:B------:R-:W-:Y:S01]  /*cd00*/  FADD R9, R9, -R120.reuse ;  /* 0x8000007809097221 */ /* 0x100fe20000000000 */
[--C-:B------:R-:W-:Y:S01]  /*cd10*/  FADD R10, R10, -R120.reuse ;  /* 0x800000780a0a7221 */ /* 0x100fe20000000000 */
[----:B------:R-:W-:Y:S01]  /*cd20*/  FMUL R7, R7, 1.4426950216293334961 ;  /* 0x3fb8aa3b07077820 */ /* 0x000fe20000400000 */
[----:B------:R1:W-:Y:S01]  /*cd30*/  MUFU.EX2 R69, R6 ;  /* 0x0000000600457308 */ /* 0x0003e20000000800 */
[--C-:B---3--:R-:W-:Y:S01]  /*cd40*/  FADD R5, R25, -R120.reuse ;  /* 0x8000007819057221 */ /* 0x108fe20000000000 */
[----:B------:R-:W-:Y:S01]  /*cd50*/  FMUL R8, R8, 1.4426950216293334961 ;  /* 0x3fb8aa3b08087820 */ /* 0x000fe20000400000 */
[----:B------:R-:W-:Y:S01]  /*cd60*/  FMUL R9, R9, 1.4426950216293334961 ;  /* 0x3fb8aa3b09097820 */ /* 0x000fe20000400000 */
[----:B------:R-:W-:Y:S01]  /*cd70*/  FMUL R10, R10, 1.4426950216293334961 ;  /* 0x3fb8aa3b0a0a7820 */ /* 0x000fe20000400000 */
[----:B------:R-:W-:Y:S01]  /*cd80*/  FMUL R5, R5, 1.4426950216293334961 ;  /* 0x3fb8aa3b05057820 */ /* 0x000fe20000400000 */
[--C-:B------:R-:W-:Y:S01]  /*cd90*/  FADD R11, R11, -R120.reuse ;  /* 0x800000780b0b7221 */ /* 0x100fe20000000000 */
[--C-:B------:R-:W-:Y:S01]  /*cda0*/  FADD R12, R12, -R120.reuse ;  /* 0x800000780c0c7221 */ /* 0x100fe20000000000 */
[----:B------:R3:W-:Y:S01]  /*cdb0*/  MUFU.EX2 R75, R19 ;  /* 0x00000013004b7308 */ /* 0x0007e20000000800 */
[--C-:B-1----:R-:W-:Y:S01]  /*cdc0*/  FADD R6, R78, -R120.reuse ;  /* 0x800000784e067221 */ /* 0x102fe20000000000 */
[----:B------:R-:W-:Y:S01]  /*cdd0*/  FMUL R11, R11, 1.4426950216293334961 ;  /* 0x3fb8aa3b0b0b7820 */ /* 0x000fe20000400000 */
[----:B------:R-:W-:Y:S01]  /*cde0*/  FMUL R12, R12, 1.4426950216293334961 ;  /* 0x3fb8aa3b0c0c7820 */ /* 0x000fe20000400000 */
[--C-:B------:R-:W-:Y:S01]  /*cdf0*/  FADD R13, R13, -R120.reuse ;  /* 0x800000780d0d7221 */ /* 0x100fe20000000000 */
[----:B------:R-:W-:Y:S01]  /*ce00*/  FMUL R6, R6, 1.4426950216293334961 ;  /* 0x3fb8aa3b06067820 */ /* 0x000fe20000400000 */
[--C-:B------:R-:W-:Y:S01]  /*ce10*/  FADD R14, R14, -R120.reuse ;  /* 0x800000780e0e7221 */ /* 0x100fe20000000000 */
[--C-:B------:R-:W-:Y:S01]  /*ce20*/  FADD R15, R15, -R120.reuse ;  /* 0x800000780f0f7221 */ /* 0x100fe20000000000 */
[----:B------:R1:W-:Y:S01]  /*ce30*/  MUFU.EX2 R78, R5 ;  /* 0x00000005004e7308 */ /* 0x0003e20000000800 */
[--C-:B---3--:R-:W-:Y:S01]  /*ce40*/  FADD R19, R36, -R120.reuse ;  /* 0x8000007824137221 */ /* 0x108fe20000000000 */
[----:B------:R-:W-:Y:S01]  /*ce50*/  FMUL R13, R13, 1.4426950216293334961 ;  /* 0x3fb8aa3b0d0d7820 */ /* 0x000fe20000400000 */
[----:B------:R-:W-:Y:S01]  /*ce60*/  FMUL R14, R14, 1.4426950216293334961 ;  /* 0x3fb8aa3b0e0e7820 */ /* 0x000fe20000400000 */
[----:B------:R-:W-:Y:S01]  /*ce70*/  FMUL R15, R15, 1.4426950216293334961 ;  /* 0x3fb8aa3b0f0f7820 */ /* 0x000fe20000400000 */
[--C-:B------:R-:W-:Y:S01]  /*ce80*/  FADD R16, R16, -R120.reuse ;  /* 0x8000007810107221 */ /* 0x100fe20000000000 */
[--C-:B------:R-:W-:Y:S01]  /*ce90*/  FADD R17, R17, -R120.reuse ;  /* 0x8000007811117221 */ /* 0x100fe20000000000 */
[----:B------:R-:W-:Y:S01]  /*cea0*/  FADD R20, R20, -R120 ;  /* 0x8000007814147221 */ /* 0x000fe20000000000 */
[----:B------:R-:W0:Y:S01]  /*ceb0*/  MUFU.EX2 R186, R186 ;  /* 0x000000ba00ba7308 */ /* 0x000e220000000800 */
[----:B-1----:R-:W-:Y:S01]  /*cec0*/  SHF.R.U32.HI R5, RZ, 0x2, R88 ;  /* 0x00000002ff057819 */ /* 0x002fe20000011658 */
[----:B------:R-:W-:Y:S01]  /*ced0*/  FMUL R16, R16, 1.4426950216293334961 ;  /* 0x3fb8aa3b10107820 */ /* 0x000fe20000400000 */
[----:B------:R-:W-:Y:S01]  /*cee0*/  FMUL R17, R17, 1.4426950216293334961 ;  /* 0x3fb8aa3b11117820 */ /* 0x000fe20000400000 */
[----:B------:R-:W-:Y:S01]  /*cef0*/  FMUL R20, R20, 1.4426950216293334961 ;  /* 0x3fb8aa3b14147820 */ /* 0x000fe20000400000 */
[----:B------:R-:W-:Y:S01]  /*cf00*/  LOP3.LUT R36, R5, 0x38, RZ, 0xc0, !PT ;  /* 0x0000003805247812 */ /* 0x000fe200078ec0ff */
[--C-:B------:R-:W-:Y:S01]  /*cf10*/  FADD R21, R21, -R120.reuse ;  /* 0x8000007815157221 */ /* 0x100fe20000000000 */
[----:B------:R-:W-:Y:S01]  /*cf20*/  FADD R22, R22, -R120 ;  /* 0x8000007816167221 */ /* 0x000fe20000000000 */
[----:B------:R-:W1:Y:S01]  /*cf30*/  MUFU.EX2 R35, R35 ;  /* 0x0000002300237308 */ /* 0x000e620000000800 */
[----:B------:R-:W-:Y:S01]  /*cf40*/  LOP3.LUT R36, R36, 0x1f, R88, 0xf8, !PT ;  /* 0x0000001f24247812 */ /* 0x000fe200078ef858 */
[----:B------:R-:W-:Y:S01]  /*cf50*/  FMUL R21, R21, 1.4426950216293334961 ;  /* 0x3fb8aa3b15157820 */ /* 0x000fe20000400000 */
[----:B------:R-:W-:Y:S01]  /*cf60*/  FMUL R22, R22, 1.4426950216293334961 ;  /* 0x3fb8aa3b16167820 */ /* 0x000fe20000400000 */
[--C-:B------:R-:W-:Y:S01]  /*cf70*/  FADD R79, R79, -R120.reuse ;  /* 0x800000784f4f7221 */ /* 0x100fe20000000000 */
[----:B------:R-:W-:Y:S01]  /*cf80*/  FADD R86, R86, -R120 ;  /* 0x8000007856567221 */ /* 0x000fe20000000000 */
[----:B------:R-:W-:-:S02]  /*cf90*/  IMAD.SHL.U32 R36, R36, 0x10, RZ ;  /* 0x0000001024247824 */ /* 0x000fc400078e00ff */
[--C-:B------:R-:W-:Y:S01]  /*cfa0*/  FADD R87, R87, -R120.reuse ;  /* 0x8000007857577221 */ /* 0x100fe20000000000 */
[----:B------:R-:W-:Y:S01]  /*cfb0*/  MUFU.EX2 R25, R24 ;  /* 0x0000001800197308 */ /* 0x000fe20000000800 */
[----:B------:R-:W-:Y:S01]  /*cfc0*/  FMUL R79, R79, 1.4426950216293334961 ;  /* 0x3fb8aa3b4f4f7820 */ /* 0x000fe20000400000 */
[--C-:B------:R-:W-:Y:S01]  /*cfd0*/  FADD R84, R84, -R120.reuse ;  /* 0x8000007854547221 */ /* 0x100fe20000000000 */
[----:B------:R-:W-:Y:S01]  /*cfe0*/  LOP3.LUT R5, R36, 0x1b0, RZ, 0xc0, !PT ;  /* 0x000001b024057812 */ /* 0x000fe200078ec0ff */
[----:B------:R-:W-:Y:S01]  /*cff0*/  FMUL R19, R19, 1.4426950216293334961 ;  /* 0x3fb8aa3b13137820 */ /* 0x000fe20000400000 */
[----:B------:R-:W-:-:S03]  /*d000*/  FADD R40, R40, -R120 ;  /* 0x8000007828287221 */ /* 0x000fc60000000000 */
[----:B------:R3:W-:Y:S08]  /*d010*/  MUFU.EX2 R24, R6 ;  /* 0x0000000600187308 */ /* 0x0007f00000000800 */
[----:B------:R-:W5:Y:S01]  /*d020*/  MUFU.EX2 R34, R7 ;  /* 0x0000000700227308 */ /* 0x000f620000000800 */
[----:B---3--:R-:W-:-:S04]  /*d030*/  SHF.R.U32.HI R6, RZ, 0x1, R88 ;  /* 0x00000001ff067819 */ /* 0x008fc80000011658 */
[----:B------:R-:W-:-:S03]  /*d040*/  LOP3.LUT R5, R5, 0x40, R6, 0xf8, !PT ;  /* 0x0000004005057812 */ /* 0x000fc600078ef806 */
[----:B------:R-:W3:Y:S02]  /*d050*/  MUFU.EX2 R70, R8 ;  /* 0x0000000800467308 */ /* 0x000ee40000000800 */
[----:B------:R-:W-:-:S05]  /*d060*/  VIADD R5, R5, UR56 ;  /* 0x0000003805057c36 */ /* 0x000fca0008000000 */
[----:B0-----:R1:W-:Y:S01]  /*d070*/  STSM.16.M88 [R5+0x10000], R186 ;  /* 0x010000ba05007844 */ /* 0x0013e20000000000 */
[----:B------:R-:W0:Y:S08]  /*d080*/  MUFU.EX2 R33, R9 ;  /* 0x0000000900217308 */ /* 0x000e300000000800 */
[----:B------:R-:W2:Y:S01]  /*d090*/  MUFU.EX2 R71, R10 ;  /* 0x0000000a00477308 */ /* 0x000ea20000000800 */
[----:B-1----:R-:W-:-:S04]  /*d0a0*/  FADD R5, R35, R68 ;  /* 0x0000004423057221 */ /* 0x002fc80000000000 */
[----:B------:R-:W-:-:S03]  /*d0b0*/  FADD R5, R69, R5 ;  /* 0x0000000545057221 */ /* 0x000fc60000000000 */
[----:B------:R-:W1:Y:S01]  /*d0c0*/  MUFU.EX2 R32, R11 ;  /* 0x0000000b00207308 */ /* 0x000e620000000800 */
[----:B-----5:R-:W-:-:S04]  /*d0d0*/  FADD R5, R34, R5 ;  /* 0x0000000522057221 */ /* 0x020fc80000000000 */
[----:B---3--:R-:W-:-:S03]  /*d0e0*/  FADD R5, R70, R5 ;  /* 0x0000000546057221 */ /* 0x008fc60000000000 */
[----:B------:R-:W3:Y:S01]  /*d0f0*/  MUFU.EX2 R72, R12 ;  /* 0x0000000c00487308 */ /* 0x000ee20000000800 */
[----:B0-----:R-:W-:-:S07]  /*d100*/  FADD R5, R33, R5 ;  /* 0x0000000521057221 */ /* 0x001fce0000000000 */
[----:B------:R-:W0:Y:S01]  /*d110*/  MUFU.EX2 R31, R13 ;  /* 0x0000000d001f7308 */ /* 0x000e220000000800 */
[----:B--2---:R-:W-:-:S07]  /*d120*/  FADD R5, R71, R5 ;  /* 0x0000000547057221 */ /* 0x004fce0000000000 */
[----:B------:R-:W2:Y:S01]  /*d130*/  MUFU.EX2 R73, R14 ;  /* 0x0000000e00497308 */ /* 0x000ea20000000800 */
[----:B-1----:R-:W-:-:S07]  /*d140*/  FADD R5, R32, R5 ;  /* 0x0000000520057221 */ /* 0x002fce0000000000 */
[----:B------:R-:W1:Y:S01]  /*d150*/  MUFU.EX2 R30, R15 ;  /* 0x0000000f001e7308 */ /* 0x000e620000000800 */
[----:B---3--:R-:W-:-:S07]  /*d160*/  FADD R5, R72, R5 ;  /* 0x0000000548057221 */ /* 0x008fce0000000000 */
[----:B------:R-:W3:Y:S01]  /*d170*/  MUFU.EX2 R74, R16 ;  /* 0x00000010004a7308 */ /* 0x000ee20000000800 */
[----:B0-----:R-:W-:-:S07]  /*d180*/  FADD R5, R31, R5 ;  /* 0x000000051f057221 */ /* 0x001fce0000000000 */
[----:B------:R-:W0:Y:S01]  /*d190*/  MUFU.EX2 R29, R17 ;  /* 0x00000011001d7308 */ /* 0x000e220000000800 */
[----:B--2---:R-:W-:-:S04]  /*d1a0*/  FADD R5, R73, R5 ;  /* 0x0000000549057221 */ /* 0x004fc80000000000 */
[----:B-1----:R-:W-:-:S03]  /*d1b0*/  FADD R5, R30, R5 ;  /* 0x000000051e057221 */ /* 0x002fc60000000000 */
[----:B------:R1:W2:Y:S01]  /*d1c0*/  MUFU.EX2 R27, R20 ;  /* 0x00000014001b7308 */ /* 0x0002a20000000800 */
[----:B---3--:R-:W-:-:S07]  /*d1d0*/  FADD R5, R74, R5 ;  /* 0x000000054a057221 */ /* 0x008fce0000000000 */
[----:B------:R3:W5:Y:S01]  /*d1e0*/  MUFU.EX2 R76, R21 ;  /* 0x00000015004c7308 */ /* 0x0007620000000800 */
[----:B0-----:R-:W-:Y:S01]  /*d1f0*/  FADD R5, R29, R5 ;  /* 0x000000051d057221 */ /* 0x001fe20000000000 */
[----:B-1----:R-:W-:Y:S01]  /*d200*/  FMUL R20, R84, 1.4426950216293334961 ;  /* 0x3fb8aa3b54147820 */ /* 0x002fe20000400000 */
[----:B------:R-:W-:Y:S02]  /*d210*/  FADD R84, R37, -R120 ;  /* 0x8000007825547221 */ /* 0x000fe40000000000 */
[----:B------:R-:W-:Y:S02]  /*d220*/  FADD R5, R28, R5 ;  /* 0x000000051c057221 */ /* 0x000fe40000000000 */
[----:B------:R-:W-:Y:S01]  /*d230*/  FMUL R84, R84, 1.4426950216293334961 ;  /* 0x3fb8aa3b54547820 */ /* 0x000fe20000400000 */
[----:B------:R0:W1:Y:S01]  /*d240*/  MUFU.EX2 R26, R22 ;  /* 0x00000016001a7308 */ /* 0x0000620000000800 */
[----:B------:R-:W-:Y:S01]  /*d250*/  FADD R5, R75, R5 ;  /* 0x000000054b057221 */ /* 0x000fe20000000000 */
[----:B---3--:R-:W-:-:S03]  /*d260*/  FMUL R21, R87, 1.4426950216293334961 ;  /* 0x3fb8aa3b57157820 */ /* 0x008fc60000400000 */
[----:B--2---:R-:W-:-:S03]  /*d270*/  FADD R5, R27, R5 ;  /* 0x000000051b057221 */ /* 0x004fc60000000000 */
[----:B------:R-:W2:Y:S01]  /*d280*/  MUFU.EX2 R79, R79 ;  /* 0x0000004f004f7308 */ /* 0x000ea20000000800 */
[----:B-----5:R-:W-:Y:S01]  /*d290*/  FADD R5, R76, R5 ;  /* 0x000000054c057221 */ /* 0x020fe20000000000 */
[----:B0-----:R-:W-:-:S06]  /*d2a0*/  FMUL R22, R86, 1.4426950216293334961 ;  /* 0x3fb8aa3b56167820 */ /* 0x001fcc0000400000 */
[----:B------:R-:W0:Y:S01]  /*d2b0*/  MUFU.EX2 R23, R23 ;  /* 0x0000001700177308 */ /* 0x000e220000000800 */
[----:B-1----:R-:W-:-:S04]  /*d2c0*/  FADD R5, R26, R5 ;  /* 0x000000051a057221 */ /* 0x002fc80000000000 */
[----:B------:R-:W-:-:S03]  /*d2d0*/  FADD R5, R77, R5 ;  /* 0x000000054d057221 */ /* 0x000fc60000000000 */
[----:B------:R-:W1:Y:S01]  /*d2e0*/  MUFU.EX2 R80, R80 ;  /* 0x0000005000507308 */ /* 0x000e620000000800 */
[----:B------:R-:W-:-:S04]  /*d2f0*/  FADD R5, R25, R5 ;  /* 0x0000000519057221 */ /* 0x000fc80000000000 */
[----:B------:R-:W-:-:S03]  /*d300*/  FADD R5, R78, R5 ;  /* 0x000000054e057221 */ /* 0x000fc60000000000 */
[----:B------:R-:W3:Y:S01]  /*d310*/  MUFU.EX2 R22, R22 ;  /* 0x0000001600167308 */ /* 0x000ee20000000800 */
[----:B------:R-:W-:-:S04]  /*d320*/  FADD R5, R24, R5 ;  /* 0x0000000518057221 */ /* 0x000fc80000000000 */
[----:B--2---:R-:W-:-:S03]  /*d330*/  FADD R5, R79, R5 ;  /* 0x000000054f057221 */ /* 0x004fc60000000000 */
[----:B------:R-:W2:Y:S01]  /*d340*/  MUFU.EX2 R81, R81 ;  /* 0x0000005100517308 */ /* 0x000ea20000000800 */
[----:B0-----:R-:W-:-:S07]  /*d350*/  FADD R5, R23, R5 ;  /* 0x0000000517057221 */ /* 0x001fce0000000000 */
[----:B------:R-:W0:Y:S01]  /*d360*/  MUFU.EX2 R21, R21 ;  /* 0x0000001500157308 */ /* 0x000e220000000800 */
[----:B-1----:R-:W-:-:S07]  /*d370*/  FADD R5, R80, R5 ;  /* 0x0000000550057221 */ /* 0x002fce0000000000 */
[----:B------:R-:W1:Y:S01]  /*d380*/  MUFU.EX2 R82, R82 ;  /* 0x0000005200527308 */ /* 0x000e620000000800 */
[----:B---3--:R-:W-:-:S07]  /*d390*/  FADD R5, R22, R5 ;  /* 0x0000000516057221 */ /* 0x008fce0000000000 */
[----:B------:R-:W3:Y:S01]  /*d3a0*/  MUFU.EX2 R20, R20 ;  /* 0x0000001400147308 */ /* 0x000ee20000000800 */
[----:B--2---:R-:W-:-:S07]  /*d3b0*/  FADD R5, R81, R5 ;  /* 0x0000000551057221 */ /* 0x004fce0000000000 */
[----:B------:R-:W2:Y:S01]  /*d3c0*/  MUFU.EX2 R83, R83 ;  /* 0x0000005300537308 */ /* 0x000ea20000000800 */
[----:B0-----:R-:W-:-:S07]  /*d3d0*/  FADD R5, R21, R5 ;  /* 0x0000000515057221 */ /* 0x001fce0000000000 */
[----:B------:R-:W0:Y:S01]  /*d3e0*/  MUFU.EX2 R19, R19 ;  /* 0x0000001300137308 */ /* 0x000e220000000800 */
[----:B-1----:R-:W-:Y:S01]  /*d3f0*/  FADD R5, R82, R5 ;  /* 0x0000000552057221 */ /* 0x002fe20000000000 */
[----:B------:R-:W-:-:S06]  /*d400*/  FMUL R17, R40, 1.4426950216293334961 ;  /* 0x3fb8aa3b28117820 */ /* 0x000fcc0000400000 */
[----:B------:R-:W1:Y:S01]  /*d410*/  MUFU.EX2 R84, R84 ;  /* 0x0000005400547308 */ /* 0x000e620000000800 */
[----:B---3--:R-:W-:Y:S01]  /*d420*/  FADD R5, R20, R5 ;  /* 0x0000000514057221 */ /* 0x008fe20000000000 */
[----:B------:R-:W-:-:S06]  /*d430*/  FADD R41, R41, -R120 ;  /* 0x8000007829297221 */ /* 0x000fcc0000000000 */
[----:B------:R-:W3:Y:S01]  /*d440*/  MUFU.EX2 R18, R18 ;  /* 0x0000001200127308 */ /* 0x000ee20000000800 */
[----:B--2---:R-:W-:Y:S01]  /*d450*/  FADD R5, R83, R5 ;  /* 0x0000000553057221 */ /* 0x004fe20000000000 */
[--C-:B------:R-:W-:Y:S01]  /*d460*/  FADD R42, R42, -R120.reuse ;  /* 0x800000782a2a7221 */ /* 0x100fe20000000000 */
[----:B------:R-:W-:Y:S02]  /*d470*/  FMUL R41, R41, 1.4426950216293334961 ;  /* 0x3fb8aa3b29297820 */ /* 0x000fe40000400000 */
[----:B0-----:R-:W-:Y:S01]  /*d480*/  FADD R5, R19, R5 ;  /* 0x0000000513057221 */ /* 0x001fe20000000000 */
[----:B------:R-:W-:Y:S02]  /*d490*/  FMUL R16, R42, 1.4426950216293334961 ;  /* 0x3fb8aa3b2a107820 */ /* 0x000fe40000400000 */
[----:B------:R-:W0:Y:S01]  /*d4a0*/  MUFU.EX2 R17, R17 ;  /* 0x0000001100117308 */ /* 0x000e220000000800 */
[--C-:B------:R-:W-:Y:S01]  /*d4b0*/  FADD R43, R43, -R120.reuse ;  /* 0x800000782b2b7221 */ /* 0x100fe20000000000 */
[----:B-1----:R-:W-:Y:S01]  /*d4c0*/  FADD R5, R84, R5 ;  /* 0x0000000554057221 */ /* 0x002fe20000000000 */
[----:B------:R-:W-:-:S05]  /*d4d0*/  FADD R44, R44, -R120 ;  /* 0x800000782c2c7221 */ /* 0x000fca0000000000 */
[----:B------:R-:W1:Y:S01]  /*d4e0*/  MUFU.EX2 R86, R41 ;  /* 0x0000002900567308 */ /* 0x000e620000000800 */
[----:B------:R-:W-:Y:S01]  /*d4f0*/  FMUL R43, R43, 1.4426950216293334961 ;  /* 0x3fb8aa3b2b2b7820 */ /* 0x000fe20000400000 */
[----:B---3--:R-:W-:Y:S01]  /*d500*/  FADD R5, R18, R5 ;  /* 0x0000000512057221 */ /* 0x008fe20000000000 */
[----:B------:R-:W-:Y:S01]  /*d510*/  FMUL R15, R44, 1.4426950216293334961 ;  /* 0x3fb8aa3b2c0f7820 */ /* 0x000fe20000400000 */
[----:B------:R-:W-:-:S04]  /*d520*/  FADD R45, R45, -R120 ;  /* 0x800000782d2d7221 */ /* 0x000fc80000000000 */
[----:B------:R-:W2:Y:S01]  /*d530*/  MUFU.EX2 R16, R16 ;  /* 0x0000001000107308 */ /* 0x000ea20000000800 */
[----:B------:R-:W-:Y:S01]  /*d540*/  FADD R5, R85, R5 ;  /* 0x0000000555057221 */ /* 0x000fe20000000000 */
[----:B------:R-:W-:Y:S01]  /*d550*/  FADD R46, R46, -R120 ;  /* 0x800000782e2e7221 */ /* 0x000fe20000000000 */
[----:B------:R-:W-:-:S05]  /*d560*/  FMUL R45, R45, 1.4426950216293334961 ;  /* 0x3fb8aa3b2d2d7820 */ /* 0x000fca0000400000 */
[----:B------:R-:W3:Y:S01]  /*d570*/  MUFU.EX2 R87, R43 ;  /* 0x0000002b00577308 */ /* 0x000ee20000000800 */
[----:B0-----:R-:W-:Y:S01]  /*d580*/  FADD R5, R17, R5 ;  /* 0x0000000511057221 */ /* 0x001fe20000000000 */
[----:B------:R-:W-:Y:S01]  /*d590*/  FMUL R14, R46, 1.4426950216293334961 ;  /* 0x3fb8aa3b2e0e7820 */ /* 0x000fe20000400000 */
[----:B------:R-:W-:-:S05]  /*d5a0*/  FADD R47, R47, -R120 ;  /* 0x800000782f2f7221 */ /* 0x000fca0000000000 */
[----:B------:R-:W0:Y:S01]  /*d5b0*/  MUFU.EX2 R15, R15 ;  /* 0x0000000f000f7308 */ /* 0x000e220000000800 */
[----:B-1----:R-:W-:Y:S01]  /*d5c0*/  FADD R5, R86, R5 ;  /* 0x0000000556057221 */ /* 0x002fe20000000000 */
[----:B------:R-:W-:Y:S01]  /*d5d0*/  FADD R48, R48, -R120 ;  /* 0x8000007830307221 */ /* 0x000fe20000000000 */
[----:B------:R-:W-:-:S05]  /*d5e0*/  FMUL R47, R47, 1.4426950216293334961 ;  /* 0x3fb8aa3b2f2f7820 */ /* 0x000fca0000400000 */
[----:B------:R-:W1:Y:S01]  /*d5f0*/  MUFU.EX2 R88, R45 ;  /* 0x0000002d00587308 */ /* 0x000e620000000800 */
[----:B--2---:R-:W-:Y:S01]  /*d600*/  FADD R5, R16, R5 ;  /* 0x0000000510057221 */ /* 0x004fe20000000000 */
[----:B------:R-:W-:Y:S01]  /*d610*/  FMUL R13, R48, 1.4426950216293334961 ;  /* 0x3fb8aa3b300d7820 */ /* 0x000fe20000400000 */
[----:B------:R-:W-:-:S05]  /*d620*/  FADD R49, R49, -R120 ;  /* 0x8000007831317221 */ /* 0x000fca0000000000 */
[----:B------:R-:W2:Y:S01]  /*d630*/  MUFU.EX2 R14, R14 ;  /* 0x0000000e000e7308 */ /* 0x000ea20000000800 */
[----:B---3--:R-:W-:Y:S01]  /*d640*/  FADD R5, R87, R5 ;  /* 0x0000000557057221 */ /* 0x008fe20000000000 */
        /* <DEDUP_REMOVED lines=52> */
[----:B------:R-:W-:Y:S01]  /*d990*/  USHF.L.U32 UR6, UR6, 0x1f, URZ ;  /* 0x0000001f06067899 */ /* 0x000fe200080006ff */
[----:B------:R-:W-:Y:S01]  /*d9a0*/  FMUL R6, R65, 1.4426950216293334961 ;  /* 0x3fb8aa3b41067820 */ /* 0x000fe20000400000 */
[----:B------:R-:W-:-:S04]  /*d9b0*/  FADD R66, R66, -R120 ;  /* 0x8000007842427221 */ /* 0x000fc80000000000 */
[----:B------:R-:W0:Y:S01]  /*d9c0*/  MUFU.EX2 R7, R7 ;  /* 0x0000000700077308 */ /* 0x000e220000000800 */
[----:B------:R-:W-:Y:S01]  /*d9d0*/  LOP3.LUT R189, R36, 0x1f0, RZ, 0xc0, !PT ;  /* 0x000001f024bd7812 */ /* 0x000fe200078ec0ff */
[----:B------:R-:W-:Y:S01]  /*d9e0*/  BAR.SYNC.DEFER_BLOCKING 0x0 ;  /* 0x0000000000007b1d */ /* 0x000fe20000010000 */
[----:B-1----:R-:W-:Y:S01]  /*d9f0*/  FADD R37, R94, R37 ;  /* 0x000000255e257221 */ /* 0x002fe20000000000 */
[----:B------:R-:W-:-:S04]  /*da00*/  IMAD.U32 R36, RZ, RZ, UR6 ;  /* 0x00000006ff247e24 */ /* 0x000fc8000f8e00ff */
[----:B------:R-:W1:Y:S01]  /*da10*/  MUFU.EX2 R96, R61 ;  /* 0x0000003d00607308 */ /* 0x000e620000000800 */
[----:B------:R-:W-:Y:S01]  /*da20*/  FMUL R66, R66, 1.4426950216293334961 ;  /* 0x3fb8aa3b42427820 */ /* 0x000fe20000400000 */
[--C-:B------:R-:W-:Y:S01]  /*da30*/  FADD R63, R63, -R120.reuse ;  /* 0x800000783f3f7221 */ /* 0x100fe20000000000 */
[----:B--2---:R-:W-:Y:S01]  /*da40*/  FADD R37, R8, R37 ;  /* 0x0000002508257221 */ /* 0x004fe20000000000 */
[----:B------:R-:W-:-:S04]  /*da50*/  FADD R98, R64, -R120 ;  /* 0x8000007840627221 */ /* 0x000fc80000000000 */
[----:B------:R-:W2:Y:S01]  /*da60*/  MUFU.EX2 R6, R6 ;  /* 0x0000000600067308 */ /* 0x000ea20000000800 */
[----:B------:R-:W-:Y:S01]  /*da70*/  FMUL R63, R63, 1.4426950216293334961 ;  /* 0x3fb8aa3b3f3f7820 */ /* 0x000fe20000400000 */
[----:B---3--:R-:W-:Y:S01]  /*da80*/  FADD R37, R95, R37 ;  /* 0x000000255f257221 */ /* 0x008fe20000000000 */
[----:B------:R-:W-:Y:S01]  /*da90*/  FMUL R98, R98, 1.4426950216293334961 ;  /* 0x3fb8aa3b62627820 */ /* 0x000fe20000400000 */
[----:B------:R-:W-:-:S04]  /*daa0*/  FADD R62, R62, -R120 ;  /* 0x800000783e3e7221 */ /* 0x000fc80000000000 */
[----:B------:R-:W3:Y:S01]  /*dab0*/  MUFU.EX2 R97, R66 ;  /* 0x0000004200617308 */ /* 0x000ee20000000800 */
[----:B------:R-:W4:Y:S01]  /*dac0*/  LDSM.16.M88 R189, [R189+UR56+0x10000] ;  /* 0x01000038bdbd783b */ /* 0x000f220008000000 */
[----:B------:R5:W4:Y:S01]  /*dad0*/  SYNCS.PHASECHK.TRANS64.TRYWAIT P0, [UR59], R36 ;  /* 0x00000024ff0075a7 */ /* 0x000b22000800113b */
[----:B0-----:R-:W-:-:S05]  /*dae0*/  FADD R37, R7, R37 ;  /* 0x0000002507257221 */ /* 0x001fca0000000000 */
[----:B------:R-:W0:Y:S01]  /*daf0*/  MUFU.EX2 R5, R63 ;  /* 0x0000003f00057308 */ /* 0x000e220000000800 */
[----:B------:R-:W-:Y:S01]  /*db00*/  FMUL R62, R62, 1.4426950216293334961 ;  /* 0x3fb8aa3b3e3e7820 */ /* 0x000fe20000400000 */
[----:B-1----:R-:W-:Y:S01]  /*db10*/  FADD R37, R96, R37 ;  /* 0x0000002560257221 */ /* 0x002fe20000000000 */
[----:B-----5:R-:W-:-:S05]  /*db20*/  FADD R36, R4, -R120 ;  /* 0x8000007804247221 */ /* 0x020fca0000000000 */
[----:B------:R-:W1:Y:S01]  /*db30*/  MUFU.EX2 R98, R98 ;  /* 0x0000006200627308 */ /* 0x000e620000000800 */
[----:B------:R-:W-:Y:S01]  /*db40*/  FMUL R36, R36, 1.4426950216293334961 ;  /* 0x3fb8aa3b24247820 */ /* 0x000fe20000400000 */
[----:B--2---:R-:W-:-:S06]  /*db50*/  FADD R37, R6, R37 ;  /* 0x0000002506257221 */ /* 0x004fcc0000000000 */
[----:B------:R-:W2:Y:S01]  /*db60*/  MUFU.EX2 R4, R62 ;  /* 0x0000003e00047308 */ /* 0x000ea20000000800 */
[----:B---3--:R-:W-:-:S07]  /*db70*/  FADD R37, R97, R37 ;  /* 0x0000002561257221 */ /* 0x008fce0000000000 */
[----:B------:R-:W3:Y:S01]  /*db80*/  MUFU.EX2 R99, R36 ;  /* 0x0000002400637308 */ /* 0x000ee20000000800 */
[----:B0-----:R-:W-:-:S04]  /*db90*/  FADD R37, R5, R37 ;  /* 0x0000002505257221 */ /* 0x001fc80000000000 */
[----:B-1----:R-:W-:-:S04]  /*dba0*/  FADD R37, R98, R37 ;  /* 0x0000002562257221 */ /* 0x002fc80000000000 */
[----:B--2---:R-:W-:-:S04]  /*dbb0*/  FADD R37, R4, R37 ;  /* 0x0000002504257221 */ /* 0x004fc80000000000 */
[----:B---3--:R-:W-:Y:S01]  /*dbc0*/  FADD R187, R99, R37 ;  /* 0x0000002563bb7221 */ /* 0x008fe20000000000 */
[----:B----4-:R-:W-:-:S04]  /*dbd0*/  IMAD.WIDE R36, R123, 0x2, R38 ;  /* 0x000000027b247825 */ /* 0x010fc800078e0226 */
[----:B------:R0:W1:Y:S01]  /*dbe0*/  SHFL.BFLY PT, R188, R187, 0x10, 0x1f ;  /* 0x0e001f00bbbc7f89 */ /* 0x00006200000e0000 */
[----:B------:R-:W-:Y:S05]  /*dbf0*/  @!P0 BRA `(.L_x_15) ;  /* 0x0000004000808947 */ /* 0x000fea0003800000 */
.L_x_24:
[----:B------:R2:W3:Y:S02]  /*dc00*/  LDG.E.U16 R38, desc[UR8][R36.64] ;  /* 0x0000000824267981 */ /* 0x0004e4000c1e1500 */
[----:B--2---:R-:W-:-:S05]  /*dc10*/  IMAD.WIDE R36, R123, 0x2, R232 ;  /* 0x000000027b247825 */ /* 0x004fca00078e02e8 */
[----:B------:R2:W4:Y:S02]  /*dc20*/  LDG.E.U16 R40, desc[UR8][R36.64] ;  /* 0x0000000824287981 */ /* 0x000524000c1e1500 */
[----:B--2---:R-:W-:-:S05]  /*dc30*/  IMAD.WIDE R36, R123, 0x2, R224 ;  /* 0x000000027b247825 */ /* 0x004fca00078e02e0 */
[----:B------:R2:W5:Y:S02]  /*dc40*/  LDG.E.U16 R39, desc[UR8][R36.64] ;  /* 0x0000000824277981 */ /* 0x000564000c1e1500 */
[C---:B--2---:R-:W-:Y:S02]  /*dc50*/  IMAD.WIDE R36, R123.reuse, 0x2, R216 ;  /* 0x000000027b247825 */ /* 0x044fe400078e02d8 */
[----:B---3--:R2:W-:Y:S04]  /*dc60*/  STS.U16 [R3+UR56+0x18000], R38 ;  /* 0x0180002603007988 */ /* 0x0085e80008000438 */
[----:B--2---:R2:W3:Y:S04]  /*dc70*/  LDG.E.U16 R38, desc[UR8][R36.64] ;  /* 0x0000000824267981 */ /* 0x0044e8000c1e1500 */
[----:B----4-:R4:W-:Y:S01]  /*dc80*/  STS.U16 [R3+UR56+0x18400], R40 ;  /* 0x0184002803007988 */ /* 0x0109e20008000438 */
[----:B--2---:R-:W-:-:S05]  /*dc90*/  IMAD.WIDE R36, R123, 0x2, R208 ;  /* 0x000000027b247825 */ /* 0x004fca00078e02d0 */
[----:B----4-:R2:W4:Y:S02]  /*dca0*/  LDG.E.U16 R40, desc[UR8][R36.64] ;  /* 0x0000000824287981 */ /* 0x010524000c1e1500 */
[----:B--2---:R-:W-:-:S05]  /*dcb0*/  IMAD.WIDE R36, R123, 0x2, R200 ;  /* 0x000000027b247825 */ /* 0x004fca00078e02c8 */
[----:B------:R2:W4:Y:S02]  /*dcc0*/  LDG.E.U16 R41, desc[UR8][R36.64] ;  /* 0x0000000824297981 */ /* 0x000524000c1e1500 */
[----:B--2---:R-:W-:-:S05]  /*dcd0*/  IMAD.WIDE R36, R123, 0x2, R192 ;  /* 0x000000027b247825 */ /* 0x004fca00078e02c0 */
[----:B------:R2:W4:Y:S02]  /*dce0*/  LDG.E.U16 R42, desc[UR8][R36.64] ;  /* 0x00000008242a7981 */ /* 0x000524000c1e1500 */
[----:B--2---:R-:W-:-:S05]  /*dcf0*/  IMAD.WIDE R36, R123, 0x2, R180 ;  /* 0x000000027b247825 */ /* 0x004fca00078e02b4 */
[----:B------:R2:W4:Y:S02]  /*dd00*/  LDG.E.U16 R43, desc[UR8][R36.64] ;  /* 0x00000008242b7981 */ /* 0x000524000c1e1500 */
[----:B--2---:R-:W-:-:S05]  /*dd10*/  IMAD.WIDE R36, R123, 0x2, R172 ;  /* 0x000000027b247825 */ /* 0x004fca00078e02ac */
[----:B------:R2:W4:Y:S02]  /*dd20*/  LDG.E.U16 R44, desc[UR8][R36.64] ;  /* 0x00000008242c7981 */ /* 0x000524000c1e1500 */
[----:B--2---:R-:W-:-:S05]  /*dd30*/  IMAD.WIDE R36, R123, 0x2, R164 ;  /* 0x000000027b247825 */ /* 0x004fca00078e02a4 */
[----:B------:R2:W4:Y:S04]  /*dd40*/  LDG.E.U16 R45, desc[UR8][R36.64] ;  /* 0x00000008242d7981 */ /* 0x000528000c1e1500 */
[----:B-----5:R5:W-:Y:S01]  /*dd50*/  STS.U16 [R3+UR56+0x18800], R39 ;  /* 0x0188002703007988 */ /* 0x020be20008000438 */
[----:B--2---:R-:W-:-:S05]  /*dd60*/  IMAD.WIDE R36, R123, 0x2, R156 ;  /* 0x000000027b247825 */ /* 0x004fca00078e029c */
[----:B-----5:R2:W5:Y:S02]  /*dd70*/  LDG.E.U16 R39, desc[UR8][R36.64] ;  /* 0x0000000824277981 */ /* 0x020564000c1e1500 */
[C---:B--2---:R-:W-:Y:S02]  /*dd80*/  IMAD.WIDE R36, R123.reuse, 0x2, R148 ;  /* 0x000000027b247825 */ /* 0x044fe400078e0294 */
[----:B---3--:R2:W-:Y:S04]  /*dd90*/  STS.U16 [R3+UR56+0x18c00], R38 ;  /* 0x018c002603007988 */ /* 0x0085e80008000438 */
[----:B--2---:R2:W3:Y:S04]  /*dda0*/  LDG.E.U16 R38, desc[UR8][R36.64] ;  /* 0x0000000824267981 */ /* 0x0044e8000c1e1500 */
[----:B----4-:R4:W-:Y:S01]  /*ddb0*/  STS.U16 [R3+UR56+0x19000], R40 ;  /* 0x0190002803007988 */ /* 0x0109e20008000438 */
[----:B--2---:R-:W-:-:S05]  /*ddc0*/  IMAD.WIDE R36, R123, 0x2, R140 ;  /* 0x000000027b247825 */ /* 0x004fca00078e028c */
[----:B----4-:R2:W4:Y:S04]  /*ddd0*/  LDG.E.U16 R40, desc[UR8][R36.64] ;  /* 0x0000000824287981 */ /* 0x010528000c1e1500 */
[----:B------:R0:W-:Y:S01]  /*dde0*/  STS.U16 [R3+UR56+0x19400], R41 ;  /* 0x0194002903007988 */ /* 0x0001e20008000438 */
[----:B--2---:R-:W-:-:S05]  /*ddf0*/  IMAD.WIDE R36, R123, 0x2, R132 ;  /* 0x000000027b247825 */ /* 0x004fca00078e0284 */
[----:B0-----:R0:W2:Y:S04]  /*de00*/  LDG.E.U16 R41, desc[UR8][R36.64] ;  /* 0x0000000824297981 */ /* 0x0010a8000c1e1500 */
[----:B------:R1:W-:Y:S01]  /*de10*/  STS.U16 [R3+UR56+0x19800], R42 ;  /* 0x0198002a03007988 */ /* 0x0003e20008000438 */
[----:B0-----:R-:W-:-:S05]  /*de20*/  IMAD.WIDE R36, R123, 0x2, R124 ;  /* 0x000000027b247825 */ /* 0x001fca00078e027c */
[----:B-1----:R0:W2:Y:S04]  /*de30*/  LDG.E.U16 R42, desc[UR8][R36.64] ;  /* 0x00000008242a7981 */ /* 0x0020a8000c1e1500 */
        /* <DEDUP_REMOVED lines=9> */
[----:B-----5:R1:W-:Y:S01]  /*ded0*/  STS.U16 [R3+UR56+0x1a800], R39 ;  /* 0x01a8002703007988 */ /* 0x0203e20008000438 */
[----:B0-----:R-:W-:-:S05]  /*dee0*/  IMAD.WIDE R36, R123, 0x2, R222 ;  /* 0x000000027b247825 */ /* 0x001fca00078e02de */
[----:B-1----:R0:W5:Y:S02]  /*def0*/  LDG.E.U16 R39, desc[UR8][R36.64] ;  /* 0x0000000824277981 */ /* 0x002164000c1e1500 */
[----:B0-----:R-:W-:Y:S01]  /*df00*/  IMAD.WIDE R36, R123, 0x2, R214 ;  /* 0x000000027b247825 */ /* 0x001fe200078e02d6 */
[----:B------:R-:W-:Y:S01]  /*df10*/  LOP3.LUT R46, R3, 0x20, RZ, 0x3c, !PT ;  /* 0x00000020032e7812 */ /* 0x000fe200078e3cff */
[----:B---3--:R0:W-:Y:S04]  /*df20*/  STS.U16 [R3+UR56+0x1ac00], R38 ;  /* 0x01ac002603007988 */ /* 0x0081e80008000438 */
[----:B0-----:R0:W3:Y:S04]  /*df30*/  LDG.E.U16 R38, desc[UR8][R36.64] ;  /* 0x0000000824267981 */ /* 0x0010e8000c1e1500 */
[----:B----4-:R1:W-:Y:S01]  /*df40*/  STS.U16 [R3+UR56+0x1b000], R40 ;  /* 0x01b0002803007988 */ /* 0x0103e20008000438 */
[----:B0-----:R-:W-:-:S05]  /*df50*/  IMAD.WIDE R36, R123, 0x2, R206 ;  /* 0x000000027b247825 */ /* 0x001fca00078e02ce */
[----:B-1----:R0:W4:Y:S04]  /*df60*/  LDG.E.U16 R40, desc[UR8][R36.64] ;  /* 0x0000000824287981 */ /* 0x002128000c1e1500 */
[----:B--2---:R1:W-:Y:S01]  /*df70*/  STS.U16 [R3+UR56+0x1b400], R41 ;  /* 0x01b4002903007988 */ /* 0x0043e20008000438 */
        /* <DEDUP_REMOVED lines=17> */
[C---:B0-----:R-:W-:Y:S02]  /*e090*/  IMAD.WIDE R36, R123.reuse, 0x2, R146 ;  /* 0x000000027b247825 */ /* 0x041fe400078e0292 */
        /* <DEDUP_REMOVED lines=43> */
[----:B-1----:R0:W2:Y:S02]  /*e350*/  LDG.E.U16 R45, desc[UR8][R36.64] ;  /* 0x00000008242d7981 */ /* 0x0020a4000c1e1500 */
[----:B0-----:R-:W-:-:S06]  /*e360*/  IMAD.WIDE R36, R123, 0x2, R152 ;  /* 0x000000027b247825 */ /* 0x001fcc00078e0298 */
[----:B------:R0:W2:Y:S01]  /*e370*/  LDG.E.U16 R36, desc[UR8][R36.64] ;  /* 0x0000000824247981 */ /* 0x0000a2000c1e1500 */
[----:B------:R-:W0:Y:S03]  /*e380*/  S2R R46, SR_TID.X ;  /* 0x00000000002e7919 */ /* 0x000e260000002100 */
[----:B-----5:R-:W-:Y:S01]  /*e390*/  STS.U16 [R252+UR56+0x18a00], R39 ;  /* 0x018a0027fc007988 */ /* 0x020fe20008000438 */
[----:B0-----:R-:W-:-:S04]  /*e3a0*/  SHF.R.S32.HI R37, RZ, 0x7, R46 ;  /* 0x00000007ff257819 */ /* 0x001fc8000001142e */
[----:B------:R-:W-:Y:S01]  /*e3b0*/  SGXT R37, R37, 0x1 ;  /* 0x000000012525781a */ /* 0x000fe20000000200 */
[----:B---3--:R0:W-:Y:S02]  /*e3c0*/  STS.U16 [R252+UR56+0x18e00], R38 ;  /* 0x018e0026fc007988 */ /* 0x0081e40008000438 */
[C---:B0-----:R-:W-:Y:S02]  /*e3d0*/  IMAD.SHL.U32 R38, R46.reuse, 0x100, RZ ;  /* 0x000001002e267824 */ /* 0x041fe400078e00ff */
[----:B----4-:R-:W-:Y:S04]  /*e3e0*/  STS.U16 [R252+UR56+0x19200], R40 ;  /* 0x01920028fc007988 */ /* 0x010fe80008000438 */
[----:B--2---:R-:W-:Y:S04]  /*e3f0*/  STS.U16 [R252+UR56+0x19600], R41 ;  /* 0x01960029fc007988 */ /* 0x004fe80008000438 */
[----:B------:R-:W-:Y:S04]  /*e400*/  STS.U16 [R252+UR56+0x19a00], R42 ;  /* 0x019a002afc007988 */ /* 0x000fe80008000438 */
[----:B------:R-:W-:Y:S04]  /*e410*/  STS.U16 [R252+UR56+0x19e00], R43 ;  /* 0x019e002bfc007988 */ /* 0x000fe80008000438 */
[----:B------:R0:W-:Y:S02]  /*e420*/  STS.U16 [R252+UR56+0x1aa00], R36 ;  /* 0x01aa0024fc007988 */ /* 0x0001e40008000438 */
[----:B0-----:R-:W-:Y:S01]  /*e430*/  LOP3.LUT R36, R37, 0x90, RZ, 0xc0, !PT ;  /* 0x0000009025247812 */ /* 0x001fe200078ec0ff */
[----:B------:R-:W-:-:S05]  /*e440*/  IMAD.SHL.U32 R37, R46, 0x2, RZ ;  /* 0x000000022e257824 */ /* 0x000fca00078e00ff */
[----:B------:R-:W-:-:S04]  /*e450*/  LOP3.LUT R36, R36, 0x7e, R37, 0x78, !PT ;  /* 0x0000007e24247812 */ /* 0x000fc800078e7825 */
[----:B------:R-:W-:Y:S01]  /*e460*/  LOP3.LUT R38, R36, 0x4000, R38, 0xf8, !PT ;  /* 0x0000400024267812 */ /* 0x000fe200078ef826 */
[----:B------:R-:W-:-:S05]  /*e470*/  IMAD.WIDE R36, R123, 0x2, R144 ;  /* 0x000000027b247825 */ /* 0x000fca00078e0290 */
[----:B------:R0:W2:Y:S02]  /*e480*/  LDG.E.U16 R39, desc[UR8][R36.64] ;  /* 0x0000000824277981 */ /* 0x0000a4000c1e1500 */
[----:B0-----:R-:W-:-:S05]  /*e490*/  IMAD.WIDE R36, R123, 0x2, R136 ;  /* 0x000000027b247825 */ /* 0x001fca00078e0288 */
[----:B------:R0:W3:Y:S02]  /*e4a0*/  LDG.E.U16 R40, desc[UR8][R36.64] ;  /* 0x0000000824287981 */ /* 0x0000e4000c1e1500 */
[----:B0-----:R-:W-:-:S05]  /*e4b0*/  IMAD.WIDE R36, R123, 0x2, R128 ;  /* 0x000000027b247825 */ /* 0x001fca00078e0280 */
[----:B------:R0:W4:Y:S02]  /*e4c0*/  LDG.E.U16 R41, desc[UR8][R36.64] ;  /* 0x0000000824297981 */ /* 0x000124000c1e1500 */
[----:B0-----:R-:W-:-:S05]  /*e4d0*/  IMAD.WIDE R36, R123, 0x2, R110 ;  /* 0x000000027b247825 */ /* 0x001fca00078e026e */
[----:B------:R0:W5:Y:S02]  /*e4e0*/  LDG.E.U16 R42, desc[UR8][R36.64] ;  /* 0x00000008242a7981 */ /* 0x000164000c1e1500 */
[----:B0-----:R-:W-:-:S05]  /*e4f0*/  IMAD.WIDE R36, R123, 0x2, R102 ;  /* 0x000000027b247825 */ /* 0x001fca00078e0266 */
[----:B------:R0:W5:Y:S04]  /*e500*/  LDG.E.U16 R43, desc[UR8][R36.64] ;  /* 0x00000008242b7981 */ /* 0x000168000c1e1500 */
[----:B------:R1:W-:Y:S01]  /*e510*/  STS.U16 [R252+UR56+0x1a200], R44 ;  /* 0x01a2002cfc007988 */ /* 0x0003e20008000438 */
[----:B0-----:R-:W-:-:S05]  /*e520*/  IMAD.WIDE R36, R123, 0x2, R234 ;  /* 0x000000027b247825 */ /* 0x001fca00078e02ea */
[----:B-1----:R0:W5:Y:S04]  /*e530*/  LDG.E.U16 R44, desc[UR8][R36.64] ;  /* 0x00000008242c7981 */ /* 0x002168000c1e1500 */
[----:B------:R1:W-:Y:S01]  /*e540*/  STS.U16 [R252+UR56+0x1a600], R45 ;  /* 0x01a6002dfc007988 */ /* 0x0003e20008000438 */
[----:B0-----:R-:W-:-:S05]  /*e550*/  IMAD.WIDE R36, R123, 0x2, R226 ;  /* 0x000000027b247825 */ /* 0x001fca00078e02e2 */
[----:B-1----:R0:W5:Y:S02]  /*e560*/  LDG.E.U16 R45, desc[UR8][R36.64] ;  /* 0x00000008242d7981 */ /* 0x002164000c1e1500 */
[C---:B0-----:R-:W-:Y:S01]  /*e570*/  IMAD.WIDE R36, R123.reuse, 0x2, R218 ;  /* 0x000000027b247825 */ /* 0x041fe200078e02da */
[----:B------:R-:W-:Y:S01]  /*e580*/  LOP3.LUT R38, R38, 0x60, RZ, 0x3c, !PT ;  /* 0x0000006026267812 */ /* 0x000fe200078e3cff */
[----:B--2---:R0:W-:Y:S04]  /*e590*/  STS.U16 [R252+UR56+0x1ae00], R39 ;  /* 0x01ae0027fc007988 */ /* 0x0041e80008000438 */
[----:B0-----:R0:W2:Y:S04]  /*e5a0*/  LDG.E.U16 R39, desc[UR8][R36.64] ;  /* 0x0000000824277981 */ /* 0x0010a8000c1e1500 */
[----:B---3--:R1:W-:Y:S01]  /*e5b0*/  STS.U16 [R252+UR56+0x1b200], R40 ;  /* 0x01b20028fc007988 */ /* 0x0083e20008000438 */
[----:B0-----:R-:W-:-:S05]  /*e5c0*/  IMAD.WIDE R36, R123, 0x2, R210 ;  /* 0x000000027b247825 */ /* 0x001fca00078e02d2 */
[----:B-1----:R0:W3:Y:S04]  /*e5d0*/  LDG.E.U16 R40, desc[UR8][R36.64] ;  /* 0x0000000824287981 */ /* 0x0020e8000c1e1500 */
[----:B----4-:R1:W-:Y:S01]  /*e5e0*/  STS.U16 [R252+UR56+0x1b600], R41 ;  /* 0x01b60029fc007988 */ /* 0x0103e20008000438 */
[----:B0-----:R-:W-:-:S05]  /*e5f0*/  IMAD.WIDE R36, R123, 0x2, R202 ;  /* 0x000000027b247825 */ /* 0x001fca00078e02ca */
[----:B-1----:R0:W4:Y:S04]  /*e600*/  LDG.E.U16 R41, desc[UR8][R36.64] ;  /* 0x0000000824297981 */ /* 0x002128000c1e1500 */
[----:B-----5:R1:W-:Y:S01]  /*e610*/  STS.U16 [R252+UR56+0x1ba00], R42 ;  /* 0x01ba002afc007988 */ /* 0x0203e20008000438 */
[----:B0-----:R-:W-:-:S05]  /*e620*/  IMAD.WIDE R36, R123, 0x2, R194 ;  /* 0x000000027b247825 */ /* 0x001fca00078e02c2 */
[----:B-1----:R0:W5:Y:S04]  /*e630*/  LDG.E.U16 R42, desc[UR8][R36.64] ;  /* 0x00000008242a7981 */ /* 0x002168000c1e1500 */
[----:B------:R1:W-:Y:S01]  /*e640*/  STS.U16 [R252+UR56+0x1be00], R43 ;  /* 0x01be002bfc007988 */ /* 0x0003e20008000438 */
[----:B0-----:R-:W-:-:S05]  /*e650*/  IMAD.WIDE R36, R123, 0x2, R182 ;  /* 0x000000027b247825 */ /* 0x001fca00078e02b6 */
[----:B-1----:R0:W5:Y:S04]  /*e660*/  LDG.E.U16 R43, desc[UR8][R36.64] ;  /* 0x00000008242b7981 */ /* 0x002168000c1e1500 */
[----:B------:R1:W-:Y:S01]  /*e670*/  STS.U16 [R38+UR56+0x18300], R44 ;  /* 0x0183002c26007988 */ /* 0x0003e20008000438 */
[----:B0-----:R-:W-:-:S05]  /*e680*/  IMAD.WIDE R36, R123, 0x2, R174 ;  /* 0x000000027b247825 */ /* 0x001fca00078e02ae */
[----:B-1----:R0:W5:Y:S04]  /*e690*/  LDG.E.U16 R44, desc[UR8][R36.64] ;  /* 0x00000008242c7981 */ /* 0x002168000c1e1500 */
[----:B------:R1:W-:Y:S01]  /*e6a0*/  STS.U16 [R38+UR56+0x18700], R45 ;  /* 0x0187002d26007988 */ /* 0x0003e20008000438 */
[----:B0-----:R-:W-:-:S05]  /*e6b0*/  IMAD.WIDE R36, R123, 0x2, R166 ;  /* 0x000000027b247825 */ /* 0x001fca00078e02a6 */
[----:B-1----:R0:W5:Y:S02]  /*e6c0*/  LDG.E.U16 R45, desc[UR8][R36.64] ;  /* 0x00000008242d7981 */ /* 0x002164000c1e1500 */
[C---:B0-----:R-:W-:Y:S02]  /*e6d0*/  IMAD.WIDE R36, R123.reuse, 0x2, R158 ;  /* 0x000000027b247825 */ /* 0x041fe400078e029e */
        /* <DEDUP_REMOVED lines=17> */
[----:B0-----:R-:W-:-:S06]  /*e7f0*/  IMAD.WIDE R36, R123, 0x2, R100 ;  /* 0x000000027b247825 */ /* 0x001fcc00078e0264 */
[----:B------:R-:W5:Y:S01]  /*e800*/  LDG.E.U16 R36, desc[UR8][R36.64] ;  /* 0x0000000824247981 */ /* 0x000f62000c1e1500 */
        /* <DEDUP_REMOVED lines=32> */
[----:B------:R-:W-:Y:S03]  /*ea10*/  STS.U16 [R38+UR56+0x1a300], R45 ;  /* 0x01a3002d26007988 */ /* 0x000fe60008000438 */
[----:B------:R-:W-:Y:S01]  /*ea20*/  STTM.16dp32bit_t0_t15.x32 tmem[UR63], R68 ;  /* 0x00000044000079ed */ /* 0x000fe20008a8003f */
[----:B------:R-:W-:Y:S01]  /*ea30*/  STTM.16dp32bit_t16_t31.x32 tmem[UR63+0x20], R68 ;  /* 0x00002044000079ed */ /* 0x000fe20008aa003f */
[----:B------:R-:W-:Y:S01]  /*ea40*/  ULEA UR59, UR64, UR56, 0x3 ;  /* 0x00000038403b7291 */ /* 0x000fe2000f8e18ff */
[----:B------:R-:W-:Y:S01]  /*ea50*/  FADD R188, R187, R188 ;  /* 0x000000bcbbbc7221 */ /* 0x000fe20000000000 */
[----:B------:R-:W-:-:S02]  /*ea60*/  UMOV UR6, UR75 ;  /* 0x0000004b00067c82 */ /* 0x000fc40008000000 */
[----:B------:R-:W-:Y:S01]  /*ea70*/  UIADD3 UR59, UPT, UPT, UR59, 0x20000, URZ ;  /* 0x000200003b3b7890 */ /* 0x000fe2000fffe0ff */
[----:B--2---:R-:W-:Y:S04]  /*ea80*/  STS.U16 [R38+UR56+0x1a700], R39 ;  /* 0x01a7002726007988 */ /* 0x004fe80008000438 */
[----:B---3--:R-:W-:Y:S04]  /*ea90*/  STS.U16 [R38+UR56+0x1ab00], R40 ;  /* 0x01ab002826007988 */ /* 0x008fe80008000438 */
[----:B----4-:R-:W-:Y:S04]  /*eaa0*/  STS.U16 [R38+UR56+0x1af00], R41 ;  /* 0x01af002926007988 */ /* 0x010fe80008000438 */
[----:B-----5:R-:W-:Y:S04]  /*eab0*/  STS.U16 [R38+UR56+0x1b300], R42 ;  /* 0x01b3002a26007988 */ /* 0x020fe80008000438 */
[----:B------:R-:W-:Y:S04]  /*eac0*/  STS.U16 [R38+UR56+0x1b700], R43 ;  /* 0x01b7002b26007988 */ /* 0x000fe80008000438 */
[----:B------:R-:W-:Y:S04]  /*ead0*/  STS.U16 [R38+UR56+0x1bb00], R44 ;  /* 0x01bb002c26007988 */ /* 0x000fe80008000438 */
[----:B------:R0:W-:Y:S01]  /*eae0*/  STS.U16 [R38+UR56+0x1bf00], R36 ;  /* 0x01bf002426007988 */ /* 0x0001e20008000438 */
[----:B------:R-:W1:Y:S02]  /*eaf0*/  FENCE.VIEW.ASYNC.T ;  /* 0x00000000000073c6 */ /* 0x000e640000000200 */
[----:B-1----:R-:W-:Y:S06]  /*eb00*/  BAR.SYNC.DEFER_BLOCKING 0x0 ;  /* 0x0000000000007b1d */ /* 0x002fec0000010000 */
[----:B0-----:R-:W0:Y:S01]  /*eb10*/  LDTM.x64 R4, tmem[UR58] ;  /* 0x0000003a000479ee */ /* 0x001e220008340000 */
[----:B------:R-:W-:Y:S01]  /*eb20*/  NOP ;  /* 0x0000000000007918 */ /* 0x000fe20000000000 */
        /* <DEDUP_REMOVED lines=64> */
[----:B------:R0:W-:Y:S01]  /*ef30*/  STTM.x64 tmem[UR58], R4 ;  /* 0x00000004000079ed */ /* 0x0001e2000834003a */
[----:B------:R-:W1:Y:S02]  /*ef40*/  FENCE.VIEW.ASYNC.T ;  /* 0x00000000000073c6 */ /* 0x000e640000000200 */
[----:B-1----:R-:W-:Y:S06]  /*ef50*/  BAR.SYNC.DEFER_BLOCKING 0x0 ;  /* 0x0000000000007b1d */ /* 0x002fec0000010000 */
[----:B------:R1:W-:Y:S06]  /*ef60*/  MEMBAR.ALL.CTA ;  /* 0x0000000000007992 */ /* 0x0003ec0000008000 */
[----:B-1----:R-:W1:Y:S02]  /*ef70*/  FENCE.VIEW.ASYNC.S ;  /* 0x00000000000073c6 */ /* 0x002e640000000000 */
[----:B-1----:R-:W-:Y:S06]  /*ef80*/  BAR.SYNC.DEFER_BLOCKING 0x0 ;  /* 0x0000000000007b1d */ /* 0x002fec0000010000 */
[----:B------:R-:W-:Y:S05]  /*ef90*/  BRA.U UP3, `(.L_x_16) ;  /* 0x0000000103907547 */ /* 0x000fea000b800000 */
[----:B------:R-:W-:Y:S02]  /*efa0*/  UIADD3 UR45, UPT, UPT, UR57, 0x108, URZ ;  /* 0x00000108392d7890 */ /* 0x000fe4000fffe0ff */
[----:B------:R-:W-:Y:S02]  /*efb0*/  UIADD3 UR44, UPT, UPT, UR57, 0x110, URZ ;  /* 0x00000110392c7890 */ /* 0x000fe4000fffe0ff */
[----:B------:R-:W-:Y:S02]  /*efc0*/  UIADD3 UR71, UPT, UPT, UR57, 0x118, URZ ;  /* 0x0000011839477890 */ /* 0x000fe4000fffe0ff */
[----:B------:R-:W-:Y:S02]  /*efd0*/  UIADD3 UR72, UPT, UPT, UR57, 0x120, URZ ;  /* 0x0000012039487890 */ /* 0x000fe4000fffe0ff */
[----:B------:R-:W-:Y:S02]  /*efe0*/  UIADD3 UR70, UPT, UPT, UR57, 0x128, URZ ;  /* 0x0000012839467890 */ /* 0x000fe4000fffe0ff */
[----:B------:R-:W-:Y:S01]  /*eff0*/  UIADD3 UR73, UPT, UPT, UR57, 0x130, URZ ;  /* 0x0000013039497890 */ /* 0x000fe2000fffe0ff */
[----:B------:R-:W-:Y:S01]  /*f000*/  UMOV UR52, 0x0 ;  /* 0x0000000000347882 */ /* 0x000fe20000000000 */
[----:B------:R-:W-:Y:S01]  /*f010*/  UMOV UR53, 0x8200490 ;  /* 0x0820049000357882 */ /* 0x000fe20000000000 */
[----:B------:R-:W-:Y:S01]  /*f020*/  UMOV UR54, UR67 ;  /* 0x0000004300367c82 */ /* 0x000fe20008000000 */
[----:B------:R-:W-:Y:S01]  /*f030*/  UMOV UR55, 0x40004040 ;  /* 0x4000404000377882 */ /* 0x000fe20000000000 */
[----:B------:R-:W-:-:S02]  /*f040*/  UIADD3 UR75, UPT, UPT, UR57, 0x138, URZ ;  /* 0x00000138394b7890 */ /* 0x000fc4000fffe0ff */
        /* <DEDUP_REMOVED lines=13> */
[----:B-1----:R-:W-:Y:S01]  /*f120*/  UMOV UR54, 0x0 ;  /* 0x0000000000367882 */ /* 0x002fe20000000000 */
[----:B------:R-:W-:Y:S01]  /*f130*/  UMOV UR55, 0x8200490 ;  /* 0x0820049000377882 */ /* 0x000fe20000000000 */
[----:B--2---:R-:W-:Y:S01]  /*f140*/  UMOV UR45, 0x8200490 ;  /* 0x08200490002d7882 */ /* 0x004fe20000000000 */
[----:B---3--:R-:W-:Y:S01]  /*f150*/  UMOV UR44, 0x0 ;  /* 0x00000000002c7882 */ /* 0x008fe20000000000 */
[----:B------:R-:W-:Y:S01]  /*f160*/  UMOV UR4, UR59 ;  /* 0x0000003b00047c82 */ /* 0x000fe20008000000 */
[----:B------:R-:W-:Y:S01]  /*f170*/  UMOV UR5, URZ ;  /* 0x000000ff00057c82 */ /* 0x000fe20008000000 */
[----:B------:R4:W-:Y:S01]  /*f180*/  UTCHMMA tmem[UR70], gdesc[UR38], tmem[UR57], tmem[UR44], idesc[UR45], UPT ;  /* 0x00ff2c26460079ea */ /* 0x0009e2000b800039 */
[----:B------:R-:W-:Y:S01]  /*f190*/  UMOV UR46, UR4 ;  /* 0x00000004002e7c82 */ /* 0x000fe20008000000 */
[----:B------:R4:W-:Y:S01]  /*f1a0*/  UTCHMMA tmem[UR73], gdesc[UR40], tmem[UR57], tmem[UR52], idesc[UR53], UPT ;  /* 0x00ff3428490079ea */ /* 0x0009e2000b800039 */
[----:B------:R4:W-:Y:S01]  /*f1b0*/  UTCHMMA tmem[UR75], gdesc[UR42], tmem[UR57], tmem[UR54], idesc[UR55], UPT ;  /* 0x00ff362a4b0079ea */ /* 0x0009e2000b800039 */
[----:B------:R4:W-:Y:S01]  /*f1c0*/  UTCBAR [UR46], URZ ;  /* 0x000000ff2e0073e9 */ /* 0x0009e200080000ff */
[----:B------:R-:W-:Y:S01]  /*f1d0*/  NOP ;  /* 0x0000000000007918 */ /* 0x000fe20000000000 */
.L_x_16:
[----:B0-----:R-:W0:Y:S01]  /*f1e0*/  LDC R4, c[0x0][0x3d4] ;  /* 0x0000f500ff047b82 */ /* 0x001e220000000800 */
[----:B------:R-:W-:Y:S01]  /*f1f0*/  UISETP.GE.U32.AND UP0, UPT, UR69, UR7, UPT ;  /* 0x000000074500728c */ /* 0x000fe2000bf06070 */
[----:B------:R-:W-:Y:S01]  /*f200*/  FFMA R121, R186, R121, R188 ;  /* 0x00000079ba797223 */ /* 0x000fe200000000bc */
[----:B------:R-:W-:Y:S01]  /*f210*/  UIADD3 UR64, UPT, UPT, UR64, 0x1, URZ ;  /* 0x0000000140407890 */ /* 0x000fe2000fffe0ff */
[----:B------:R-:W-:Y:S01]  /*f220*/  IMAD.MOV.U32 R68, RZ, RZ, R120 ;  /* 0x000000ffff447224 */ /* 0x000fe200078e0078 */
[----:B------:R-:W-:Y:S02]  /*f230*/  UISETP.GE.U32.AND.EX UP0, UPT, UR74, URZ, UPT, UP0 ;  /* 0x000000ff4a00728c */ /* 0x000fe4000bf06100 */
[----:B------:R-:W-:Y:S01]  /*f240*/  UISETP.GT.AND UP4, UPT, UR64, 0x1, UPT ;  /* 0x000000014000788c */ /* 0x000fe2000bf84270 */
[----:B------:R-:W-:-:S03]  /*f250*/  UMOV UR4, UR69 ;  /* 0x0000004500047c82 */ /* 0x000fc60008000000 */
[----:B----4-:R-:W-:Y:S02]  /*f260*/  USEL UR75, URZ, 0x1, !UP4 ;  /* 0x00000001ff4b7887 */ /* 0x010fe4000e000000 */
[----:B------:R-:W-:Y:S02]  /*f270*/  USEL UR64, UR64, URZ, !UP4 ;  /* 0x000000ff40407287 */ /* 0x000fe4000e000000 */
[----:B------:R-:W-:Y:S01]  /*f280*/  ULOP3.LUT UR75, UR6, UR75, URZ, 0x3c, !UPT ;  /* 0x0000004b064b7292 */ /* 0x000fe2000f8e3cff */
[----:B0-----:R-:W-:-:S04]  /*f290*/  IMAD.SHL.U32 R4, R4, 0x80, RZ ;  /* 0x0000008004047824 */ /* 0x001fc800078e00ff */
[----:B------:R-:W-:Y:S02]  /*f2a0*/  IMAD.IADD R123, R4, 0x1, R123 ;  /* 0x00000001047b7824 */ /* 0x000fe400078e027b */
[----:B------:R-:W0:Y:S02]  /*f2b0*/  LDC R4, c[0x0][0x3c4] ;  /* 0x0000f100ff047b82 */ /* 0x000e240000000800 */
[----:B0-----:R-:W-:-:S04]  /*f2c0*/  IMAD.SHL.U32 R4, R4, 0x80, RZ ;  /* 0x0000008004047824 */ /* 0x001fc800078e00ff */
[----:B------:R-:W-:Y:S01]  /*f2d0*/  IMAD.IADD R122, R4, 0x1, R122 ;  /* 0x00000001047a7824 */ /* 0x000fe200078e027a */
[----:B------:R-:W-:Y:S06]  /*f2e0*/  BRA.U !UP0, `(.L_x_17) ;  /* 0xffffff9d08107547 */ /* 0x000fec000b83ffff */
.L_x_12:
[----:B------:R-:W2:Y:S01]  /*f2f0*/  LDL.LU R4, [R1+0x1f8] ;  /* 0x0001f80001047983 */ /* 0x000ea20000300800 */
[----:B------:R-:W-:Y:S01]  /*f300*/  FSETP.GEU.AND P1, PT, R121, 1.175494350822287508e-38, PT ;  /* 0x008000007900780b */ /* 0x000fe20003f2e000 */
[----:B------:R-:W1:Y:S02]  /*f310*/  S2R R5, SR_TID.X ;  /* 0x0000000000057919 */ /* 0x000e640000002100 */
[--C-:B-1---5:R-:W-:Y:S02]  /*f320*/  SHF.R.U32.HI R0, RZ, 0x2, R5.reuse ;  /* 0x00000002ff007819 */ /* 0x122fe40000011605 */
[----:B------:R-:W-:Y:S02]  /*f330*/  SHF.R.U32.HI R3, RZ, 0x1, R5 ;  /* 0x00000001ff037819 */ /* 0x000fe40000011605 */
[----:B------:R-:W-:-:S04]  /*f340*/  LOP3.LUT R0, R0, 0x38, RZ, 0xc0, !PT ;  /* 0x0000003800007812 */ /* 0x000fc800078ec0ff */
[----:B------:R-:W-:Y:S02]  /*f350*/  LOP3.LUT R0, R0, 0x1f, R5, 0xf8, !PT ;  /* 0x0000001f00007812 */ /* 0x000fe400078ef805 */
[----:B0-2---:R-:W-:-:S03]  /*f360*/  R2UR UR4, R4 ;  /* 0x00000000040472ca */ /* 0x005fc600000e0000 */
[----:B------:R-:W-:-:S05]  /*f370*/  IMAD.SHL.U32 R4, R0, 0x10, RZ ;  /* 0x0000001000047824 */ /* 0x000fca00078e00ff */
[----:B------:R-:W-:-:S04]  /*f380*/  LOP3.LUT R0, R4, 0x1b0, RZ, 0xc0, !PT ;  /* 0x000001b004007812 */ /* 0x000fc800078ec0ff */
[----:B------:R-:W-:Y:S01]  /*f390*/  LOP3.LUT R0, R0, 0x40, R3, 0xf8, !PT ;  /* 0x0000004000007812 */ /* 0x000fe200078ef803 */
[----:B------:R-:W-:-:S09]  /*f3a0*/  UISETP.GE.AND UP0, UPT, UR4, 0x1, UPT ;  /* 0x000000010400788c */ /* 0x000fd2000bf06270 */
[----:B------:R-:W-:Y:S05]  /*f3b0*/  BRA.U !UP0, `(.L_x_18) ;  /* 0x0000000108107547 */ /* 0x000fea000b800000 */
[----:B------:R-:W-:-:S06]  /*f3c0*/  USHF.L.U32 UR6, UR6, 0x1f, URZ ;  /* 0x0000001f06067899 */ /* 0x000fcc00080006ff */
[----:B------:R-:W-:-:S04]  /*f3d0*/  IMAD.U32 R2, RZ, RZ, UR6 ;  /* 0x00000006ff027e24 */ /* 0x000fc8000f8e00ff */
[----:B------:R-:W0:Y:S02]  /*f3e0*/  SYNCS.PHASECHK.TRANS64.TRYWAIT P0, [UR59], R2 ;  /* 0x00000002ff0075a7 */ /* 0x000e24000800113b */
[----:B0-----:R-:W-:Y:S05]  /*f3f0*/  @!P0 BRA `(.L_x_19) ;  /* 0x0000002800908947 */ /* 0x001fea0003800000 */
.L_x_18:
[----:B------:R-:W0:Y:S01]  /*f400*/  S2R R170, SR_TID.X ;  /* 0x0000000000aa7919 */ /* 0x000e220000002100 */
[----:B------:R-:W-:Y:S01]  /*f410*/  VIADD R2, R0, UR56 ;  /* 0x0000003800027c36 */ /* 0x000fe20008000000 */
[----:B------:R-:W1:Y:S01]  /*f420*/  LDC R68, c[0x0][0x3e8] ;  /* 0x0000fa00ff447b82 */ /* 0x000e620000000800 */
[----:B------:R-:W2:Y:S07]  /*f430*/  LDCU.64 UR4, c[0x0][0x3e0] ;  /* 0x00007c00ff0477ac */ /* 0x000eae0008000a00 */
[----:B------:R-:W3:Y:S08]  /*f440*/  S2UR UR11, SR_CTAID.X ;  /* 0x00000000000b79c3 */ /* 0x000ef00000002500 */
[----:B------:R-:W2:Y:S08]  /*f450*/  S2UR UR7, SR_CTAID.Y ;  /* 0x00000000000779c3 */ /* 0x000eb00000002600 */
[----:B------:R-:W4:Y:S08]  /*f460*/  LDC.64 R166, c[0x0][0x398] ;  /* 0x0000e600ffa67b82 */ /* 0x000f300000000a00 */
[----:B------:R-:W-:Y:S01]  /*f470*/  BAR.SYNC.DEFER_BLOCKING 0x0 ;  /* 0x0000000000007b1d */ /* 0x000fe20000010000 */
[----:B0-----:R-:W-:-:S02]  /*f480*/  LOP3.LUT P0, RZ, R170, 0xff, RZ, 0xc0, !PT ;  /* 0x000000ffaaff7812 */ /* 0x001fc4000780c0ff */
[----:B------:R-:W-:Y:S01]  /*f490*/  SHF.R.U32.HI R73, RZ, 0x7, R170 ;  /* 0x00000007ff497819 */ /* 0x000fe200000116aa */
[----:B---3--:R-:W-:Y:S01]  /*f4a0*/  USHF.L.U32 UR10, UR11, 0x7, URZ ;  /* 0x000000070b0a7899 */ /* 0x008fe200080006ff */
[----:B------:R-:W-:Y:S02]  /*f4b0*/  LOP3.LUT R74, R170, 0x7f, RZ, 0xc0, !PT ;  /* 0x0000007faa4a7812 */ /* 0x000fe400078ec0ff */
[----:B------:R-:W-:-:S03]  /*f4c0*/  SGXT.U32 R73, R73, 0x1 ;  /* 0x000000014949781a */ /* 0x000fc60000000000 */
[----:B------:R-:W-:Y:S01]  /*f4d0*/  IMAD.U32 R169, RZ, RZ, UR10 ;  /* 0x0000000affa97e24 */ /* 0x000fe2000f8e00ff */
[----:B--2---:R-:W-:Y:S01]  /*f4e0*/  UIMAD UR4, UR7, UR4, URZ ;  /* 0x00000004070472a4 */ /* 0x004fe2000f8e02ff */
[----:B-1----:R-:W-:-:S03]  /*f4f0*/  IMAD R73, R73, R68, RZ ;  /* 0x0000004449497224 */ /* 0x002fc600078e02ff */
[----:B------:R-:W-:Y:S01]  /*f500*/  LOP3.LUT R169, R169, 0x7f, R170, 0xf8, !PT ;  /* 0x0000007fa9a97812 */ /* 0x000fe200078ef8aa */
[C---:B------:R-:W-:Y:S01]  /*f510*/  IMAD R75, R68.reuse, 0x2, R73 ;  /* 0x00000002444b7824 */ /* 0x040fe200078e0249 */
[----:B------:R-:W-:Y:S01]  /*f520*/  USHF.L.U32 UR6, UR4, 0x1, URZ ;  /* 0x0000000104067899 */ /* 0x000fe200080006ff */
[----:B------:R-:W0:Y:S02]  /*f530*/  @!P0 SYNCS.CCTL.IV [UR56+0x20000] ;  /* 0x02000000ff0089b1 */ /* 0x000e240008000038 */
[----:B0-----:R-:W-:Y:S01]  /*f540*/  BAR.SYNC.DEFER_BLOCKING 0x0 ;  /* 0x0000000000007b1d */ /* 0x001fe20000010000 */
[----:B------:R-:W-:-:S04]  /*f550*/  IMAD R77, R68, 0x2, R75 ;  /* 0x00000002444d7824 */ /* 0x000fc800078e024b */
[----:B------:R-:W-:-:S04]  /*f560*/  IMAD R79, R68, 0x2, R77 ;  /* 0x00000002444f7824 */ /* 0x000fc800078e024d */
[----:B------:R-:W-:-:S04]  /*f570*/  IMAD R81, R68, 0x2, R79 ;  /* 0x0000000244517824 */ /* 0x000fc800078e024f */
[----:B------:R-:W-:Y:S01]  /*f580*/  IMAD R83, R68, 0x2, R81 ;  /* 0x0000000244537824 */ /* 0x000fe200078e0251 */
[----:B------:R-:W0:Y:S02]  /*f590*/  @!P0 SYNCS.CCTL.IV [UR56+0x20008] ;  /* 0x02000800ff0089b1 */ /* 0x000e240008000038 */
[----:B0-----:R0:W-:Y:S02]  /*f5a0*/  STSM.16.M88 [R2], R121 ;  /* 0x0000007902007844 */ /* 0x0011e40000000000 */
[----:B0-----:R-:W-:-:S04]  /*f5b0*/  @!P1 FMUL R121, R121, 8388608 ;  /* 0x4b00000079799820 */ /* 0x001fc80000400000 */
[----:B------:R-:W-:-:S05]  /*f5c0*/  VIADD R0, R121, 0xc0cafb0d ;  /* 0xc0cafb0d79007836 */ /* 0x000fca0000000000 */
[----:B------:R-:W-:Y:S02]  /*f5d0*/  LOP3.LUT R70, R0, 0xff800000, RZ, 0xc0, !PT ;  /* 0xff80000000467812 */ /* 0x000fe400078ec0ff */
[----:B------:R-:W-:Y:S01]  /*f5e0*/  LOP3.LUT R0, R4, 0x1f0, RZ, 0xc0, !PT ;  /* 0x000001f004007812 */ /* 0x000fe200078ec0ff */
[----:B------:R-:W-:Y:S01]  /*f5f0*/  BAR.SYNC.DEFER_BLOCKING 0x0 ;  /* 0x0000000000007b1d */ /* 0x000fe20000010000 */
[----:B------:R-:W-:Y:S02]  /*f600*/  IMAD.MOV.U32 R4, RZ, RZ, 0x3dc6b27f ;  /* 0x3dc6b27fff047424 */ /* 0x000fe400078e00ff */
[----:B------:R-:W-:Y:S01]  /*f610*/  IMAD.IADD R3, R121, 0x1, -R70 ;  /* 0x0000000179037824 */ /* 0x000fe200078e0a46 */
[----:B------:R-:W-:-:S03]  /*f620*/  I2FP.F32.S32 R70, R70 ;  /* 0x0000004600467245 */ /* 0x000fc60000201400 */
[----:B------:R-:W-:Y:S01]  /*f630*/  FADD R71, R3, -1 ;  /* 0xbf80000003477421 */ /* 0x000fe20000000000 */
[----:B------:R-:W-:Y:S02]  /*f640*/  FSEL R3, RZ, -23, P1 ;  /* 0xc1b80000ff037808 */ /* 0x000fe40000800000 */
[----:B------:R-:W-:Y:S01]  /*f650*/  ISETP.GE.U32.AND P1, PT, R121, 0x7f800000, PT ;  /* 0x7f8000007900780c */ /* 0x000fe20003f26070 */
[C---:B------:R-:W-:Y:S02]  /*f660*/  FFMA.FTZ R4, R71.reuse, R4, -0.16845393180847167969 ;  /* 0xbe2c7f3047047423 */ /* 0x040fe40000010004 */
[----:B------:R-:W-:Y:S01]  /*f670*/  FFMA.FTZ R70, R70, 1.1920928955078125e-07, R3 ;  /* 0x3400000046467823 */ /* 0x000fe20000010003 */
[----:B------:R-:W-:Y:S01]  /*f680*/  LOP3.LUT R3, R170, 0x80, RZ, 0xc0, !PT ;  /* 0x00000080aa037812 */ /* 0x000fe200078ec0ff */
[----:B------:R-:W-:-:S03]  /*f690*/  FFMA.FTZ R4, R71, R4, 0.1716887056827545166 ;  /* 0x3e2fcf2a47047423 */ /* 0x000fc60000010004 */
[----:B------:R-:W-:Y:S01]  /*f6a0*/  LEA R3, R3, UR56, 0x5 ;  /* 0x0000003803037c11 */ /* 0x000fe2000f8e28ff */
[----:B------:R-:W-:-:S04]  /*f6b0*/  FFMA.FTZ R4, R71, R4, -0.17900948226451873779 ;  /* 0xbe374e4347047423 */ /* 0x000fc80000010004 */
[C---:B------:R-:W-:Y:S01]  /*f6c0*/  FFMA.FTZ R4, R71.reuse, R4, 0.20512372255325317383 ;  /* 0x3e520bf447047423 */ /* 0x040fe20000010004 */
[----:B------:R-:W0:Y:S01]  /*f6d0*/  LDSM.16.M88 R69, [R0+UR56] ;  /* 0x000000380045783b */ /* 0x000e220008000000 */
[----:B------:R-:W-:Y:S02]  /*f6e0*/  IMAD R3, R74, 0x10, R3 ;  /* 0x000000104a037824 */ /* 0x000fe400078e0203 */
[----:B------:R-:W-:Y:S01]  /*f6f0*/  FFMA.FTZ R4, R71, R4, -0.24046532809734344482 ;  /* 0xbe763c8b47047423 */ /* 0x000fe20000010004 */
[----:B------:R-:W-:-:S03]  /*f700*/  @P1 IMAD.MOV.U32 R92, RZ, RZ, 0x7f800000 ;  /* 0x7f800000ff5c1424 */ /* 0x000fc600078e00ff */
[----:B------:R-:W-:-:S04]  /*f710*/  FFMA.FTZ R4, R71, R4, 0.28857114911079406738 ;  /* 0x3e93bf9947047423 */ /* 0x000fc80000010004 */
[C---:B------:R-:W-:Y:S02]  /*f720*/  FFMA.FTZ R72, R71.reuse, R4, -0.36067417263984680176 ;  /* 0xbeb8aa4947487423 */ /* 0x040fe40000010004 */
[----:B------:R-:W1:Y:S01]  /*f730*/  LDTM.x64 R4, tmem[UR58] ;  /* 0x0000003a000479ee */ /* 0x000e620008340000 */
[----:B------:R-:W-:Y:S01]  /*f740*/  NOP ;  /* 0x0000000000007918 */ /* 0x000fe20000000000 */
[----:B------:R-:W-:-:S04]  /*f750*/  FFMA.FTZ R72, R71, R72, 0.48089820146560668945 ;  /* 0x3ef6384a47487423 */ /* 0x000fc80000010048 */
[----:B------:R-:W-:-:S04]  /*f760*/  FFMA.FTZ R72, R71, R72, -0.72134751081466674805 ;  /* 0xbf38aa3b47487423 */ /* 0x000fc80000010048 */
[----:B------:R-:W-:-:S04]  /*f770*/  FMUL R72, R71, R72 ;  /* 0x0000004847487220 */ /* 0x000fc80000400000 */
[----:B------:R-:W-:-:S04]  /*f780*/  FMUL R72, R71, R72 ;  /* 0x0000004847487220 */ /* 0x000fc80000400000 */
[----:B------:R-:W-:-:S04]  /*f790*/  FFMA.FTZ R71, R71, 1.4426950216293334961, R72 ;  /* 0x3fb8aa3b47477823 */ /* 0x000fc80000010048 */
[----:B------:R-:W-:Y:S01]  /*f7a0*/  FADD R70, R70, R71 ;  /* 0x0000004746467221 */ /* 0x000fe20000000000 */
[----:B------:R-:W-:Y:S02]  /*f7b0*/  IMAD R71, R68, 0x2, R83 ;  /* 0x0000000244477824 */ /* 0x000fe400078e0253 */
[----:B------:R-:W-:Y:S01]  /*f7c0*/  @P1 FFMA.FTZ R70, R121, R92, +INF ;  /* 0x7f80000079461423 */ /* 0x000fe2000001005c */
[----:B------:R-:W-:Y:S01]  /*f7d0*/  IMAD.SHL.U32 R92, R170, 0x10, RZ ;  /* 0x00000010aa5c7824 */ /* 0x000fe200078e00ff */
[----:B-1----:R-:W-:Y:S01]  /*f7e0*/  BAR.SYNC.DEFER_BLOCKING 0x0 ;  /* 0x0000000000007b1d */ /* 0x002fe20000010000 */
[C---:B0-----:R-:W-:Y:S02]  /*f7f0*/  FSETP.GT.AND P0, PT, |R69|.reuse, 8.50705917302346158658e+37, PT ;  /* 0x7e8000004500780b */ /* 0x041fe40003f04200 */
[----:B------:R-:W-:Y:S02]  /*f800*/  FSETP.GEU.AND P2, PT, |R69|, 1.175494350822287508e-38, PT ;  /* 0x008000004500780b */ /* 0x000fe40003f4e200 */
[----:B------:R-:W-:-:S09]  /*f810*/  LOP3.LUT R92, R92, 0xff0, RZ, 0xc0, !PT ;  /* 0x00000ff05c5c7812 */ /* 0x000fd200078ec0ff */
[----:B------:R-:W-:Y:S01]  /*f820*/  @P0 FMUL R69, R69, 0.25 ;  /* 0x3e80000045450820 */ /* 0x000fe20000400000 */
[----:B------:R-:W-:Y:S01]  /*f830*/  @P0 FMUL R11, R11, 0.25 ;  /* 0x3e8000000b0b0820 */ /* 0x000fe20000400000 */
[----:B------:R-:W-:Y:S01]  /*f840*/  @P0 FMUL R6, R6, 0.25 ;  /* 0x3e80000006060820 */ /* 0x000fe20000400000 */
[----:B------:R-:W-:Y:S01]  /*f850*/  @P0 FMUL R14, R14, 0.25 ;  /* 0x3e8000000e0e0820 */ /* 0x000fe20000400000 */
[----:B------:R-:W-:Y:S01]  /*f860*/  @!P2 FMUL R69, R69, 16777216 ;  /* 0x4b8000004545a820 */ /* 0x000fe20000400000 */
[----:B------:R-:W-:Y:S01]  /*f870*/  @P0 FMUL R5, R5, 0.25 ;  /* 0x3e80000005050820 */ /* 0x000fe20000400000 */
[----:B------:R-:W-:Y:S01]  /*f880*/  @P0 FMUL R7, R7, 0.25 ;  /* 0x3e80000007070820 */ /* 0x000fe20000400000 */
[----:B------:R-:W-:Y:S01]  /*f890*/  @P0 FMUL R15, R15, 0.25 ;  /* 0x3e8000000f0f0820 */ /* 0x000fe20000400000 */
[----:B------:R-:W-:Y:S01]  /*f8a0*/  @P0 FMUL R8, R8, 0.25 ;  /* 0x3e80000008080820 */ /* 0x000fe20000400000 */
[----:B------:R-:W-:Y:S01]  /*f8b0*/  @P0 FMUL R10, R10, 0.25 ;  /* 0x3e8000000a0a0820 */ /* 0x000fe20000400000 */
[----:B------:R-:W0:Y:S01]  /*f8c0*/  MUFU.RCP R69, R69 ;  /* 0x0000004500457308 */ /* 0x000e220000001000 */
[----:B------:R-:W-:Y:S01]  /*f8d0*/  @P0 FMUL R12, R12, 0.25 ;  /* 0x3e8000000c0c0820 */ /* 0x000fe20000400000 */
[----:B------:R-:W-:Y:S01]  /*f8e0*/  @P0 FMUL R18, R18, 0.25 ;  /* 0x3e80000012120820 */ /* 0x000fe20000400000 */
[----:B------:R-:W-:Y:S01]  /*f8f0*/  @P0 FMUL R4, R4, 0.25 ;  /* 0x3e80000004040820 */ /* 0x000fe20000400000 */
[----:B------:R-:W-:Y:S01]  /*f900*/  @P0 FMUL R9, R9, 0.25 ;  /* 0x3e80000009090820 */ /* 0x000fe20000400000 */
[----:B------:R-:W-:Y:S01]  /*f910*/  @P0 FMUL R13, R13, 0.25 ;  /* 0x3e8000000d0d0820 */ /* 0x000fe20000400000 */
[----:B------:R-:W-:Y:S01]  /*f920*/  @P0 FMUL R16, R16, 0.25 ;  /* 0x3e80000010100820 */ /* 0x000fe20000400000 */
[----:B------:R-:W-:Y:S01]  /*f930*/  @P0 FMUL R17, R17, 0.25 ;  /* 0x3e80000011110820 */ /* 0x000fe20000400000 */
[----:B------:R-:W-:Y:S01]  /*f940*/  @P0 FMUL R19, R19, 0.25 ;  /* 0x3e80000013130820 */ /* 0x000fe20000400000 */
[----:B------:R-:W-:Y:S01]  /*f950*/  @!P2 FMUL R11, R11, 16777216 ;  /* 0x4b8000000b0ba820 */ /* 0x000fe20000400000 */
        /* <DEDUP_REMOVED lines=30> */
[----:B------:R-:W-:Y:S01]  /*fb40*/  FMUL R18, R69, R19 ;  /* 0x0000001345127220 */ /* 0x000fe20000400000 */
[----:B------:R-:W-:Y:S01]  /*fb50*/  F2FP.BF16.F32.PACK_AB R8, R6, R5 ;  /* 0x000000050608723e */ /* 0x000fe200000010ff */
[----:B------:R-:W-:Y:S01]  /*fb60*/  @P0 FMUL R24, R24, 0.25 ;  /* 0x3e80000018180820 */ /* 0x000fe20000400000 */
[----:B------:R-:W-:Y:S01]  /*fb70*/  F2FP.BF16.F32.PACK_AB R5, R10, R7 ;  /* 0x000000070a05723e */ /* 0x000fe200000010ff */
[----:B------:R-:W-:Y:S01]  /*fb80*/  @P0 FMUL R53, R53, 0.25 ;  /* 0x3e80000035350820 */ /* 0x000fe20000400000 */
[----:B------:R-:W-:Y:S01]  /*fb90*/  F2FP.BF16.F32.PACK_AB R6, R11, R12 ;  /* 0x0000000c0b06723e */ /* 0x000fe200000010ff */
[----:B------:R-:W-:Y:S01]  /*fba0*/  @P0 FMUL R23, R23, 0.25 ;  /* 0x3e80000017170820 */ /* 0x000fe20000400000 */
[----:B------:R-:W-:Y:S01]  /*fbb0*/  F2FP.BF16.F32.PACK_AB R4, R85, R4 ;  /* 0x000000045504723e */ /* 0x000fe200000010ff */
[----:B------:R-:W-:Y:S01]  /*fbc0*/  @!P2 FMUL R24, R24, 16777216 ;  /* 0x4b8000001818a820 */ /* 0x000fe20000400000 */
        /* <DEDUP_REMOVED lines=8> */
[----:B------:R-:W-:Y:S01]  /*fc50*/  FMUL R78, R69, R24 ;  /* 0x00000018454e7220 */ /* 0x000fe20000400000 */
[----:B------:R-:W-:Y:S01]  /*fc60*/  STS.128 [R3], R4 ;  /* 0x0000000403007388 */ /* 0x000fe20000000c00 */
[----:B------:R-:W-:Y:S01]  /*fc70*/  @P0 FMUL R57, R57, 0.25 ;  /* 0x3e80000039390820 */ /* 0x000fe20000400000 */
[----:B------:R-:W-:Y:S01]  /*fc80*/  @!P2 FMUL R55, R55, 16777216 ;  /* 0x4b8000003737a820 */ /* 0x000fe20000400000 */
[----:B------:R-:W-:Y:S01]  /*fc90*/  FMUL R24, R69, R53 ;  /* 0x0000003545187220 */ /* 0x000fe20000400000 */
[----:B------:R-:W-:Y:S01]  /*fca0*/  STS.128 [R3+0x800], R8 ;  /* 0x0008000803007388 */ /* 0x000fe20000000c00 */
[----:B------:R-:W-:Y:S01]  /*fcb0*/  @P0 FMUL R20, R20, 0.25 ;  /* 0x3e80000014140820 */ /* 0x000fe20000400000 */
[----:B------:R-:W-:-:S02]  /*fcc0*/  IMAD R53, R68, 0x2, R71 ;  /* 0x0000000244357824 */ /* 0x000fc400078e0247 */
[----:B------:R-:W-:Y:S01]  /*fcd0*/  @P0 FMUL R27, R27, 0.25 ;  /* 0x3e8000001b1b0820 */ /* 0x000fe20000400000 */
[----:B------:R-:W-:Y:S01]  /*fce0*/  BAR.SYNC.DEFER_BLOCKING 0x0 ;  /* 0x0000000000007b1d */ /* 0x000fe20000010000 */
[----:B------:R-:W-:Y:S01]  /*fcf0*/  @!P2 FMUL R22, R22, 16777216 ;  /* 0x4b8000001616a820 */ /* 0x000fe20000400000 */
[----:B------:R-:W-:Y:S01]  /*fd00*/  FMUL R87, R69, R23 ;  /* 0x0000001745577220 */ /* 0x000fe20000400000 */
[----:B------:R-:W-:Y:S01]  /*fd10*/  @P0 FMUL R59, R59, 0.25 ;  /* 0x3e8000003b3b0820 */ /* 0x000fe20000400000 */
[----:B------:R-:W-:Y:S01]  /*fd20*/  @!P2 FMUL R57, R57, 16777216 ;  /* 0x4b8000003939a820 */ /* 0x000fe20000400000 */
[----:B------:R-:W-:Y:S01]  /*fd30*/  FMUL R23, R69, R55 ;  /* 0x0000003745177220 */ /* 0x000fe20000400000 */
[----:B------:R-:W-:Y:S01]  /*fd40*/  @!P2 FMUL R20, R20, 16777216 ;  /* 0x4b8000001414a820 */ /* 0x000fe20000400000 */
[----:B------:R-:W-:Y:S02]  /*fd50*/  IMAD R55, R68, 0x2, R53 ;  /* 0x0000000244377824 */ /* 0x000fe400078e0235 */
[----:B------:R-:W-:Y:S01]  /*fd60*/  @P0 FMUL R28, R28, 0.25 ;  /* 0x3e8000001c1c0820 */ /* 0x000fe20000400000 */
[----:B------:R-:W-:Y:S01]  /*fd70*/  @!P2 FMUL R27, R27, 16777216 ;  /* 0x4b8000001b1ba820 */ /* 0x000fe20000400000 */
[----:B------:R-:W-:Y:S01]  /*fd80*/  FMUL R76, R69, R22 ;  /* 0x00000016454c7220 */ /* 0x000fe20000400000 */
[----:B------:R-:W-:Y:S01]  /*fd90*/  @P0 FMUL R61, R61, 0.25 ;  /* 0x3e8000003d3d0820 */ /* 0x000fe20000400000 */
[----:B------:R-:W-:Y:S01]  /*fda0*/  @!P2 FMUL R59, R59, 16777216 ;  /* 0x4b8000003b3ba820 */ /* 0x000fe20000400000 */
[C---:B------:R-:W-:Y:S01]  /*fdb0*/  FMUL R22, R69.reuse, R57 ;  /* 0x0000003945167220 */ /* 0x040fe20000400000 */
[----:B------:R-:W-:Y:S01]  /*fdc0*/  FMUL R19, R69, R20 ;  /* 0x0000001445137220 */ /* 0x000fe20000400000 */
[----:B------:R-:W-:-:S02]  /*fdd0*/  IMAD R57, R68, 0x2, R55 ;  /* 0x0000000244397824 */ /* 0x000fc400078e0237 */
[----:B------:R-:W-:Y:S01]  /*fde0*/  @P0 FMUL R33, R33, 0.25 ;  /* 0x3e80000021210820 */ /* 0x000fe20000400000 */
[----:B------:R-:W-:Y:S01]  /*fdf0*/  @!P2 FMUL R28, R28, 16777216 ;  /* 0x4b8000001c1ca820 */ /* 0x000fe20000400000 */
[----:B------:R-:W-:Y:S01]  /*fe00*/  FMUL R91, R69, R27 ;  /* 0x0000001b455b7220 */ /* 0x000fe20000400000 */
[----:B------:R-:W-:Y:S01]  /*fe10*/  @P0 FMUL R63, R63, 0.25 ;  /* 0x3e8000003f3f0820 */ /* 0x000fe20000400000 */
[----:B------:R-:W-:Y:S01]  /*fe20*/  @!P2 FMUL R61, R61, 16777216 ;  /* 0x4b8000003d3da820 */ /* 0x000fe20000400000 */
[----:B------:R-:W-:Y:S01]  /*fe30*/  FMUL R27, R69, R59 ;  /* 0x0000003b451b7220 */ /* 0x000fe20000400000 */
[----:B------:R-:W-:Y:S01]  /*fe40*/  IMAD R59, R68, 0x2, R57 ;  /* 0x00000002443b7824 */ /* 0x000fe200078e0239 */
[----:B------:R-:W-:Y:S01]  /*fe50*/  F2FP.BF16.F32.PACK_AB R12, R76, R19 ;  /* 0x000000134c0c723e */ /* 0x000fe200000010ff */
[----:B------:R-:W-:Y:S01]  /*fe60*/  @P0 FMUL R29, R29, 0.25 ;  /* 0x3e8000001d1d0820 */ /* 0x000fe20000400000 */
[----:B------:R-:W-:Y:S01]  /*fe70*/  @!P2 FMUL R33, R33, 16777216 ;  /* 0x4b8000002121a820 */ /* 0x000fe20000400000 */
[----:B------:R-:W-:Y:S01]  /*fe80*/  FMUL R82, R69, R28 ;  /* 0x0000001c45527220 */ /* 0x000fe20000400000 */
[----:B------:R-:W0:Y:S01]  /*fe90*/  LDS.128 R16, [R92+UR56] ;  /* 0x000000385c107984 */ /* 0x000e220008000c00 */
[----:B------:R-:W-:Y:S01]  /*fea0*/  @P0 FMUL R65, R65, 0.25 ;  /* 0x3e80000041410820 */ /* 0x000fe20000400000 */
[----:B------:R-:W-:Y:S01]  /*feb0*/  @!P2 FMUL R63, R63, 16777216 ;  /* 0x4b8000003f3fa820 */ /* 0x000fe20000400000 */
[----:B------:R-:W-:Y:S01]  /*fec0*/  FMUL R28, R69, R61 ;  /* 0x0000003d451c7220 */ /* 0x000fe20000400000 */
[----:B------:R-:W-:Y:S01]  /*fed0*/  LDS.128 R4, [R92+UR56+0x1000] ;  /* 0x001000385c047984 */ /* 0x000fe20008000c00 */
[----:B------:R-:W-:-:S02]  /*fee0*/  IMAD R61, R68, 0x2, R59 ;  /* 0x00000002443d7824 */ /* 0x000fc400078e023b */
[----:B------:R-:W-:Y:S01]  /*fef0*/  @P0 FMUL R32, R32, 0.25 ;  /* 0x3e80000020200820 */ /* 0x000fe20000400000 */
[----:B------:R-:W-:Y:S01]  /*ff00*/  @!P2 FMUL R29, R29, 16777216 ;  /* 0x4b8000001d1da820 */ /* 0x000fe20000400000 */
[----:B------:R-:W-:Y:S01]  /*ff10*/  FMUL R88, R69, R33 ;  /* 0x0000002145587220 */ /* 0x000fe20000400000 */
[----:B------:R-:W-:Y:S01]  /*ff20*/  @P0 FMUL R67, R67, 0.25 ;  /* 0x3e80000043430820 */ /* 0x000fe20000400000 */
[----:B------:R-:W-:Y:S01]  /*ff30*/  @!P2 FMUL R65, R65, 16777216 ;  /* 0x4b8000004141a820 */ /* 0x000fe20000400000 */
[----:B------:R-:W-:Y:S01]  /*ff40*/  FMUL R33, R69, R63 ;  /* 0x0000003f45217220 */ /* 0x000fe20000400000 */
[----:B------:R-:W-:Y:S02]  /*ff50*/  IMAD R63, R68, 0x2, R61 ;  /* 0x00000002443f7824 */ /* 0x000fe400078e023d */
        /* <DEDUP_REMOVED lines=8> */
[----:B------:R-:W-:Y:S01]  /*ffe0*/  FMUL R84, R69, R29 ;  /* 0x0000001d45547220 */ /* 0x000fe20000400000 */
[----:B------:R-:W-:Y:S01]  /*fff0*/  @!P2 FMUL R67, R67, 16777216 ;  /* 0x4b8000004343a820 */ /* 0x000fe20000400000 */
[----:B------:R-:W-:Y:S01]  /*10000*/  FMUL R29, R69, R65 ;  /* 0x00000041451d7220 */ /* 0x000fe20000400000 */
[----:B------:R-:W-:-:S02]  /*10010*/  IMAD R65, R68, 0x2, R63 ;  /* 0x0000000244417824 */ /* 0x000fc400078e023f */
        /* <DEDUP_REMOVED lines=11> */
[C---:B------:R-:W-:Y:S01]  /*100d0*/  FMUL R86, R69.reuse, R32 ;  /* 0x0000002045567220 */ /* 0x040fe20000400000 */
[----:B------:R-:W-:Y:S01]  /*100e0*/  FMUL R32, R69, R67 ;  /* 0x0000004345207220 */ /* 0x000fe20000400000 */
[----:B------:R-:W-:-:S02]  /*100f0*/  IMAD R67, R68, 0x2, R65 ;  /* 0x0000000244437824 */ /* 0x000fc400078e0241 */
[----:B------:R-:W-:Y:S01]  /*10100*/  @!P2 FMUL R36, R36, 16777216 ;  /* 0x4b8000002424a820 */ /* 0x000fe20000400000 */
[----:B------:R-:W-:Y:S01]  /*10110*/  @!P2 FMUL R37, R37, 16777216 ;  /* 0x4b8000002525a820 */ /* 0x000fe20000400000 */
[----:B------:R-:W-:Y:S01]  /*10120*/  @!P2 FMUL R38, R38, 16777216 ;  /* 0x4b8000002626a820 */ /* 0x000fe20000400000 */
[----:B------:R-:W-:Y:S01]  /*10130*/  @!P2 FMUL R39, R39, 16777216 ;  /* 0x4b8000002727a820 */ /* 0x000fe20000400000 */
[C---:B------:R-:W-:Y:S01]  /*10140*/  FMUL R74, R69.reuse, R21 ;  /* 0x00000015454a7220 */ /* 0x040fe20000400000 */
[C---:B------:R-:W-:Y:S01]  /*10150*/  FMUL R80, R69.reuse, R25 ;  /* 0x0000001945507220 */ /* 0x040fe20000400000 */
[C---:B------:R-:W-:Y:S01]  /*10160*/  FMUL R89, R69.reuse, R26 ;  /* 0x0000001a45597220 */ /* 0x040fe20000400000 */
[C---:B------:R-:W-:Y:S01]  /*10170*/  FMUL R93, R69.reuse, R30 ;  /* 0x0000001e455d7220 */ /* 0x040fe20000400000 */
[C---:B------:R-:W-:Y:S01]  /*10180*/  FMUL R95, R69.reuse, R31 ;  /* 0x0000001f455f7220 */ /* 0x040fe20000400000 */
[C---:B------:R-:W-:Y:S01]  /*10190*/  FMUL R97, R69.reuse, R34 ;  /* 0x0000002245617220 */ /* 0x040fe20000400000 */
[----:B------:R-:W-:Y:S01]  /*101a0*/  FMUL R99, R69, R35 ;  /* 0x0000002345637220 */ /* 0x000fe20000400000 */
[----:B------:R-:W-:-:S02]  /*101b0*/  IMAD R85, R68, 0x2, R67 ;  /* 0x0000000244557824 */ /* 0x000fc400078e0243 */
[C---:B------:R-:W-:Y:S01]  /*101c0*/  FMUL R90, R69.reuse, R36 ;  /* 0x00000024455a7220 */ /* 0x040fe20000400000 */
[C---:B------:R-:W-:Y:S01]  /*101d0*/  FMUL R94, R69.reuse, R37 ;  /* 0x00000025455e7220 */ /* 0x040fe20000400000 */
[C---:B------:R-:W-:Y:S01]  /*101e0*/  FMUL R101, R69.reuse, R38 ;  /* 0x0000002645657220 */ /* 0x040fe20000400000 */
[----:B------:R-:W-:Y:S01]  /*101f0*/  FMUL R103, R69, R39 ;  /* 0x0000002745677220 */ /* 0x000fe20000400000 */
[----:B------:R-:W-:Y:S01]  /*10200*/  F2FP.BF16.F32.PACK_AB R36, R87, R74 ;  /* 0x0000004a5724723e */ /* 0x000fe200000010ff */
[----:B------:R-:W-:Y:S01]  /*10210*/  IMAD R87, R68, 0x2, R85 ;  /* 0x0000000244577824 */ /* 0x000fe200078e0255 */
[----:B------:R-:W-:Y:S01]  /*10220*/  F2FP.BF16.F32.PACK_AB R13, R89, R78 ;  /* 0x0000004e590d723e */ /* 0x000fe200000010ff */
[----:B------:R-:W-:Y:S01]  /*10230*/  @P0 FMUL R42, R42, 0.25 ;  /* 0x3e8000002a2a0820 */ /* 0x000fe20000400000 */
[----:B------:R-:W-:Y:S01]  /*10240*/  F2FP.BF16.F32.PACK_AB R37, R91, R80 ;  /* 0x000000505b25723e */ /* 0x000fe200000010ff */
[C---:B------:R-:W-:Y:S01]  /*10250*/  IMAD R89, R68.reuse, 0x2, R87 ;  /* 0x0000000244597824 */ /* 0x040fe200078e0257 */
[----:B------:R-:W-:Y:S01]  /*10260*/  F2FP.BF16.F32.PACK_AB R14, R93, R82 ;  /* 0x000000525d0e723e */ /* 0x000fe200000010ff */
[----:B------:R-:W-:Y:S01]  /*10270*/  @P0 FMUL R43, R43, 0.25 ;  /* 0x3e8000002b2b0820 */ /* 0x000fe20000400000 */
[----:B------:R-:W-:Y:S01]  /*10280*/  F2FP.BF16.F32.PACK_AB R38, R95, R84 ;  /* 0x000000545f26723e */ /* 0x000fe200000010ff */
[C---:B------:R-:W-:Y:S01]  /*10290*/  IMAD R91, R68.reuse, 0x2, R89 ;  /* 0x00000002445b7824 */ /* 0x040fe200078e0259 */
[----:B------:R-:W-:Y:S01]  /*102a0*/  F2FP.BF16.F32.PACK_AB R15, R97, R86 ;  /* 0x00000056610f723e */ /* 0x000fe200000010ff */
[----:B------:R-:W-:Y:S01]  /*102b0*/  BAR.SYNC.DEFER_BLOCKING 0x0 ;  /* 0x0000000000007b1d */ /* 0x000fe20000010000 */
[----:B------:R-:W-:Y:S01]  /*102c0*/  F2FP.BF16.F32.PACK_AB R39, R99, R88 ;  /* 0x000000586327723e */ /* 0x000fe200000010ff */
[----:B------:R-:W-:-:S02]  /*102d0*/  IMAD R93, R68, 0x2, R91 ;  /* 0x00000002445d7824 */ /* 0x000fc400078e025b */
[----:B------:R-:W-:Y:S01]  /*102e0*/  @P0 FMUL R44, R44, 0.25 ;  /* 0x3e8000002c2c0820 */ /* 0x000fe20000400000 */
[----:B------:R-:W-:Y:S01]  /*102f0*/  @!P2 FMUL R42, R42, 16777216 ;  /* 0x4b8000002a2aa820 */ /* 0x000fe20000400000 */
[----:B------:R-:W-:Y:S01]  /*10300*/  @!P2 FMUL R43, R43, 16777216 ;  /* 0x4b8000002b2ba820 */ /* 0x000fe20000400000 */
[----:B------:R-:W-:Y:S02]  /*10310*/  IMAD R95, R68, 0x2, R93 ;  /* 0x00000002445f7824 */ /* 0x000fe400078e025d */
[----:B------:R-:W-:Y:S01]  /*10320*/  @P0 FMUL R40, R40, 0.25 ;  /* 0x3e80000028280820 */ /* 0x000fe20000400000 */
[----:B------:R-:W-:Y:S01]  /*10330*/  @P0 FMUL R48, R48, 0.25 ;  /* 0x3e80000030300820 */ /* 0x000fe20000400000 */
[----:B------:R-:W-:Y:S01]  /*10340*/  @!P2 FMUL R44, R44, 16777216 ;  /* 0x4b8000002c2ca820 */ /* 0x000fe20000400000 */
[C---:B------:R-:W-:Y:S02]  /*10350*/  IMAD R97, R68.reuse, 0x2, R95 ;  /* 0x0000000244617824 */ /* 0x040fe400078e025f */
[----:B------:R-:W-:Y:S01]  /*10360*/  FMUL R105, R69, R42 ;  /* 0x0000002a45697220 */ /* 0x000fe20000400000 */
[----:B------:R-:W-:Y:S01]  /*10370*/  @P0 FMUL R45, R45, 0.25 ;  /* 0x3e8000002d2d0820 */ /* 0x000fe20000400000 */
[----:B------:R-:W-:Y:S01]  /*10380*/  @P0 FMUL R47, R47, 0.25 ;  /* 0x3e8000002f2f0820 */ /* 0x000fe20000400000 */
[----:B------:R-:W-:-:S02]  /*10390*/  IMAD R99, R68, 0x2, R97 ;  /* 0x0000000244637824 */ /* 0x000fc400078e0261 */
[C---:B------:R-:W-:Y:S01]  /*103a0*/  FMUL R42, R69.reuse, R43 ;  /* 0x0000002b452a7220 */ /* 0x040fe20000400000 */
[----:B------:R-:W-:Y:S01]  /*103b0*/  @P0 FMUL R50, R50, 0.25 ;  /* 0x3e80000032320820 */ /* 0x000fe20000400000 */
[----:B------:R-:W-:Y:S01]  /*103c0*/  @!P2 FMUL R40, R40, 16777216 ;  /* 0x4b8000002828a820 */ /* 0x000fe20000400000 */
[----:B------:R-:W-:Y:S01]  /*103d0*/  @!P2 FMUL R48, R48, 16777216 ;  /* 0x4b8000003030a820 */ /* 0x000fe20000400000 */
[----:B------:R-:W-:Y:S01]  /*103e0*/  FMUL R43, R69, R44 ;  /* 0x0000002c452b7220 */ /* 0x000fe20000400000 */
[----:B------:R-:W-:Y:S01]  /*103f0*/  F2FP.BF16.F32.PACK_AB R44, R101, R90 ;  /* 0x0000005a652c723e */ /* 0x000fe200000010ff */
[----:B------:R-:W-:Y:S02]  /*10400*/  IMAD R101, R68, 0x2, R99 ;  /* 0x0000000244657824 */ /* 0x000fe400078e0263 */
[----:B------:R-:W-:Y:S01]  /*10410*/  @!P2 FMUL R45, R45, 16777216 ;  /* 0x4b8000002d2da820 */ /* 0x000fe20000400000 */
[----:B------:R-:W-:Y:S01]  /*10420*/  @!P2 FMUL R47, R47, 16777216 ;  /* 0x4b8000002f2fa820 */ /* 0x000fe20000400000 */
[----:B------:R-:W-:Y:S01]  /*10430*/  STS.128 [R3], R12 ;  /* 0x0000000c03007388 */ /* 0x000fe20000000c00 */
[----:B------:R-:W-:Y:S01]  /*10440*/  @!P2 FMUL R50, R50, 16777216 ;  /* 0x4b8000003232a820 */ /* 0x000fe20000400000 */
[C---:B------:R-:W-:Y:S01]  /*10450*/  FMUL R96, R69.reuse, R40 ;  /* 0x0000002845607220 */ /* 0x040fe20000400000 */
[----:B------:R-:W-:Y:S01]  /*10460*/  FMUL R100, R69, R48 ;  /* 0x0000003045647220 */ /* 0x000fe20000400000 */
[----:B------:R1:W-:Y:S01]  /*10470*/  STS.128 [R3+0x800], R36 ;  /* 0x0008002403007388 */ /* 0x0003e20000000c00 */
[----:B------:R-:W-:Y:S01]  /*10480*/  F2FP.BF16.F32.PACK_AB R48, R103, R94 ;  /* 0x0000005e6730723e */ /* 0x000fe200000010ff */
[----:B------:R-:W-:-:S02]  /*10490*/  IMAD R103, R68, 0x2, R101 ;  /* 0x0000000244677824 */ /* 0x000fc400078e0265 */
[----:B------:R-:W-:Y:S01]  /*104a0*/  @P0 FMUL R41, R41, 0.25 ;  /* 0x3e80000029290820 */ /* 0x000fe20000400000 */
[----:B------:R-:W-:Y:S01]  /*104b0*/  BAR.SYNC.DEFER_BLOCKING 0x0 ;  /* 0x0000000000007b1d */ /* 0x000fe20000010000 */
        /* <DEDUP_REMOVED lines=11> */
[C---:B------:R-:W-:Y:S01]  /*10570*/  FMUL R98, R69.reuse, R45 ;  /* 0x0000002d45627220 */ /* 0x040fe20000400000 */
[C---:B------:R-:W-:Y:S01]  /*10580*/  FMUL R47, R69.reuse, R47 ;  /* 0x0000002f452f7220 */ /* 0x040fe20000400000 */
[----:B------:R-:W-:Y:S01]  /*10590*/  FMUL R107, R69, R50 ;  /* 0x00000032456b7220 */ /* 0x000fe20000400000 */
[----:B------:R-:W-:Y:S01]  /*105a0*/  IMAD R40, R169, UR5, RZ ;  /* 0x00000005a9287c24 */ /* 0x000fe2000f8e02ff */
[----:B------:R-:W-:Y:S01]  /*105b0*/  F2FP.BF16.F32.PACK_AB R45, R105, R96 ;  /* 0x00000060692d723e */ /* 0x000fe200000010ff */
[----:B------:R-:W-:-:S02]  /*105c0*/  IMAD R105, R68, 0x2, R103 ;  /* 0x0000000244697824 */ /* 0x000fc400078e0267 */
[----:B------:R-:W-:Y:S01]  /*105d0*/  @!P2 FMUL R41, R41, 16777216 ;  /* 0x4b8000002929a820 */ /* 0x000fe20000400000 */
[----:B------:R-:W-:Y:S01]  /*105e0*/  @!P2 FMUL R46, R46, 16777216 ;  /* 0x4b8000002e2ea820 */ /* 0x000fe20000400000 */
[----:B------:R-:W-:Y:S01]  /*105f0*/  @!P2 FMUL R49, R49, 16777216 ;  /* 0x4b8000003131a820 */ /* 0x000fe20000400000 */
[----:B------:R-:W-:Y:S01]  /*10600*/  @!P2 FMUL R51, R51, 16777216 ;  /* 0x4b8000003333a820 */ /* 0x000fe20000400000 */
[----:B------:R-:W-:Y:S01]  /*10610*/  @!P2 FMUL R52, R52, 16777216 ;  /* 0x4b8000003434a820 */ /* 0x000fe20000400000 */
[----:B------:R-:W-:Y:S01]  /*10620*/  @!P2 FMUL R54, R54, 16777216 ;  /* 0x4b8000003636a820 */ /* 0x000fe20000400000 */
[----:B------:R-:W2:Y:S01]  /*10630*/  LDS.128 R8, [R92+UR56] ;  /* 0x000000385c087984 */ /* 0x000ea20008000c00 */
[----:B------:R-:W-:Y:S01]  /*10640*/  @!P2 FMUL R56, R56, 16777216 ;  /* 0x4b8000003838a820 */ /* 0x000fe20000400000 */
[----:B------:R-:W-:Y:S01]  /*10650*/  @!P2 FMUL R58, R58, 16777216 ;  /* 0x4b8000003a3aa820 */ /* 0x000fe20000400000 */
[----:B------:R-:W-:Y:S01]  /*10660*/  @!P2 FMUL R60, R60, 16777216 ;  /* 0x4b8000003c3ca820 */ /* 0x000fe20000400000 */
[----:B------:R-:W-:Y:S01]  /*10670*/  LDS.128 R12, [R92+UR56+0x1000] ;  /* 0x001000385c0c7984 */ /* 0x000fe20008000c00 */
[----:B------:R-:W-:Y:S01]  /*10680*/  @!P2 FMUL R62, R62, 16777216 ;  /* 0x4b8000003e3ea820 */ /* 0x000fe20000400000 */
[----:B------:R-:W-:Y:S01]  /*10690*/  @!P2 FMUL R64, R64, 16777216 ;  /* 0x4b8000004040a820 */ /* 0x000fe20000400000 */
[----:B------:R-:W-:Y:S01]  /*106a0*/  @!P2 FMUL R66, R66, 16777216 ;  /* 0x4b8000004242a820 */ /* 0x000fe20000400000 */
[----:B------:R-:W-:Y:S01]  /*106b0*/  FSETP.NEU.AND P0, PT, R121, RZ, PT ;  /* 0x000000ff7900720b */ /* 0x000fe20003f0d000 */
[----:B-1----:R-:W-:Y:S01]  /*106c0*/  IMAD.SHL.U32 R37, R40, 0x2, RZ ;  /* 0x0000000228257824 */ /* 0x002fe200078e00ff */
[----:B------:R-:W-:Y:S01]  /*106d0*/  F2FP.BF16.F32.PACK_AB R50, R47, R98 ;  /* 0x000000622f32723e */ /* 0x000fe200000010ff */
[----:B------:R-:W-:Y:S01]  /*106e0*/  FMUL R41, R69, R41 ;  /* 0x0000002945297220 */ /* 0x000fe20000400000 */
[----:B------:R-:W-:Y:S01]  /*106f0*/  F2FP.BF16.F32.PACK_AB R47, R107, R100 ;  /* 0x000000646b2f723e */ /* 0x000fe200000010ff */
[----:B------:R-:W-:-:S02]  /*10700*/  IMAD R107, R68, 0x2, R105 ;  /* 0x00000002446b7824 */ /* 0x000fc400078e0269 */
        /* <DEDUP_REMOVED lines=11> */
[----:B------:R-:W-:Y:S01]  /*107c0*/  UIMAD.WIDE UR4, UR4, 0x2, URZ ;  /* 0x00000002040478a5 */ /* 0x000fe2000f8e02ff */
[----:B------:R-:W-:Y:S01]  /*107d0*/  FSEL R69, R70, -INF , P0 ;  /* 0xff80000046457808 */ /* 0x000fe20000000000 */
[----:B------:R-:W-:Y:S01]  /*107e0*/  IMAD.HI R40, R40, 0x2, RZ ;  /* 0x0000000228287827 */ /* 0x000fe200078e02ff */
[----:B----4-:R-:W-:-:S02]  /*107f0*/  IADD3 R166, P0, P1, R37, UR6, R166 ;  /* 0x0000000625a67c10 */ /* 0x010fc4000f91e0a6 */
[----:B------:R-:W-:Y:S01]  /*10800*/  F2FP.BF16.F32.PACK_AB R46, R46, R43 ;  /* 0x0000002b2e2e723e */ /* 0x000fe200000010ff */
[----:B------:R-:W-:Y:S01]  /*10810*/  BAR.SYNC.DEFER_BLOCKING 0x0 ;  /* 0x0000000000007b1d */ /* 0x000fe20000010000 */
[----:B------:R-:W-:Y:S01]  /*10820*/  IMAD R109, R68, 0x2, R107 ;  /* 0x00000002446d7824 */ /* 0x000fe200078e026b */
[----:B------:R-:W-:Y:S01]  /*10830*/  IADD3.X R168, PT, PT, R40, UR5, R167, P0, P1 ;  /* 0x0000000528a87c10 */ /* 0x000fe200087e24a7 */
[----:B------:R-:W-:Y:S01]  /*10840*/  FFMA R69, R69, 0.69314718246459960938, R120 ;  /* 0x3f31721845457823 */ /* 0x000fe20000000078 */
[-C--:B------:R-:W-:Y:S01]  /*10850*/  LEA R36, P0, R73, R166.reuse, 0x1 ;  /* 0x000000a649247211 */ /* 0x080fe200078008ff */
[----:B------:R-:W-:Y:S01]  /*10860*/  IMAD R111, R68, 0x2, R109 ;  /* 0x00000002446f7824 */ /* 0x000fe200078e026d */
[----:B------:R-:W-:Y:S01]  /*10870*/  LEA R38, P1, R75, R166, 0x1 ;  /* 0x000000a64b267211 */ /* 0x000fe200078208ff */
[----:B------:R-:W1:Y:S01]  /*10880*/  LDCU UR4, c[0x0][0x3ec] ;  /* 0x00007d80ff0477ac */ /* 0x000e620008000800 */
[----:B------:R-:W-:Y:S01]  /*10890*/  F2FP.BF16.F32.PACK_AB R49, R42, R41 ;  /* 0x000000292a31723e */ /* 0x000fe200000010ff */
[----:B------:R-:W-:Y:S01]  /*108a0*/  IMAD R113, R68, 0x2, R111 ;  /* 0x0000000244717824 */ /* 0x000fe200078e026f */
[----:B------:R-:W-:-:S02]  /*108b0*/  F2FP.BF16.F32.PACK_AB R51, R51, R102 ;  /* 0x000000663333723e */ /* 0x000fc400000010ff */
[----:B------:R-:W-:Y:S01]  /*108c0*/  LEA R40, P2, R77, R166, 0x1 ;  /* 0x000000a64d287211 */ /* 0x000fe200078408ff */
[C---:B------:R-:W-:Y:S01]  /*108d0*/  IMAD R115, R68.reuse, 0x2, R113 ;  /* 0x0000000244737824 */ /* 0x040fe200078e0271 */
[-C--:B------:R-:W-:Y:S02]  /*108e0*/  LEA.HI.X.SX32 R37, R73, R168.reuse, 0x1, P0 ;  /* 0x000000a849257211 */ /* 0x080fe400000f0eff */
[----:B------:R-:W-:Y:S01]  /*108f0*/  LEA.HI.X.SX32 R39, R75, R168, 0x1, P1 ;  /* 0x000000a84b277211 */ /* 0x000fe200008f0eff */
[C---:B------:R-:W-:Y:S01]  /*10900*/  IMAD R117, R68.reuse, 0x2, R115 ;  /* 0x0000000244757824 */ /* 0x040fe200078e0273 */
[----:B------:R-:W-:Y:S02]  /*10910*/  LEA R42, P0, R79, R166, 0x1 ;  /* 0x000000a64f2a7211 */ /* 0x000fe400078008ff */
[-C--:B------:R-:W-:Y:S01]  /*10920*/  LEA.HI.X.SX32 R41, R77, R168.reuse, 0x1, P2 ;  /* 0x000000a84d297211 */ /* 0x080fe200010f0eff */
[C---:B------:R-:W-:Y:S01]  /*10930*/  IMAD R119, R68.reuse, 0x2, R117 ;  /* 0x0000000244777824 */ /* 0x040fe200078e0275 */
[----:B------:R-:W-:Y:S01]  /*10940*/  LEA.HI.X.SX32 R43, R79, R168, 0x1, P0 ;  /* 0x000000a84f2b7211 */ /* 0x000fe200000f0eff */
[----:B------:R3:W-:Y:S02]  /*10950*/  STS.128 [R3], R44 ;  /* 0x0000002c03007388 */ /* 0x0007e40000000c00 */
[C---:B------:R-:W-:Y:S01]  /*10960*/  IMAD R121, R68.reuse, 0x2, R119 ;  /* 0x0000000244797824 */ /* 0x040fe200078e0277 */
[----:B------:R-:W-:Y:S01]  /*10970*/  F2FP.BF16.F32.PACK_AB R20, R25, R20 ;  /* 0x000000141914723e */ /* 0x000fe200000010ff */
[----:B-1----:R-:W-:Y:S01]  /*10980*/  UIMAD UR4, UR7, UR4, URZ ;  /* 0x00000004070472a4 */ /* 0x002fe2000f8e02ff */
[----:B------:R1:W-:Y:S01]  /*10990*/  STS.128 [R3+0x800], R48 ;  /* 0x0008003003007388 */ /* 0x0003e20000000c00 */
[C---:B------:R-:W-:Y:S01]  /*109a0*/  IMAD R123, R68.reuse, 0x2, R121 ;  /* 0x00000002447b7824 */ /* 0x040fe200078e0279 */
[----:B------:R-:W-:Y:S01]  /*109b0*/  F2FP.BF16.F32.PACK_AB R25, R27, R22 ;  /* 0x000000161b19723e */ /* 0x000fe200000010ff */
[----:B------:R-:W-:Y:S01]  /*109c0*/  USHF.L.U32 UR6, UR4, 0x2, URZ ;  /* 0x0000000204067899 */ /* 0x000fe200080006ff */
[----:B------:R-:W-:Y:S01]  /*109d0*/  F2FP.BF16.F32.PACK_AB R24, R23, R24 ;  /* 0x000000181718723e */ /* 0x000fe200000010ff */
[----:B------:R-:W-:Y:S01]  /*109e0*/  IMAD R125, R68, 0x2, R123 ;  /* 0x00000002447d7824 */ /* 0x000fe200078e027b */
[----:B------:R-:W-:Y:S01]  /*109f0*/  F2FP.BF16.F32.PACK_AB R22, R35, R26 ;  /* 0x0000001a2316723e */ /* 0x000fe200000010ff */
[----:B------:R-:W-:Y:S01]  /*10a00*/  UIMAD.WIDE UR4, UR4, 0x4, URZ ;  /* 0x00000004040478a5 */ /* 0x000fe2000f8e02ff */
[----:B------:R-:W-:Y:S01]  /*10a10*/  F2FP.BF16.F32.PACK_AB R21, R30, R21 ;  /* 0x000000151e15723e */ /* 0x000fe200000010ff */
[----:B------:R-:W-:Y:S01]  /*10a20*/  IMAD R127, R68, 0x2, R125 ;  /* 0x00000002447f7824 */ /* 0x000fe200078e027d */
[----:B------:R-:W-:Y:S01]  /*10a30*/  F2FP.BF16.F32.PACK_AB R26, R33, R28 ;  /* 0x0000001c211a723e */ /* 0x000fe200000010ff */
[----:B------:R-:W-:Y:S01]  /*10a40*/  BAR.SYNC.DEFER_BLOCKING 0x0 ;  /* 0x0000000000007b1d */ /* 0x000fe20000010000 */
[----:B---3--:R-:W-:-:S02]  /*10a50*/  LEA R44, P1, R81, R166, 0x1 ;  /* 0x000000a6512c7211 */ /* 0x008fc400078208ff */
[----:B------:R-:W-:Y:S02]  /*10a60*/  LEA R46, P2, R83, R166, 0x1 ;  /* 0x000000a6532e7211 */ /* 0x000fe400078408ff */
[----:B------:R-:W-:Y:S02]  /*10a70*/  LEA.HI.X.SX32 R45, R81, R168, 0x1, P1 ;  /* 0x000000a8512d7211 */ /* 0x000fe400008f0eff */
[-C--:B-1----:R-:W-:Y:S02]  /*10a80*/  LEA R50, P0, R71, R166.reuse, 0x1 ;  /* 0x000000a647327211 */ /* 0x082fe400078008ff */
[----:B------:R-:W-:Y:S02]  /*10a90*/  LEA R52, P1, R53, R166, 0x1 ;  /* 0x000000a635347211 */ /* 0x000fe400078208ff */
[----:B------:R-:W-:Y:S02]  /*10aa0*/  LEA.HI.X.SX32 R47, R83, R168, 0x1, P2 ;  /* 0x000000a8532f7211 */ /* 0x000fe400010f0eff */
[----:B------:R-:W-:-:S02]  /*10ab0*/  LEA R48, P2, R55, R166, 0x1 ;  /* 0x000000a637307211 */ /* 0x000fc400078408ff */
[-C--:B------:R-:W-:Y:S02]  /*10ac0*/  LEA.HI.X.SX32 R51, R71, R168.reuse, 0x1, P0 ;  /* 0x000000a847337211 */ /* 0x080fe400000f0eff */
[----:B------:R-:W-:Y:S02]  /*10ad0*/  LEA.HI.X.SX32 R53, R53, R168, 0x1, P1 ;  /* 0x000000a835357211 */ /* 0x000fe400008f0eff */
[-C--:B------:R-:W-:Y:S02]  /*10ae0*/  LEA R54, P0, R57, R166.reuse, 0x1 ;  /* 0x000000a639367211 */ /* 0x080fe400078008ff */
[----:B------:R-:W-:Y:S02]  /*10af0*/  LEA R56, P1, R59, R166, 0x1 ;  /* 0x000000a63b387211 */ /* 0x000fe400078208ff */
[----:B------:R-:W-:Y:S02]  /*10b00*/  LEA.HI.X.SX32 R49, R55, R168, 0x1, P2 ;  /* 0x000000a837317211 */ /* 0x000fe400010f0eff */
[----:B------:R-:W-:-:S02]  /*10b10*/  LEA R58, P2, R61, R166, 0x1 ;  /* 0x000000a63d3a7211 */ /* 0x000fc400078408ff */
[-C--:B------:R-:W-:Y:S02]  /*10b20*/  LEA.HI.X.SX32 R55, R57, R168.reuse, 0x1, P0 ;  /* 0x000000a839377211 */ /* 0x080fe400000f0eff */
[----:B------:R-:W-:Y:S02]  /*10b30*/  LEA.HI.X.SX32 R57, R59, R168, 0x1, P1 ;  /* 0x000000a83b397211 */ /* 0x000fe400008f0eff */
[-C--:B------:R-:W-:Y:S02]  /*10b40*/  LEA R60, P0, R63, R166.reuse, 0x1 ;  /* 0x000000a63f3c7211 */ /* 0x080fe400078008ff */
[----:B------:R-:W-:Y:S02]  /*10b50*/  LEA R62, P1, R65, R166, 0x1 ;  /* 0x000000a6413e7211 */ /* 0x000fe400078208ff */
[-C--:B------:R-:W-:Y:S02]  /*10b60*/  LEA.HI.X.SX32 R59, R61, R168.reuse, 0x1, P2 ;  /* 0x000000a83d3b7211 */ /* 0x080fe400010f0eff */
[----:B------:R-:W-:-:S02]  /*10b70*/  LEA.HI.X.SX32 R61, R63, R168, 0x1, P0 ;  /* 0x000000a83f3d7211 */ /* 0x000fc400000f0eff */
[----:B------:R-:W-:Y:S02]  /*10b80*/  LEA.HI.X.SX32 R63, R65, R168, 0x1, P1 ;  /* 0x000000a8413f7211 */ /* 0x000fe400008f0eff */
[-C--:B------:R-:W-:Y:S02]  /*10b90*/  LEA R70, P1, R87, R166.reuse, 0x1 ;  /* 0x000000a657467211 */ /* 0x080fe400078208ff */
[----:B------:R-:W-:Y:S02]  /*10ba0*/  LEA R64, P2, R67, R166, 0x1 ;  /* 0x000000a643407211 */ /* 0x000fe400078408ff */
[----:B------:R-:W-:Y:S02]  /*10bb0*/  LEA.HI.X.SX32 R71, R87, R168, 0x1, P1 ;  /* 0x000000a857477211 */ /* 0x000fe400008f0eff */
[-C--:B------:R-:W-:Y:S02]  /*10bc0*/  LEA R76, P1, R93, R166.reuse, 0x1 ;  /* 0x000000a65d4c7211 */ /* 0x080fe400078208ff */
[----:B------:R-:W-:-:S02]  /*10bd0*/  LEA R72, P0, R85, R166, 0x1 ;  /* 0x000000a655487211 */ /* 0x000fc400078008ff */
[----:B------:R-:W-:Y:S01]  /*10be0*/  LEA.HI.X.SX32 R77, R93, R168, 0x1, P1 ;  /* 0x000000a85d4d7211 */ /* 0x000fe200008f0eff */
[C---:B------:R-:W-:Y:S01]  /*10bf0*/  IMAD R93, R68.reuse, 0x2, R127 ;  /* 0x00000002445d7824 */ /* 0x040fe200078e027f */
[----:B------:R-:W-:Y:S02]  /*10c00*/  LEA R84, P1, R99, R166, 0x1 ;  /* 0x000000a663547211 */ /* 0x000fe400078208ff */
[-C--:B------:R-:W-:Y:S01]  /*10c10*/  LEA.HI.X.SX32 R65, R67, R168.reuse, 0x1, P2 ;  /* 0x000000a843417211 */ /* 0x080fe200010f0eff */
[C---:B------:R-:W-:Y:S01]  /*10c20*/  IMAD R129, R68.reuse, 0x2, R93 ;  /* 0x0000000244817824 */ /* 0x040fe200078e025d */
[----:B------:R-:W-:Y:S02]  /*10c30*/  LEA.HI.X.SX32 R73, R85, R168, 0x1, P0 ;  /* 0x000000a855497211 */ /* 0x000fe400000f0eff */
[-C--:B------:R-:W-:Y:S01]  /*10c40*/  LEA R66, P2, R89, R166.reuse, 0x1 ;  /* 0x000000a659427211 */ /* 0x080fe200078408ff */
[----:B------:R-:W-:Y:S01]  /*10c50*/  IMAD R131, R68, 0x2, R129 ;  /* 0x0000000244837824 */ /* 0x000fe200078e0281 */
        /* <DEDUP_REMOVED lines=25> */
[----:B------:R-:W-:Y:S01]  /*10df0*/  LEA R88, P2, R107, R166, 0x1 ;  /* 0x000000a66b587211 */ /* 0x000fe200078408ff */
[----:B------:R-:W-:Y:S01]  /*10e00*/  IMAD R149, R68, 0x2, R147 ;  /* 0x0000000244957824 */ /* 0x000fe200078e0293 */
[----:B------:R-:W-:-:S02]  /*10e10*/  LEA.HI.X.SX32 R103, R117, R168, 0x1, P1 ;  /* 0x000000a875677211 */ /* 0x000fc400008f0eff */
[----:B------:R-:W-:Y:S02]  /*10e20*/  LEA R110, P1, R123, R166, 0x1 ;  /* 0x000000a67b6e7211 */ /* 0x000fe400078208ff */
[----:B------:R-:W-:Y:S02]  /*10e30*/  LEA.HI.X.SX32 R89, R107, R168, 0x1, P2 ;  /* 0x000000a86b597211 */ /* 0x000fe400010f0eff */
[----:B------:R-:W-:Y:S02]  /*10e40*/  LEA R94, P2, R113, R166, 0x1 ;  /* 0x000000a6715e7211 */ /* 0x000fe400078408ff */
[----:B------:R-:W-:Y:S02]  /*10e50*/  LEA.HI.X.SX32 R111, R123, R168, 0x1, P1 ;  /* 0x000000a87b6f7211 */ /* 0x000fe400008f0eff */
[----:B------:R-:W-:Y:S02]  /*10e60*/  LEA R112, P1, R93, R166, 0x1 ;  /* 0x000000a65d707211 */ /* 0x000fe400078208ff */
[----:B------:R-:W-:-:S02]  /*10e70*/  LEA.HI.X.SX32 R95, R113, R168, 0x1, P2 ;  /* 0x000000a8715f7211 */ /* 0x000fc400010f0eff */
[----:B------:R-:W-:Y:S01]  /*10e80*/  LEA.HI.X.SX32 R113, R93, R168, 0x1, P1 ;  /* 0x000000a85d717211 */ /* 0x000fe200008f0eff */
[----:B------:R-:W-:Y:S01]  /*10e90*/  IMAD R93, R68, 0x2, R149 ;  /* 0x00000002445d7824 */ /* 0x000fe200078e0295 */
[-C--:B------:R-:W-:Y:S02]  /*10ea0*/  LEA R100, P2, R119, R166.reuse, 0x1 ;  /* 0x000000a677647211 */ /* 0x080fe400078408ff */
[----:B------:R-:W-:Y:S01]  /*10eb0*/  F2FP.BF16.F32.PACK_AB R23, R34, R31 ;  /* 0x0000001f2217723e */ /* 0x000fe200000010ff */
[----:B------:R-:W-:Y:S01]  /*10ec0*/  IMAD R151, R68, 0x2, R93 ;  /* 0x0000000244977824 */ /* 0x000fe200078e025d */
[----:B------:R-:W-:Y:S02]  /*10ed0*/  F2FP.BF16.F32.PACK_AB R27, R32, R29 ;  /* 0x0000001d201b723e */ /* 0x000fe400000010ff */
[----:B------:R-:W1:Y:S01]  /*10ee0*/  LDS.128 R28, [R92+UR56] ;  /* 0x000000385c1c7984 */ /* 0x000e620008000c00 */
[----:B------:R-:W-:Y:S01]  /*10ef0*/  LEA R98, P0, R109, R166, 0x1 ;  /* 0x000000a66d627211 */ /* 0x000fe200078008ff */
[C---:B------:R-:W-:Y:S01]  /*10f00*/  IMAD R153, R68.reuse, 0x2, R151 ;  /* 0x0000000244997824 */ /* 0x040fe200078e0297 */
[----:B------:R-:W-:Y:S01]  /*10f10*/  LEA.HI.X.SX32 R101, R119, R168, 0x1, P2 ;  /* 0x000000a877657211 */ /* 0x000fe200010f0eff */
[----:B------:R-:W-:Y:S01]  /*10f20*/  LDS.128 R32, [R92+UR56+0x1000] ;  /* 0x001000385c207984 */ /* 0x000fe20008000c00 */
[----:B------:R-:W-:Y:S01]  /*10f30*/  BAR.SYNC.DEFER_BLOCKING 0x0 ;  /* 0x0000000000007b1d */ /* 0x000fe20000010000 */
[----:B------:R-:W-:Y:S01]  /*10f40*/  LEA R108, P2, R125, R166, 0x1 ;  /* 0x000000a67d6c7211 */ /* 0x000fe200078408ff */
[----:B------:R-:W-:Y:S01]  /*10f50*/  IMAD R155, R68, 0x2, R153 ;  /* 0x00000002449b7824 */ /* 0x000fe200078e0299 */
[----:B------:R-:W-:-:S02]  /*10f60*/  LEA.HI.X.SX32 R99, R109, R168, 0x1, P0 ;  /* 0x000000a86d637211 */ /* 0x000fc400000f0eff */
[----:B------:R-:W-:Y:S01]  /*10f70*/  LEA R104, P0, R115, R166, 0x1 ;  /* 0x000000a673687211 */ /* 0x000fe200078008ff */
[C---:B------:R-:W-:Y:S01]  /*10f80*/  IMAD R157, R68.reuse, 0x2, R155 ;  /* 0x00000002449d7824 */ /* 0x040fe200078e029b */
[----:B------:R-:W-:Y:S02]  /*10f90*/  LEA.HI.X.SX32 R109, R125, R168, 0x1, P2 ;  /* 0x000000a87d6d7211 */ /* 0x000fe400010f0eff */
[-C--:B------:R-:W-:Y:S01]  /*10fa0*/  LEA R114, P2, R129, R166.reuse, 0x1 ;  /* 0x000000a681727211 */ /* 0x080fe200078408ff */
[C---:B------:R-:W-:Y:S01]  /*10fb0*/  IMAD R159, R68.reuse, 0x2, R157 ;  /* 0x00000002449f7824 */ /* 0x040fe200078e029d */
[----:B------:R-:W-:Y:S02]  /*10fc0*/  LEA R118, P1, R133, R166, 0x1 ;  /* 0x000000a685767211 */ /* 0x000fe400078208ff */
[----:B------:R-:W-:Y:S01]  /*10fd0*/  LEA.HI.X.SX32 R105, R115, R168, 0x1, P0 ;  /* 0x000000a873697211 */ /* 0x000fe200000f0eff */
[----:B------:R-:W-:Y:S01]  /*10fe0*/  IMAD R161, R68, 0x2, R159 ;  /* 0x0000000244a17824 */ /* 0x000fe200078e029f */
[----:B------:R-:W-:-:S02]  /*10ff0*/  LEA R106, P0, R121, R166, 0x1 ;  /* 0x000000a6796a7211 */ /* 0x000fc400078008ff */
[----:B------:R-:W-:Y:S01]  /*11000*/  LEA.HI.X.SX32 R115, R129, R168, 0x1, P2 ;  /* 0x000000a881737211 */ /* 0x000fe200010f0eff */
[----:B------:R-:W-:Y:S01]  /*11010*/  IMAD R163, R68, 0x2, R161 ;  /* 0x0000000244a37824 */ /* 0x000fe200078e02a1 */
[----:B------:R-:W-:Y:S02]  /*11020*/  LEA R120, P2, R135, R166, 0x1 ;  /* 0x000000a687787211 */ /* 0x000fe400078408ff */
[----:B------:R-:W-:Y:S02]  /*11030*/  LEA.HI.X.SX32 R119, R133, R168, 0x1, P1 ;  /* 0x000000a885777211 */ /* 0x000fe400008f0eff */
[----:B------:R-:W-:Y:S01]  /*11040*/  LEA R128, P1, R139, R166, 0x1 ;  /* 0x000000a68b807211 */ /* 0x000fe200078208ff */
[----:B------:R-:W-:Y:S01]  /*11050*/  STS.128 [R3], R20 ;  /* 0x0000001403007388 */ /* 0x000fe20000000c00 */
[----:B------:R-:W-:Y:S02]  /*11060*/  LEA.HI.X.SX32 R107, R121, R168, 0x1, P0 ;  /* 0x000000a8796b7211 */ /* 0x000fe400000f0eff */
[----:B------:R-:W-:Y:S01]  /*11070*/  LEA R116, P0, R127, R166, 0x1 ;  /* 0x000000a67f747211 */ /* 0x000fe200078008ff */
[----:B------:R-:W-:Y:S01]  /*11080*/  STS.128 [R3+0x800], R24 ;  /* 0x0008001803007388 */ /* 0x000fe20000000c00 */
[----:B------:R-:W-:Y:S01]  /*11090*/  LEA.HI.X.SX32 R121, R135, R168, 0x1, P2 ;  /* 0x000000a887797211 */ /* 0x000fe200010f0eff */
[----:B------:R-:W-:Y:S01]  /*110a0*/  BAR.SYNC.DEFER_BLOCKING 0x0 ;  /* 0x0000000000007b1d */ /* 0x000fe20000010000 */
[----:B------:R-:W-:-:S02]  /*110b0*/  LEA R126, P2, R141, R166, 0x1 ;  /* 0x000000a68d7e7211 */ /* 0x000fc400078408ff */
[----:B------:R-:W-:Y:S02]  /*110c0*/  LEA.HI.X.SX32 R129, R139, R168, 0x1, P1 ;  /* 0x000000a88b817211 */ /* 0x000fe400008f0eff */
[----:B------:R-:W-:Y:S02]  /*110d0*/  LEA R134, P1, R145, R166, 0x1 ;  /* 0x000000a691867211 */ /* 0x000fe400078208ff */
[----:B------:R-:W-:Y:S02]  /*110e0*/  LEA.HI.X.SX32 R117, R127, R168, 0x1, P0 ;  /* 0x000000a87f757211 */ /* 0x000fe400000f0eff */
[----:B------:R-:W-:Y:S02]  /*110f0*/  LEA R122, P0, R131, R166, 0x1 ;  /* 0x000000a6837a7211 */ /* 0x000fe400078008ff */
[----:B------:R-:W-:Y:S02]  /*11100*/  LEA.HI.X.SX32 R127, R141, R168, 0x1, P2 ;  /* 0x000000a88d7f7211 */ /* 0x000fe400010f0eff */
[----:B------:R-:W-:-:S02]  /*11110*/  LEA R132, P2, R147, R166, 0x1 ;  /* 0x000000a693847211 */ /* 0x000fc400078408ff */
[----:B------:R-:W-:Y:S02]  /*11120*/  LEA.HI.X.SX32 R135, R145, R168, 0x1, P1 ;  /* 0x000000a891877211 */ /* 0x000fe400008f0eff */
[----:B------:R-:W-:Y:S02]  /*11130*/  LEA R138, P1, R93, R166, 0x1 ;  /* 0x000000a65d8a7211 */ /* 0x000fe400078208ff */
[----:B------:R-:W-:Y:S02]  /*11140*/  LEA.HI.X.SX32 R123, R131, R168, 0x1, P0 ;  /* 0x000000a8837b7211 */ /* 0x000fe400000f0eff */
[----:B------:R-:W-:Y:S02]  /*11150*/  LEA R124, P0, R137, R166, 0x1 ;  /* 0x000000a6897c7211 */ /* 0x000fe400078008ff */
[----:B------:R-:W-:Y:S01]  /*11160*/  LEA.HI.X.SX32 R133, R147, R168, 0x1, P2 ;  /* 0x000000a893857211 */ /* 0x000fe200010f0eff */
[----:B------:R-:W3:Y:S01]  /*11170*/  LDS.128 R20, [R92+UR56] ;  /* 0x000000385c147984 */ /* 0x000ee20008000c00 */
[----:B------:R-:W-:-:S02]  /*11180*/  LEA R140, P2, R151, R166, 0x1 ;  /* 0x000000a6978c7211 */ /* 0x000fc400078408ff */
[-C--:B------:R-:W-:Y:S01]  /*11190*/  LEA.HI.X.SX32 R139, R93, R168.reuse, 0x1, P1 ;  /* 0x000000a85d8b7211 */ /* 0x080fe200008f0eff */
[C---:B------:R-:W-:Y:S01]  /*111a0*/  IMAD R93, R68.reuse, 0x2, R163 ;  /* 0x00000002445d7824 */ /* 0x040fe200078e02a3 */
[----:B------:R-:W-:Y:S01]  /*111b0*/  LEA.HI.X.SX32 R125, R137, R168, 0x1, P0 ;  /* 0x000000a8897d7211 */ /* 0x000fe200000f0eff */
[----:B0-----:R0:W-:Y:S01]  /*111c0*/  STG.E.U16 desc[UR8][R36.64], R16 ;  /* 0x0000001024007986 */ /* 0x0011e2000c101508 */
[----:B------:R-:W-:Y:S01]  /*111d0*/  LEA R130, P0, R143, R166, 0x1 ;  /* 0x000000a68f827211 */ /* 0x000fe200078008ff */
[----:B------:R-:W-:Y:S01]  /*111e0*/  IMAD R165, R68, 0x2, R93 ;  /* 0x0000000244a57824 */ /* 0x000fe200078e025d */
[----:B------:R-:W-:Y:S02]  /*111f0*/  LEA.HI.X.SX32 R141, R151, R168, 0x1, P2 ;  /* 0x000000a8978d7211 */ /* 0x000fe400010f0eff */
[----:B------:R-:W-:Y:S02]  /*11200*/  LEA R142, P2, R157, R166, 0x1 ;  /* 0x000000a69d8e7211 */ /* 0x000fe400078408ff */
[----:B------:R-:W-:-:S02]  /*11210*/  LEA.HI.X.SX32 R131, R143, R168, 0x1, P0 ;  /* 0x000000a88f837211 */ /* 0x000fc400000f0eff */
[----:B------:R-:W-:Y:S02]  /*11220*/  LEA R144, P1, R155, R166, 0x1 ;  /* 0x000000a69b907211 */ /* 0x000fe400078208ff */
[----:B------:R-:W-:Y:S01]  /*11230*/  LEA.HI.X.SX32 R143, R157, R168, 0x1, P2 ;  /* 0x000000a89d8f7211 */ /* 0x000fe200010f0eff */
[C---:B------:R-:W-:Y:S01]  /*11240*/  IMAD R157, R68.reuse, 0x2, R165 ;  /* 0x00000002449d7824 */ /* 0x040fe200078e02a5 */
[----:B------:R-:W-:Y:S02]  /*11250*/  LEA R136, P0, R149, R166, 0x1 ;  /* 0x000000a695887211 */ /* 0x000fe400078008ff */
[----:B------:R-:W-:Y:S01]  /*11260*/  LEA.HI.X.SX32 R145, R155, R168, 0x1, P1 ;  /* 0x000000a89b917211 */ /* 0x000fe200008f0eff */
[----:B------:R-:W-:Y:S01]  /*11270*/  IMAD R167, R68, 0x2, R157 ;  /* 0x0000000244a77824 */ /* 0x000fe200078e029d */
[----:B------:R-:W-:Y:S02]  /*11280*/  LEA R150, P1, R161, R166, 0x1 ;  /* 0x000000a6a1967211 */ /* 0x000fe400078208ff */
[----:B------:R-:W-:-:S02]  /*11290*/  LEA.HI.X.SX32 R137, R149, R168, 0x1, P0 ;  /* 0x000000a895897211 */ /* 0x000fc400000f0eff */
[-C--:B------:R-:W-:Y:S02]  /*112a0*/  LEA R146, P0, R153, R166.reuse, 0x1 ;  /* 0x000000a699927211 */ /* 0x080fe400078008ff */
[----:B------:R-:W-:Y:S02]  /*112b0*/  LEA R148, P2, R163, R166, 0x1 ;  /* 0x000000a6a3947211 */ /* 0x000fe400078408ff */
[-C--:B------:R-:W-:Y:S01]  /*112c0*/  LEA.HI.X.SX32 R151, R161, R168.reuse, 0x1, P1 ;  /* 0x000000a8a1977211 */ /* 0x080fe200008f0eff */
[C---:B------:R-:W-:Y:S01]  /*112d0*/  IMAD R161, R68.reuse, 0x2, R167 ;  /* 0x0000000244a17824 */ /* 0x040fe200078e02a7 */
[----:B------:R-:W-:Y:S02]  /*112e0*/  LEA.HI.X.SX32 R147, R153, R168, 0x1, P0 ;  /* 0x000000a899937211 */ /* 0x000fe400000f0eff */
[----:B------:R-:W-:Y:S02]  /*112f0*/  LEA R152, P0, R159, R166, 0x1 ;  /* 0x000000a69f987211 */ /* 0x000fe400078008ff */
[-C--:B------:R-:W-:Y:S01]  /*11300*/  LEA.HI.X.SX32 R149, R163, R168.reuse, 0x1, P2 ;  /* 0x000000a8a3957211 */ /* 0x080fe200010f0eff */
[----:B------:R-:W-:Y:S01]  /*11310*/  IMAD R163, R68, 0x2, R161 ;  /* 0x0000000244a37824 */ /* 0x000fe200078e02a1 */
[----:B------:R-:W-:-:S02]  /*11320*/  LEA.HI.X.SX32 R153, R159, R168, 0x1, P0 ;  /* 0x000000a89f997211 */ /* 0x000fc400000f0eff */
[-C--:B------:R-:W-:Y:S01]  /*11330*/  LEA R154, P0, R93, R166.reuse, 0x1 ;  /* 0x000000a65d9a7211 */ /* 0x080fe200078008ff */
[----:B------:R-:W-:Y:S01]  /*11340*/  IMAD R68, R68, 0x2, R163 ;  /* 0x0000000244447824 */ /* 0x000fe200078e02a3 */
[-C--:B------:R-:W-:Y:S02]  /*11350*/  LEA R158, P1, R165, R166.reuse, 0x1 ;  /* 0x000000a6a59e7211 */ /* 0x080fe400078208ff */
[----:B------:R-:W-:Y:S02]  /*11360*/  LEA R156, P2, R157, R166, 0x1 ;  /* 0x000000a69d9c7211 */ /* 0x000fe400078408ff */
[-C--:B------:R-:W-:Y:S02]  /*11370*/  LEA.HI.X.SX32 R155, R93, R168.reuse, 0x1, P0 ;  /* 0x000000a85d9b7211 */ /* 0x080fe400000f0eff */
[-C--:B------:R-:W-:Y:S02]  /*11380*/  LEA.HI.X.SX32 R159, R165, R168.reuse, 0x1, P1 ;  /* 0x000000a8a59f7211 */ /* 0x080fe400008f0eff */
[----:B------:R-:W-:-:S02]  /*11390*/  LEA.HI.X.SX32 R157, R157, R168, 0x1, P2 ;  /* 0x000000a89d9d7211 */ /* 0x000fc400010f0eff */
[-C--:B------:R-:W-:Y:S02]  /*113a0*/  LEA R164, P0, R167, R166.reuse, 0x1 ;  /* 0x000000a6a7a47211 */ /* 0x080fe400078008ff */
[-C--:B------:R-:W-:Y:S02]  /*113b0*/  LEA R160, P1, R161, R166.reuse, 0x1 ;  /* 0x000000a6a1a07211 */ /* 0x080fe400078208ff */
[-C--:B------:R-:W-:Y:S02]  /*113c0*/  LEA R162, P2, R163, R166.reuse, 0x1 ;  /* 0x000000a6a3a27211 */ /* 0x080fe400078408ff */
[C---:B------:R-:W-:Y:S02]  /*113d0*/  LEA R166, P3, R68.reuse, R166, 0x1 ;  /* 0x000000a644a67211 */ /* 0x040fe400078608ff */
[-C--:B------:R-:W-:Y:S02]  /*113e0*/  LEA.HI.X.SX32 R165, R167, R168.reuse, 0x1, P0 ;  /* 0x000000a8a7a57211 */ /* 0x080fe400000f0eff */
[----:B------:R-:W-:-:S02]  /*113f0*/  LEA.HI.X.SX32 R167, R68, R168, 0x1, P3 ;  /* 0x000000a844a77211 */ /* 0x000fc400018f0eff */
[----:B------:R-:W-:Y:S02]  /*11400*/  PRMT R68, R16, 0x7632, R68 ;  /* 0x0000763210447816 */ /* 0x000fe40000000044 */
[----:B0-----:R-:W-:Y:S02]  /*11410*/  PRMT R37, R17, 0x7632, R37 ;  /* 0x0000763211257816 */ /* 0x001fe40000000025 */
[----:B--2---:R-:W-:Y:S01]  /*11420*/  PRMT R27, R8, 0x7632, R27 ;  /* 0x00007632081b7816 */ /* 0x004fe2000000001b */
[----:B------:R0:W-:Y:S01]  /*11430*/  STG.E.U16 desc[UR8][R38.64], R68 ;  /* 0x0000004426007986 */ /* 0x0001e2000c101508 */
[----:B------:R-:W-:Y:S02]  /*11440*/  PRMT R3, R9, 0x7632, R3 ;  /* 0x0000763209037816 */ /* 0x000fe40000000003 */
[----:B------:R-:W-:Y:S01]  /*11450*/  PRMT R16, R10, 0x7632, R16 ;  /* 0x000076320a107816 */ /* 0x000fe20000000010 */
[----:B------:R2:W-:Y:S01]  /*11460*/  STG.E.U16 desc[UR8][R40.64], R17 ;  /* 0x0000001128007986 */ /* 0x0005e2000c101508 */
[----:B------:R-:W-:-:S02]  /*11470*/  PRMT R36, R11, 0x7632, R36 ;  /* 0x000076320b247816 */ /* 0x000fc40000000024 */
[-C--:B------:R-:W-:Y:S01]  /*11480*/  LEA.HI.X.SX32 R161, R161, R168.reuse, 0x1, P1 ;  /* 0x000000a8a1a17211 */ /* 0x080fe200008f0eff */
[----:B------:R3:W-:Y:S01]  /*11490*/  STG.E.U16 desc[UR8][R42.64], R37 ;  /* 0x000000252a007986 */ /* 0x0007e2000c101508 */
[----:B------:R-:W-:Y:S02]  /*114a0*/  LEA.HI.X.SX32 R163, R163, R168, 0x1, P2 ;  /* 0x000000a8a3a37211 */ /* 0x000fe400010f0eff */
[----:B0-----:R-:W-:Y:S01]  /*114b0*/  PRMT R39, R18, 0x7632, R39 ;  /* 0x0000763212277816 */ /* 0x001fe20000000027 */
[----:B------:R-:W-:Y:S01]  /*114c0*/  STG.E.U16 desc[UR8][R44.64], R18 ;  /* 0x000000122c007986 */ /* 0x000fe2000c101508 */
[----:B-1----:R-:W-:Y:S02]  /*114d0*/  PRMT R38, R29, 0x7632, R38 ;  /* 0x000076321d267816 */ /* 0x002fe40000000026 */
[----:B--2---:R-:W-:Y:S01]  /*114e0*/  PRMT R41, R19, 0x7632, R41 ;  /* 0x0000763213297816 */ /* 0x004fe20000000029 */
[----:B------:R0:W-:Y:S01]  /*114f0*/  STG.E.U16 desc[UR8][R46.64], R39 ;  /* 0x000000272e007986 */ /* 0x0001e2000c101508 */
[----:B------:R-:W-:-:S02]  /*11500*/  PRMT R40, R30, 0x7632, R40 ;  /* 0x000076321e287816 */ /* 0x000fc40000000028 */
[----:B---3--:R-:W-:Y:S01]  /*11510*/  PRMT R43, R20, 0x7632, R43 ;  /* 0x00007632142b7816 */ /* 0x008fe2000000002b */
[----:B------:R1:W-:Y:S04]  /*11520*/  STG.E.U16 desc[UR8][R50.64], R19 ;  /* 0x0000001332007986 */ /* 0x0003e8000c101508 */
[----:B------:R2:W-:Y:S04]  /*11530*/  STG.E.U16 desc[UR8][R52.64], R41 ;  /* 0x0000002934007986 */ /* 0x0005e8000c101508 */
[----:B------:R3:W-:Y:S01]  /*11540*/  STG.E.U16 desc[UR8][R48.64], R8 ;  /* 0x0000000830007986 */ /* 0x0007e2000c101508 */
[----:B0-----:R-:W-:-:S03]  /*11550*/  PRMT R47, R22, 0x7632, R47 ;  /* 0x00007632162f7816 */ /* 0x001fc6000000002f */
[----:B------:R0:W-:Y:S01]  /*11560*/  STG.E.U16 desc[UR8][R54.64], R27 ;  /* 0x0000001b36007986 */ /* 0x0001e2000c101508 */
[----:B-1----:R-:W-:-:S03]  /*11570*/  PRMT R51, R23, 0x7632, R51 ;  /* 0x0000763217337816 */ /* 0x002fc60000000033 */
[----:B------:R1:W-:Y:S01]  /*11580*/  STG.E.U16 desc[UR8][R56.64], R9 ;  /* 0x0000000938007986 */ /* 0x0003e2000c101508 */
[----:B--2---:R-:W-:Y:S02]  /*11590*/  PRMT R41, R31, 0x7632, R41 ;  /* 0x000076321f297816 */ /* 0x004fe40000000029 */
[----:B------:R-:W-:Y:S01]  /*115a0*/  PRMT R53, R4, 0x7632, R53 ;  /* 0x0000763204357816 */ /* 0x000fe20000000035 */
[----:B------:R2:W-:Y:S01]  /*115b0*/  STG.E.U16 desc[UR8][R58.64], R3 ;  /* 0x000000033a007986 */ /* 0x0005e2000c101508 */
[----:B---3--:R-:W-:Y:S02]  /*115c0*/  PRMT R8, R28, 0x7632, R8 ;  /* 0x000076321c087816 */ /* 0x008fe40000000008 */
[----:B------:R-:W-:Y:S01]  /*115d0*/  PRMT R49, R21, 0x7632, R49 ;  /* 0x0000763215317816 */ /* 0x000fe20000000031 */
[----:B------:R3:W-:Y:S01]  /*115e0*/  STG.E.U16 desc[UR8][R60.64], R10 ;  /* 0x0000000a3c007986 */ /* 0x0007e2000c101508 */
[----:B0-----:R-:W-:-:S03]  /*115f0*/  PRMT R54, R5, 0x7632, R54 ;  /* 0x0000763205367816 */ /* 0x001fc60000000036 */
[----:B------:R-:W-:Y:S01]  /*11600*/  STG.E.U16 desc[UR8][R62.64], R16 ;  /* 0x000000103e007986 */ /* 0x000fe2000c101508 */
[----:B-1----:R-:W-:-:S03]  /*11610*/  PRMT R56, R6, 0x7632, R56 ;  /* 0x0000763206387816 */ /* 0x002fc60000000038 */
[----:B------:R0:W-:Y:S01]  /*11620*/  STG.E.U16 desc[UR8][R64.64], R11 ;  /* 0x0000000b40007986 */ /* 0x0001e2000c101508 */
[----:B--2---:R-:W-:-:S03]  /*11630*/  PRMT R3, R32, 0x7632, R3 ;  /* 0x0000763220037816 */ /* 0x004fc60000000003 */
[----:B------:R1:W-:Y:S01]  /*11640*/  STG.E.U16 desc[UR8][R72.64], R36 ;  /* 0x0000002448007986 */ /* 0x0003e2000c101508 */
[----:B---3--:R-:W-:Y:S02]  /*11650*/  PRMT R61, R7, 0x7632, R61 ;  /* 0x00007632073d7816 */ /* 0x008fe4000000003d */
[----:B------:R-:W-:Y:S01]  /*11660*/  PRMT R60, R12, 0x7632, R60 ;  /* 0x000076320c3c7816 */ /* 0x000fe2000000003c */
[----:B------:R2:W-:Y:S04]  /*11670*/  STG.E.U16 desc[UR8][R70.64], R28 ;  /* 0x0000001c46007986 */ /* 0x0005e8000c101508 */
[----:B------:R3:W-:Y:S01]  /*11680*/  STG.E.U16 desc[UR8][R66.64], R8 ;  /* 0x0000000842007986 */ /* 0x0007e2000c101508 */
[----:B0-----:R-:W-:Y:S02]  /*11690*/  PRMT R64, R13, 0x7632, R64 ;  /* 0x000076320d407816 */ /* 0x001fe40000000040 */
[----:B------:R-:W-:Y:S01]  /*116a0*/  PRMT R65, R14, 0x7632, R65 ;  /* 0x000076320e417816 */ /* 0x000fe20000000041 */
[----:B------:R-:W-:Y:S01]  /*116b0*/  STG.E.U16 desc[UR8][R78.64], R29 ;  /* 0x0000001d4e007986 */ /* 0x000fe2000c101508 */
[----:B-1----:R-:W-:-:S03]  /*116c0*/  PRMT R73, R33, 0x7632, R73 ;  /* 0x0000763221497816 */ /* 0x002fc60000000049 */
[----:B------:R-:W-:Y:S01]  /*116d0*/  STG.E.U16 desc[UR8][R76.64], R38 ;  /* 0x000000264c007986 */ /* 0x000fe2000c101508 */
[----:B--2---:R-:W-:-:S03]  /*116e0*/  PRMT R71, R34, 0x7632, R71 ;  /* 0x0000763222477816 */ /* 0x004fc60000000047 */
[----:B------:R0:W-:Y:S01]  /*116f0*/  STG.E.U16 desc[UR8][R74.64], R30 ;  /* 0x0000001e4a007986 */ /* 0x0001e2000c101508 */
[----:B---3--:R-:W-:-:S03]  /*11700*/  PRMT R66, R15, 0x7632, R66 ;  /* 0x000076320f427816 */ /* 0x008fc60000000042 */
[----:B------:R-:W-:Y:S04]  /*11710*/  STG.E.U16 desc[UR8][R80.64], R40 ;  /* 0x0000002850007986 */ /* 0x000fe8000c101508 */
[----:B------:R-:W-:Y:S04]  /*11720*/  STG.E.U16 desc[UR8][R84.64], R31 ;  /* 0x0000001f54007986 */ /* 0x000fe8000c101508 */
[----:B------:R-:W-:Y:S01]  /*11730*/  STG.E.U16 desc[UR8][R82.64], R41 ;  /* 0x0000002952007986 */ /* 0x000fe2000c101508 */
[----:B0-----:R-:W-:-:S03]  /*11740*/  PRMT R75, R35, 0x7632, R75 ;  /* 0x00007632234b7816 */ /* 0x001fc6000000004b */
[----:B------:R-:W-:Y:S04]  /*11750*/  STG.E.U16 desc[UR8][R90.64], R20 ;  /* 0x000000145a007986 */ /* 0x000fe8000c101508 */
[----:B------:R-:W-:Y:S04]  /*11760*/  STG.E.U16 desc[UR8][R86.64], R43 ;  /* 0x0000002b56007986 */ /* 0x000fe8000c101508 */
[----:B------:R-:W-:Y:S04]  /*11770*/  STG.E.U16 desc[UR8][R88.64], R21 ;  /* 0x0000001558007986 */ /* 0x000fe8000c101508 */
[----:B------:R-:W-:Y:S04]  /*11780*/  STG.E.U16 desc[UR8][R98.64], R49 ;  /* 0x0000003162007986 */ /* 0x000fe8000c101508 */
[----:B------:R-:W-:Y:S04]  /*11790*/  STG.E.U16 desc[UR8][R96.64], R22 ;  /* 0x0000001660007986 */ /* 0x000fe8000c101508 */
[----:B------:R-:W-:Y:S04]  /*117a0*/  STG.E.U16 desc[UR8][R94.64], R47 ;  /* 0x0000002f5e007986 */ /* 0x000fe8000c101508 */
[----:B------:R-:W0:Y:S04]  /*117b0*/  LDS.128 R92, [R92+UR56+0x1000] ;  /* 0x001000385c5c7984 */ /* 0x000e280008000c00 */
[----:B------:R-:W-:Y:S04]  /*117c0*/  STG.E.U16 desc[UR8][R104.64], R23 ;  /* 0x0000001768007986 */ /* 0x000fe8000c101508 */
[----:B------:R-:W-:Y:S04]  /*117d0*/  STG.E.U16 desc[UR8][R102.64], R51 ;  /* 0x0000003366007986 */ /* 0x000fe8000c101508 */
[----:B------:R1:W-:Y:S04]  /*117e0*/  STG.E.U16 desc[UR8][R100.64], R4 ;  /* 0x0000000464007986 */ /* 0x0003e8000c101508 */
[----:B------:R-:W-:Y:S04]  /*117f0*/  STG.E.U16 desc[UR8][R106.64], R53 ;  /* 0x000000356a007986 */ /* 0x000fe8000c101508 */
[----:B------:R-:W-:Y:S04]  /*11800*/  STG.E.U16 desc[UR8][R110.64], R5 ;  /* 0x000000056e007986 */ /* 0x000fe8000c101508 */
[----:B------:R-:W-:Y:S01]  /*11810*/  STG.E.U16 desc[UR8][R108.64], R54 ;  /* 0x000000366c007986 */ /* 0x000fe2000c101508 */
[----:B-1----:R-:W-:-:S03]  /*11820*/  IMAD.HI R4, R169, 0x4, RZ ;  /* 0x00000004a9047827 */ /* 0x002fc600078e02ff */
[----:B------:R-:W-:Y:S04]  /*11830*/  STG.E.U16 desc[UR8][R116.64], R6 ;  /* 0x0000000674007986 */ /* 0x000fe8000c101508 */
[----:B------:R-:W-:Y:S04]  /*11840*/  STG.E.U16 desc[UR8][R112.64], R56 ;  /* 0x0000003870007986 */ /* 0x000fe8000c101508 */
[----:B------:R1:W-:Y:S04]  /*11850*/  STG.E.U16 desc[UR8][R114.64], R7 ;  /* 0x0000000772007986 */ /* 0x0003e8000c101508 */
[----:B------:R-:W-:Y:S01]  /*11860*/  STG.E.U16 desc[UR8][R122.64], R61 ;  /* 0x0000003d7a007986 */ /* 0x000fe2000c101508 */
[----:B0-----:R-:W-:-:S02]  /*11870*/  PRMT R77, R92, 0x7632, R77 ;  /* 0x000076325c4d7816 */ /* 0x001fc4000000004d */
[----:B------:R-:W-:Y:S01]  /*11880*/  PRMT R78, R93, 0x7632, R78 ;  /* 0x000076325d4e7816 */ /* 0x000fe2000000004e */
[----:B------:R-:W-:Y:S01]  /*11890*/  STG.E.U16 desc[UR8][R118.64], R12 ;  /* 0x0000000c76007986 */ /* 0x000fe2000c101508 */
[----:B------:R-:W-:Y:S02]  /*118a0*/  PRMT R80, R94, 0x7632, R80 ;  /* 0x000076325e507816 */ /* 0x000fe40000000050 */
[----:B------:R-:W-:Y:S01]  /*118b0*/  PRMT R83, R95, 0x7632, R83 ;  /* 0x000076325f537816 */ /* 0x000fe20000000053 */
[----:B------:R-:W-:Y:S01]  /*118c0*/  STG.E.U16 desc[UR8][R120.64], R60 ;  /* 0x0000003c78007986 */ /* 0x000fe2000c101508 */
[----:B-1----:R-:W0:Y:S03]  /*118d0*/  LDC.64 R6, c[0x0][0x3a0] ;  /* 0x0000e800ff067b82 */ /* 0x002e260000000a00 */
[----:B------:R-:W-:Y:S04]  /*118e0*/  STG.E.U16 desc[UR8][R124.64], R13 ;  /* 0x0000000d7c007986 */ /* 0x000fe8000c101508 */
[----:B------:R-:W-:Y:S04]  /*118f0*/  STG.E.U16 desc[UR8][R128.64], R64 ;  /* 0x0000004080007986 */ /* 0x000fe8000c101508 */
[----:B------:R-:W-:Y:S04]  /*11900*/  STG.E.U16 desc[UR8][R126.64], R14 ;  /* 0x0000000e7e007986 */ /* 0x000fe8000c101508 */
[----:B------:R-:W-:Y:S04]  /*11910*/  STG.E.U16 desc[UR8][R130.64], R65 ;  /* 0x0000004182007986 */ /* 0x000fe8000c101508 */
[----:B------:R-:W-:Y:S04]  /*11920*/  STG.E.U16 desc[UR8][R134.64], R15 ;  /* 0x0000000f86007986 */ /* 0x000fe8000c101508 */
[----:B------:R-:W-:Y:S04]  /*11930*/  STG.E.U16 desc[UR8][R132.64], R66 ;  /* 0x0000004284007986 */ /* 0x000fe8000c101508 */
[----:B------:R-:W-:Y:S04]  /*11940*/  STG.E.U16 desc[UR8][R136.64], R32 ;  /* 0x0000002088007986 */ /* 0x000fe8000c101508 */
[----:B------:R1:W-:Y:S04]  /*11950*/  STG.E.U16 desc[UR8][R138.64], R3 ;  /* 0x000000038a007986 */ /* 0x0003e8000c101508 */
[----:B------:R-:W-:Y:S04]  /*11960*/  STG.E.U16 desc[UR8][R140.64], R33 ;  /* 0x000000218c007986 */ /* 0x000fe8000c101508 */
[----:B------:R-:W-:Y:S04]  /*11970*/  STG.E.U16 desc[UR8][R146.64], R73 ;  /* 0x0000004992007986 */ /* 0x000fe8000c101508 */
[----:B------:R-:W-:Y:S01]  /*11980*/  STG.E.U16 desc[UR8][R144.64], R34 ;  /* 0x0000002290007986 */ /* 0x000fe2000c101508 */
[----:B-1----:R-:W-:-:S03]  /*11990*/  LOP3.LUT R3, R170, 0xff, RZ, 0xc0, !PT ;  /* 0x000000ffaa037812 */ /* 0x002fc600078ec0ff */
[----:B------:R-:W-:Y:S01]  /*119a0*/  STG.E.U16 desc[UR8][R142.64], R71 ;  /* 0x000000478e007986 */ /* 0x000fe2000c101508 */
[----:B------:R-:W-:Y:S01]  /*119b0*/  ISETP.GE.U32.AND P0, PT, R3, 0x80, PT ;  /* 0x000000800300780c */ /* 0x000fe20003f06070 */
[----:B------:R-:W-:Y:S02]  /*119c0*/  IMAD.SHL.U32 R3, R169, 0x4, RZ ;  /* 0x00000004a9037824 */ /* 0x000fe400078e00ff */
[----:B------:R-:W-:Y:S04]  /*119d0*/  STG.E.U16 desc[UR8][R152.64], R35 ;  /* 0x0000002398007986 */ /* 0x000fe8000c101508 */
        /* <DEDUP_REMOVED lines=8> */
[----:B------:R-:W-:Y:S01]  /*11a60*/  STG.E.U16 desc[UR8][R166.64], R83 ;  /* 0x00000053a6007986 */ /* 0x000fe2000c101508 */
[----:B------:R-:W-:Y:S06]  /*11a70*/  BAR.SYNC.DEFER_BLOCKING 0x0 ;  /* 0x0000000000007b1d */ /* 0x000fec0000010000 */
[----:B------:R0:W-:Y:S02]  /*11a80*/  STSM.16.M88 [R2], R69 ;  /* 0x0000004502007844 */ /* 0x0001e40000000000 */
[----:B------:R-:W-:Y:S01]  /*11a90*/  BAR.SYNC.DEFER_BLOCKING 0x0 ;  /* 0x0000000000007b1d */ /* 0x000fe20000010000 */
[----:B0-----:R-:W-:-:S04]  /*11aa0*/  IADD3 R2, P1, P2, R3, UR6, R6 ;  /* 0x0000000603027c10 */ /* 0x001fc8000fa3e006 */
[----:B------:R-:W-:Y:S01]  /*11ab0*/  IADD3.X R3, PT, PT, R4, UR5, R7, P1, P2 ;  /* 0x0000000504037c10 */ /* 0x000fe20008fe4407 */
[----:B------:R-:W0:Y:S04]  /*11ac0*/  LDSM.16.M88 R5, [R0+UR56] ;  /* 0x000000380005783b */ /* 0x000e280008000000 */
[----:B0-----:R0:W-:Y:S01]  /*11ad0*/  @!P0 STG.E desc[UR8][R2.64], R5 ;  /* 0x0000000502008986 */ /* 0x0011e2000c101908 */
[----:B------:R-:W-:Y:S06]  /*11ae0*/  BAR.SYNC.DEFER_BLOCKING 0x0 ;  /* 0x0000000000007b1d */ /* 0x000fec0000010000 */
[----:B------:R-:W-:Y:S05]  /*11af0*/  BRA.U UP1, `(.L_x_20) ;  /* 0x0000000101a07547 */ /* 0x000fea000b800000 */
[----:B------:R-:W1:Y:S01]  /*11b00*/  S2UR UR5, SR_CgaCtaId ;  /* 0x00000000000579c3 */ /* 0x000e620000008800 */
[----:B------:R-:W-:Y:S01]  /*11b10*/  NOP ;  /* 0x0000000000007918 */ /* 0x000fe20000000000 */
[----:B------:R-:W-:Y:S01]  /*11b20*/  UMOV UR4, 0x50 ;  /* 0x0000005000047882 */ /* 0x000fe20000000000 */
[----:B------:R-:W-:Y:S02]  /*11b30*/  IMAD.U32 R0, RZ, RZ, UR57 ;  /* 0x00000039ff007e24 */ /* 0x000fe4000f8e00ff */
[----:B0-----:R-:W-:Y:S02]  /*11b40*/  IMAD.MOV.U32 R3, RZ, RZ, 0xffff ;  /* 0x0000ffffff037424 */ /* 0x001fe400078e00ff */
[----:B------:R-:W-:Y:S01]  /*11b50*/  IMAD.MOV.U32 R7, RZ, RZ, 0x1 ;  /* 0x00000001ff077424 */ /* 0x000fe200078e00ff */
[----:B------:R-:W-:-:S04]  /*11b60*/  LOP3.LUT R0, R0, 0xffff, RZ, 0xc0, !PT ;  /* 0x0000ffff00007812 */ /* 0x000fc800078ec0ff */
[----:B------:R-:W-:-:S05]  /*11b70*/  SHF.R.U32.HI R0, RZ, 0x5, R0 ;  /* 0x00000005ff007819 */ /* 0x000fca0000011600 */
[----:B------:R-:W-:Y:S01]  /*11b80*/  VIADD R2, R0, 0x10 ;  /* 0x0000001000027836 */ /* 0x000fe20000000000 */
[----:B------:R-:W-:Y:S01]  /*11b90*/  SHF.L.U32 R0, R3, R0, RZ ;  /* 0x0000000003007219 */ /* 0x000fe200000006ff */
[----:B-1----:R-:W-:-:S03]  /*11ba0*/  ULEA UR6, UR5, UR4, 0x18 ;  /* 0x0000000405067291 */ /* 0x002fc6000f8ec0ff */
[----:B------:R-:W-:-:S04]  /*11bb0*/  SHF.L.U32 R3, R7, R2, RZ ;  /* 0x0000000207037219 */ /* 0x000fc800000006ff */
[----:B------:R-:W-:Y:S02]  /*11bc0*/  LOP3.LUT R0, R3, R0, RZ, 0xfc, !PT ;  /* 0x0000000003007212 */ /* 0x000fe400078efcff */
[----:B------:R-:W0:Y:S02]  /*11bd0*/  LDS R5, [UR6] ;  /* 0x00000006ff057984 */ /* 0x000e240008000800 */
[C---:B------:R-:W-:Y:S02]  /*11be0*/  LOP3.LUT R2, R0.reuse, 0xffff, RZ, 0xc0, !PT ;  /* 0x0000ffff00027812 */ /* 0x040fe400078ec0ff */
[----:B0-----:R-:W-:-:S04]  /*11bf0*/  LOP3.LUT R3, R0, 0xffff, R5, 0x80, !PT ;  /* 0x0000ffff00037812 */ /* 0x001fc800078e8005 */
[----:B------:R-:W-:-:S13]  /*11c00*/  ISETP.NE.AND P0, PT, R3, R2, PT ;  /* 0x000000020300720c */ /* 0x000fda0003f05270 */
[----:B------:R-:W-:Y:S05]  /*11c10*/  @P0 BRA `(.L_x_21) ;  /* 0x0000000000500947 */ /* 0x000fea0003800000 */
[----:B------:R-:W-:Y:S02]  /*11c20*/  SHF.R.U32.HI R5, RZ, 0x10, R5 ;  /* 0x00000010ff057819 */ /* 0x000fe40000011605 */
[----:B------:R-:W-:-:S04]  /*11c30*/  SHF.R.U32.HI R2, RZ, 0x10, R0 ;  /* 0x00000010ff027819 */ /* 0x000fc80000011600 */
[----:B------:R-:W-:-:S04]  /*11c40*/  LOP3.LUT R5, R5, R2, RZ, 0xc0, !PT ;  /* 0x0000000205057212 */ /* 0x000fc800078ec0ff */
[----:B------:R-:W-:-:S13]  /*11c50*/  ISETP.NE.AND P0, PT, R5, R2, PT ;  /* 0x000000020500720c */ /* 0x000fda0003f05270 */
[----:B------:R-:W-:Y:S05]  /*11c60*/  @P0 BRA `(.L_x_22) ;  /* 0x0000000000300947 */ /* 0x000fea0003800000 */
[----:B------:R-:W-:Y:S01]  /*11c70*/  R2UR UR4, R0 ;  /* 0x00000000000472ca */ /* 0x000fe200000e0000 */
[----:B------:R-:W-:Y:S01]  /*11c80*/  VOTEU.ANY UR5, UPT, PT ;  /* 0x0000000000057886 */ /* 0x000fe200038e0100 */
[----:B------:R-:W0:Y:S01]  /*11c90*/  S2R R0, SR_LANEID ;  /* 0x0000000000007919 */ /* 0x000e220000000000 */
[----:B------:R-:W-:-:S10]  /*11ca0*/  UFLO.U32 UR5, UR5 ;  /* 0x00000005000572bd */ /* 0x000fd400080e0000 */
[----:B------:R-:W-:-:S06]  /*11cb0*/  ULOP3.LUT UR4, URZ, UR4, URZ, 0x33, !UPT ;  /* 0x00000004ff047292 */ /* 0x000fcc000f8e33ff */
[----:B------:R-:W-:-:S04]  /*11cc0*/  IMAD.U32 R2, RZ, RZ, UR4 ;  /* 0x00000004ff027e24 */ /* 0x000fc8000f8e00ff */
[----:B------:R-:W1:Y:S02]  /*11cd0*/  REDUX UR7, R2 ;  /* 0x00000000020773c4 */ /* 0x000e640000000000 */
[----:B------:R2:W-:Y:S01]  /*11ce0*/  UTCATOMSWS.AND URZ, UR4 ;  /* 0x0000000400ff79e3 */ /* 0x0005e20008000000 */
[----:B0-----:R-:W-:Y:S01]  /*11cf0*/  ISETP.EQ.U32.AND P0, PT, R0, UR5, PT ;  /* 0x0000000500007c0c */ /* 0x001fe2000bf02070 */
[----:B-1----:R-:W-:-:S12]  /*11d00*/  IMAD.U32 R0, RZ, RZ, UR7 ;  /* 0x00000007ff007e24 */ /* 0x002fd8000f8e00ff */
[----:B------:R2:W-:Y:S01]  /*11d10*/  @P0 ATOMS.AND RZ, [UR6], R0 ;  /* 0x00000000ffff098c */ /* 0x0005e2000a800006 */
[----:B------:R-:W-:Y:S05]  /*11d20*/  BRA `(.L_x_20) ;  /* 0x0000000000147947 */ /* 0x000fea0003800000 */
.L_x_22:
[----:B------:R-:W-:-:S07]  /*11d30*/  MOV R2, 0x11d50 ;  /* 0x00011d5000027802 */ /* 0x000fce0000000f00 */
[----:B------:R-:W-:Y:S05]  /*11d40*/  CALL.REL.NOINC `($__internal_0_$__cuda_sm10x_tcgen05_guardrail_trap_col_being_dealloced_not_returned_by_alloc) ;  /* 0x0000000000487944 */ /* 0x000fea0003c00000 */
[----:B------:R-:W-:Y:S05]  /*11d50*/  BRA `(.L_x_20) ;  /* 0x0000000000087947 */ /* 0x000fea0003800000 */
.L_x_21:
[----:B------:R-:W-:-:S07]  /*11d60*/  MOV R2, 0x11d80 ;  /* 0x00011d8000027802 */ /* 0x000fce0000000f00 */
[----:B------:R-:W-:Y:S05]  /*11d70*/  CALL.REL.NOINC `($__internal_2_$__cuda_sm10x_tcgen05_guardrail_trap_unallocated_columns_being_dealloced) ;  /* 0x0000000000547944 */ /* 0x000fea0003c00000 */
.L_x_20:
[----:B------:R-:W-:Y:S01]  /*11d80*/  NOP ;  /* 0x0000000000007918 */ /* 0x000fe20000000000 */
[----:B--2---:R-:W-:Y:S05]  /*11d90*/  EXIT ;  /* 0x000000000000794d */ /* 0x004fea0003800000 */
.L_x_8:
[----:B------:R-:W1:Y:S02]  /*11da0*/  SYNCS.PHASECHK.TRANS64.TRYWAIT P2, [UR56+0x10000], RZ ;  /* 0x010000ffff0075a7 */ /* 0x000e640008041138 */
[----:B-1----:R-:W-:Y:S05]  /*11db0*/  @!P2 BRA `(.L_x_8) ;  /* 0xfffffffc00f8a947 */ /* 0x002fea000383ffff */
[----:B------:R-:W-:Y:S05]  /*11dc0*/  BRA `(.L_x_7) ;  /* 0xffffff1c00c87947 */ /* 0x000fea000383ffff */
.L_x_14:
[----:B------:R-:W0:Y:S02]  /*11dd0*/  SYNCS.PHASECHK.TRANS64.TRYWAIT P3, [UR56+0x20010], RZ ;  /* 0x020010ffff0075a7 */ /* 0x000e240008061138 */
[----:B0-----:R-:W-:Y:S05]  /*11de0*/  @!P3 BRA `(.L_x_14) ;  /* 0xfffffffc00f8b947 */ /* 0x001fea000383ffff */
[----:B------:R-:W-:Y:S05]  /*11df0*/  BRA `(.L_x_23) ;  /* 0xffffff8800847947 */ /* 0x000fea000383ffff */
.L_x_15:
[----:B------:R-:W-:-:S04]  /*11e00*/  IMAD.U32 R38, RZ, RZ, UR6 ;  /* 0x00000006ff267e24 */ /* 0x000fc8000f8e00ff */
[----:B------:R-:W2:Y:S02]  /*11e10*/  SYNCS.PHASECHK.TRANS64.TRYWAIT P0, [UR59], R38 ;  /* 0x00000026ff0075a7 */ /* 0x000ea4000800113b */
[----:B--2---:R-:W-:Y:S05]  /*11e20*/  @!P0 BRA `(.L_x_15) ;  /* 0xfffffffc00f48947 */ /* 0x004fea000383ffff */
[----:B------:R-:W-:Y:S05]  /*11e30*/  BRA `(.L_x_24) ;  /* 0xffffffbc00707947 */ /* 0x000fea000383ffff */
.L_x_19:
[----:B------:R-:W0:Y:S02]  /*11e40*/  SYNCS.PHASECHK.TRANS64.TRYWAIT P0, [UR59], R2 ;  /* 0x00000002ff0075a7 */ /* 0x000e24000800113b */
[----:B0-----:R-:W-:Y:S05]  /*11e50*/  @!P0 BRA `(.L_x_19) ;  /* 0xfffffffc00f88947 */ /* 0x001fea000383ffff */
[----:B------:R-:W-:Y:S05]  /*11e60*/  BRA `(.L_x_18) ;  /* 0xffffffd400647947 */ /* 0x000fea000383ffff */
        .weak           $__internal_0_$__cuda_sm10x_tcgen05_guardrail_trap_col_being_dealloced_not_returned_by_alloc
        .type           $__internal_0_$__cuda_sm10x_tcgen05_guardrail_trap_col_being_dealloced_not_returned_by_alloc,@function
        .size           $__internal_0_$__cuda_sm10x_tcgen05_guardrail_trap_col_being_dealloced_not_returned_by_alloc,($__internal_1_$__cuda_sm10x_tcgen05_guardrail_trap_phase_invalid_during_alloc - $__internal_0_$__cuda_sm10x_tcgen05_guardrail_trap_col_being_dealloced_not_returned_by_alloc)
$__internal_0_$__cuda_sm10x_tcgen05_guardrail_trap_col_being_dealloced_not_returned_by_alloc:
[----:B------:R-:W-:Y:S05]  /*11e70*/  BPT.TRAP 0x1 ;  /* 0x000000040000795c */ /* 0x000fea0000300000 */
[----:B------:R-:W-:-:S04]  /*11e80*/  IMAD.MOV.U32 R3, RZ, RZ, 0x0 ;  /* 0x00000000ff037424 */ /* 0x000fc800078e00ff */
[----:B------:R-:W-:Y:S05]  /*11e90*/  RET.REL.NODEC R2 `(attn_fwd) ;  /* 0xfffffee002587950 */ /* 0x000fea0003c3ffff */
        .weak           $__internal_1_$__cuda_sm10x_tcgen05_guardrail_trap_phase_invalid_during_alloc
        .type           $__internal_1_$__cuda_sm10x_tcgen05_guardrail_trap_phase_invalid_during_alloc,@function
        .size           $__internal_1_$__cuda_sm10x_tcgen05_guardrail_trap_phase_invalid_during_alloc,($__internal_2_$__cuda_sm10x_tcgen05_guardrail_trap_unallocated_columns_being_dealloced - $__internal_1_$__cuda_sm10x_tcgen05_guardrail_trap_phase_invalid_during_alloc)
$__internal_1_$__cuda_sm10x_tcgen05_guardrail_trap_phase_invalid_during_alloc:
[----:B------:R-:W-:Y:S05]  /*11ea0*/  BPT.TRAP 0x1 ;  /* 0x000000040000795c */ /* 0x000fea0000300000 */
[----:B------:R-:W-:-:S04]  /*11eb0*/  IMAD.MOV.U32 R3, RZ, RZ, 0x0 ;  /* 0x00000000ff037424 */ /* 0x000fc800078e00ff */
[----:B------:R-:W-:Y:S05]  /*11ec0*/  RET.REL.NODEC R2 `(attn_fwd) ;  /* 0xfffffee0024c7950 */ /* 0x000fea0003c3ffff */
        .weak           $__internal_2_$__cuda_sm10x_tcgen05_guardrail_trap_unallocated_columns_being_dealloced
        .type           $__internal_2_$__cuda_sm10x_tcgen05_guardrail_trap_unallocated_columns_being_dealloced,@function
        .size           $__internal_2_$__cuda_sm10x_tcgen05_guardrail_trap_unallocated_columns_being_dealloced,(.L_x_28 - $__internal_2_$__cuda_sm10x_tcgen05_guardrail_trap_unallocated_columns_being_dealloced)
$__internal_2_$__cuda_sm10x_tcgen05_guardrail_trap_unallocated_columns_being_dealloced:
[----:B------:R-:W-:Y:S05]  /*11ed0*/  BPT.TRAP 0x1 ;  /* 0x000000040000795c */ /* 0x000fea0000300000 */
[----:B------:R-:W-:-:S04]  /*11ee0*/  IMAD.MOV.U32 R3, RZ, RZ, 0x0 ;  /* 0x00000000ff037424 */ /* 0x000fc800078e00ff */
[----:B------:R-:W-:Y:S05]  /*11ef0*/  RET.REL.NODEC R2 `(attn_fwd) ;  /* 0xfffffee002407950 */ /* 0x000fea0003c3ffff */
.L_x_25:
[----:B------:R-:W-:-:S00]  /*11f00*/  BRA `(.L_x_25) ;  /* 0xfffffffc00fc7947 */ /* 0x000fc0000383ffff */
[----:B------:R-:W-:-:S00]  /*11f10*/  NOP ;  /* 0x0000000000007918 */ /* 0x000fc00000000000 */
        /* <DEDUP_REMOVED lines=14> */
.L_x_28:


//--------------------- .nv.global.init           --------------------------
	.section	.nv.global.init,"aw",@progbits
.nv.global.init:
	.type		_$_str,@object
	.size		_$_str,(.L_3 - _$_str)
_$_str:
        /*0000*/ 	.byte	0x5f, 0x5f, 0x43, 0x55, 0x44, 0x41, 0x5f, 0x46, 0x54, 0x5a, 0x00
.L_3:


//--------------------- .nv.shared.attn_fwd       --------------------------
	.section	.nv.shared.attn_fwd,"aw",@nobits
	.sectionflags	@""
	.align	16
	.zero		1024


//--------------------- .nv.shared.reserved.0     --------------------------
	.section	.nv.shared.reserved.0,"aw",@nobits
	.align	8
	.weak		__nv_reservedSMEM_offset_0_alias
	.size		__nv_reservedSMEM_offset_0_alias, 0, 64
	.other		__nv_reservedSMEM_offset_0_alias,@"STO_CUDA_RESERVED_SHARED STV_DEFAULT"
__nv_reservedSMEM_offset_0_alias:
	.zero		0
.nv.shared.reserved.0:
	.zero		64
	.weak		__nv_reservedSMEM_allocation_phase
	.type		__nv_reservedSMEM_allocation_phase,@object
	.size		__nv_reservedSMEM_allocation_phase,(.L_0 - __nv_reservedSMEM_allocation_phase)
__nv_reservedSMEM_allocation_phase:
	.zero		1
.L_0:
	.zero		7
	.weak		__nv_reservedSMEM_devtool_atexit_pc
	.type		__nv_reservedSMEM_devtool_atexit_pc,@object
	.size		__nv_reservedSMEM_devtool_atexit_pc,(__nv_reservedSMEM_allocation_mask - __nv_reservedSMEM_devtool_atexit_pc)
__nv_reservedSMEM_devtool_atexit_pc:
	.zero		8
	.weak		__nv_reservedSMEM_allocation_mask
	.type		__nv_reservedSMEM_allocation_mask,@object
	.size		__nv_reservedSMEM_allocation_mask,(.L_2 - __nv_reservedSMEM_allocation_mask)
__nv_reservedSMEM_allocation_mask:
	.zero		4
.L_2:


//--------------------- .nv.constant0.attn_fwd    --------------------------
	.section	.nv.constant0.attn_fwd,"a",@progbits
	.sectionflags	@""
	.align	4
.nv.constant0.attn_fwd:
	.zero		1032


//--------------------- SYMBOLS --------------------------

	.type		.nv.reservedSmem.offset0,@object
	.size		.nv.reservedSmem.offset0,0x4
	.type		.nv.reservedSmem.cap,@object
	.size		.nv.reservedSmem.cap,0x4
